//
// Generated by NVIDIA NVVM Compiler
//
// Compiler Build ID: CL-36424714
// Cuda compilation tools, release 13.0, V13.0.88
// Based on NVVM 20.0.0
//

.version 9.0
.target sm_100
.address_size 64

	// .globl	_Z13matchVerticesPiS_S_S_S_i
// _ZZ15compute_edgecutPiS_S_S_S_iiiE13block_edgecut has been demoted
// _ZZN3cub18CUB_300001_SM_10006detail6reduce28DeviceReduceSingleTileKernelINS2_10policy_hubIljN4cuda3std3__44plusIlEEE10Policy1000EN6thrust24THRUST_300001_SM_1000_NS18transform_iteratorINSD_6detail14equal_to_valueIbEENSF_15normal_iteratorINSD_10device_ptrIbEEEEllEEPljS9_llNS7_10__identityEEEvT0_T1_T2_T3_T4_T6_E12temp_storage has been demoted
// _ZZN3cub18CUB_300001_SM_10006detail6reduce18DeviceReduceKernelINS2_10policy_hubIljN4cuda3std3__44plusIlEEE10Policy1000EN6thrust24THRUST_300001_SM_1000_NS18transform_iteratorINSD_6detail14equal_to_valueIbEENSF_15normal_iteratorINSD_10device_ptrIbEEEEllEEjS9_lNS7_10__identityEEEvT0_PT3_T1_NS0_13GridEvenShareISR_EET2_T4_E12temp_storage has been demoted
// _ZZN3cub18CUB_300001_SM_10006detail6reduce28DeviceReduceSingleTileKernelINS2_10policy_hubIljN4cuda3std3__44plusIlEEE10Policy1000EPlSC_iS9_llNS7_10__identityEEEvT0_T1_T2_T3_T4_T6_E12temp_storage has been demoted
// _ZZN3cub18CUB_300001_SM_10006detail6reduce28DeviceReduceSingleTileKernelINS2_10policy_hubIlyN4cuda3std3__44plusIlEEE10Policy1000EN6thrust24THRUST_300001_SM_1000_NS18transform_iteratorINSD_6detail14equal_to_valueIbEENSF_15normal_iteratorINSD_10device_ptrIbEEEEllEEPlyS9_llNS7_10__identityEEEvT0_T1_T2_T3_T4_T6_E12temp_storage has been demoted
// _ZZN3cub18CUB_300001_SM_10006detail6reduce18DeviceReduceKernelINS2_10policy_hubIlyN4cuda3std3__44plusIlEEE10Policy1000EN6thrust24THRUST_300001_SM_1000_NS18transform_iteratorINSD_6detail14equal_to_valueIbEENSF_15normal_iteratorINSD_10device_ptrIbEEEEllEEyS9_lNS7_10__identityEEEvT0_PT3_T1_NS0_13GridEvenShareISR_EET2_T4_E12temp_storage has been demoted
// _ZZN3cub18CUB_300001_SM_10006detail6reduce28DeviceReduceSingleTileKernelINS2_10policy_hubIlyN4cuda3std3__44plusIlEEE10Policy1000EPlSC_iS9_llNS7_10__identityEEEvT0_T1_T2_T3_T4_T6_E12temp_storage has been demoted
.global .align 1 .b8 _ZN34_INTERNAL_b656390c_4_k_cu_697883d54cuda3std3__45__cpo5beginE[1];
.global .align 1 .b8 _ZN34_INTERNAL_b656390c_4_k_cu_697883d54cuda3std3__45__cpo3endE[1];
.global .align 1 .b8 _ZN34_INTERNAL_b656390c_4_k_cu_697883d54cuda3std3__45__cpo6cbeginE[1];
.global .align 1 .b8 _ZN34_INTERNAL_b656390c_4_k_cu_697883d54cuda3std3__45__cpo4cendE[1];
.global .align 1 .b8 _ZN34_INTERNAL_b656390c_4_k_cu_697883d54cuda3std3__45__cpo6rbeginE[1];
.global .align 1 .b8 _ZN34_INTERNAL_b656390c_4_k_cu_697883d54cuda3std3__45__cpo4rendE[1];
.global .align 1 .b8 _ZN34_INTERNAL_b656390c_4_k_cu_697883d54cuda3std3__45__cpo7crbeginE[1];
.global .align 1 .b8 _ZN34_INTERNAL_b656390c_4_k_cu_697883d54cuda3std3__45__cpo5crendE[1];
.global .align 1 .b8 _ZN34_INTERNAL_b656390c_4_k_cu_697883d54cuda3std3__436_GLOBAL__N__b656390c_4_k_cu_697883d56ignoreE[1];
.global .align 1 .b8 _ZN34_INTERNAL_b656390c_4_k_cu_697883d54cuda3std3__419piecewise_constructE[1];
.global .align 1 .b8 _ZN34_INTERNAL_b656390c_4_k_cu_697883d54cuda3std3__48in_placeE[1];
.global .align 1 .b8 _ZN34_INTERNAL_b656390c_4_k_cu_697883d54cuda3std3__420unreachable_sentinelE[1];
.global .align 1 .b8 _ZN34_INTERNAL_b656390c_4_k_cu_697883d54cuda3std3__47nulloptE[1];
.global .align 1 .b8 _ZN34_INTERNAL_b656390c_4_k_cu_697883d54cuda3std3__48unexpectE[1];
.global .align 1 .b8 _ZN34_INTERNAL_b656390c_4_k_cu_697883d54cuda3std6ranges3__45__cpo4swapE[1];
.global .align 1 .b8 _ZN34_INTERNAL_b656390c_4_k_cu_697883d54cuda3std6ranges3__45__cpo9iter_moveE[1];
.global .align 1 .b8 _ZN34_INTERNAL_b656390c_4_k_cu_697883d54cuda3std6ranges3__45__cpo5beginE[1];
.global .align 1 .b8 _ZN34_INTERNAL_b656390c_4_k_cu_697883d54cuda3std6ranges3__45__cpo3endE[1];
.global .align 1 .b8 _ZN34_INTERNAL_b656390c_4_k_cu_697883d54cuda3std6ranges3__45__cpo6cbeginE[1];
.global .align 1 .b8 _ZN34_INTERNAL_b656390c_4_k_cu_697883d54cuda3std6ranges3__45__cpo4cendE[1];
.global .align 1 .b8 _ZN34_INTERNAL_b656390c_4_k_cu_697883d54cuda3std6ranges3__45__cpo7advanceE[1];
.global .align 1 .b8 _ZN34_INTERNAL_b656390c_4_k_cu_697883d54cuda3std6ranges3__45__cpo9iter_swapE[1];
.global .align 1 .b8 _ZN34_INTERNAL_b656390c_4_k_cu_697883d54cuda3std6ranges3__45__cpo4nextE[1];
.global .align 1 .b8 _ZN34_INTERNAL_b656390c_4_k_cu_697883d54cuda3std6ranges3__45__cpo4prevE[1];
.global .align 1 .b8 _ZN34_INTERNAL_b656390c_4_k_cu_697883d54cuda3std6ranges3__45__cpo4dataE[1];
.global .align 1 .b8 _ZN34_INTERNAL_b656390c_4_k_cu_697883d54cuda3std6ranges3__45__cpo5cdataE[1];
.global .align 1 .b8 _ZN34_INTERNAL_b656390c_4_k_cu_697883d54cuda3std6ranges3__45__cpo4sizeE[1];
.global .align 1 .b8 _ZN34_INTERNAL_b656390c_4_k_cu_697883d54cuda3std6ranges3__45__cpo5ssizeE[1];
.global .align 1 .b8 _ZN34_INTERNAL_b656390c_4_k_cu_697883d54cuda3std6ranges3__45__cpo8distanceE[1];
.global .align 1 .b8 _ZN34_INTERNAL_b656390c_4_k_cu_697883d56thrust24THRUST_300001_SM_1000_NS8cuda_cub3parE[1];
.global .align 1 .b8 _ZN34_INTERNAL_b656390c_4_k_cu_697883d56thrust24THRUST_300001_SM_1000_NS8cuda_cub10par_nosyncE[1];
.global .align 1 .b8 _ZN34_INTERNAL_b656390c_4_k_cu_697883d56thrust24THRUST_300001_SM_1000_NS6system6detail10sequential3seqE[1];
.global .align 1 .b8 _ZN34_INTERNAL_b656390c_4_k_cu_697883d56thrust24THRUST_300001_SM_1000_NS12placeholders2_1E[1];
.global .align 1 .b8 _ZN34_INTERNAL_b656390c_4_k_cu_697883d56thrust24THRUST_300001_SM_1000_NS12placeholders2_2E[1];
.global .align 1 .b8 _ZN34_INTERNAL_b656390c_4_k_cu_697883d56thrust24THRUST_300001_SM_1000_NS12placeholders2_3E[1];
.global .align 1 .b8 _ZN34_INTERNAL_b656390c_4_k_cu_697883d56thrust24THRUST_300001_SM_1000_NS12placeholders2_4E[1];
.global .align 1 .b8 _ZN34_INTERNAL_b656390c_4_k_cu_697883d56thrust24THRUST_300001_SM_1000_NS12placeholders2_5E[1];
.global .align 1 .b8 _ZN34_INTERNAL_b656390c_4_k_cu_697883d56thrust24THRUST_300001_SM_1000_NS12placeholders2_6E[1];
.global .align 1 .b8 _ZN34_INTERNAL_b656390c_4_k_cu_697883d56thrust24THRUST_300001_SM_1000_NS12placeholders2_7E[1];
.global .align 1 .b8 _ZN34_INTERNAL_b656390c_4_k_cu_697883d56thrust24THRUST_300001_SM_1000_NS12placeholders2_8E[1];
.global .align 1 .b8 _ZN34_INTERNAL_b656390c_4_k_cu_697883d56thrust24THRUST_300001_SM_1000_NS12placeholders2_9E[1];
.global .align 1 .b8 _ZN34_INTERNAL_b656390c_4_k_cu_697883d56thrust24THRUST_300001_SM_1000_NS12placeholders3_10E[1];
.global .align 1 .b8 _ZN34_INTERNAL_b656390c_4_k_cu_697883d56thrust24THRUST_300001_SM_1000_NS3seqE[1];

.visible .entry _Z13matchVerticesPiS_S_S_S_i(
	.param .u64 .ptr .align 1 _Z13matchVerticesPiS_S_S_S_i_param_0,
	.param .u64 .ptr .align 1 _Z13matchVerticesPiS_S_S_S_i_param_1,
	.param .u64 .ptr .align 1 _Z13matchVerticesPiS_S_S_S_i_param_2,
	.param .u64 .ptr .align 1 _Z13matchVerticesPiS_S_S_S_i_param_3,
	.param .u64 .ptr .align 1 _Z13matchVerticesPiS_S_S_S_i_param_4,
	.param .u32 _Z13matchVerticesPiS_S_S_S_i_param_5
)
{
	.reg .pred 	%p<149>;
	.reg .b32 	%r<170>;
	.reg .b64 	%rd<65>;

	ld.param.u64 	%rd13, [_Z13matchVerticesPiS_S_S_S_i_param_0];
	ld.param.u64 	%rd15, [_Z13matchVerticesPiS_S_S_S_i_param_1];
	ld.param.u64 	%rd16, [_Z13matchVerticesPiS_S_S_S_i_param_2];
	ld.param.u64 	%rd17, [_Z13matchVerticesPiS_S_S_S_i_param_3];
	ld.param.u64 	%rd14, [_Z13matchVerticesPiS_S_S_S_i_param_4];
	ld.param.u32 	%r93, [_Z13matchVerticesPiS_S_S_S_i_param_5];
	cvta.to.global.u64 	%rd1, %rd16;
	cvta.to.global.u64 	%rd2, %rd15;
	cvta.to.global.u64 	%rd3, %rd17;
	mov.u32 	%r94, %ctaid.x;
	mov.u32 	%r95, %ntid.x;
	mov.u32 	%r96, %tid.x;
	mad.lo.s32 	%r1, %r94, %r95, %r96;
	setp.ge.s32 	%p31, %r1, %r93;
	@%p31 bra 	$L__BB0_47;
	mul.wide.s32 	%rd18, %r1, 4;
	add.s64 	%rd4, %rd3, %rd18;
	ld.global.u32 	%r97, [%rd4];
	setp.ne.s32 	%p32, %r97, -1;
	@%p32 bra 	$L__BB0_47;
	cvta.to.global.u64 	%rd19, %rd13;
	add.s64 	%rd21, %rd19, %rd18;
	ld.global.u32 	%r155, [%rd21];
	ld.global.u32 	%r3, [%rd21+4];
	setp.ge.s32 	%p33, %r155, %r3;
	mov.b32 	%r168, -1;
	mov.u32 	%r169, %r168;
	@%p33 bra 	$L__BB0_44;
	sub.s32 	%r4, %r3, %r155;
	and.b32  	%r5, %r4, 7;
	sub.s32 	%r101, %r155, %r3;
	setp.gt.u32 	%p34, %r101, -8;
	mov.b32 	%r169, -1;
	mov.u32 	%r168, %r169;
	@%p34 bra 	$L__BB0_22;
	and.b32  	%r103, %r4, -8;
	neg.s32 	%r149, %r103;
	add.s64 	%rd5, %rd2, 16;
	add.s64 	%rd6, %rd1, 16;
	mov.b32 	%r169, -1;
$L__BB0_5:
	.pragma "nounroll";
	mul.wide.s32 	%rd22, %r155, 4;
	add.s64 	%rd7, %rd5, %rd22;
	add.s64 	%rd8, %rd6, %rd22;
	ld.global.u32 	%r11, [%rd7+-16];
	ld.global.u32 	%r104, [%rd8+-16];
	setp.ge.s32 	%p36, %r11, %r93;
	setp.le.s32 	%p37, %r104, %r169;
	mov.pred 	%p134, 0;
	or.pred  	%p38, %p36, %p37;
	@%p38 bra 	$L__BB0_7;
	mul.wide.s32 	%rd23, %r11, 4;
	add.s64 	%rd24, %rd3, %rd23;
	ld.global.u32 	%r105, [%rd24];
	setp.eq.s32 	%p134, %r105, -1;
$L__BB0_7:
	setp.ne.s32 	%p40, %r11, %r1;
	and.pred  	%p41, %p40, %p134;
	selp.b32 	%r13, %r11, %r168, %p41;
	selp.b32 	%r106, %r104, %r169, %p41;
	ld.global.u32 	%r15, [%rd7+-12];
	ld.global.u32 	%r107, [%rd8+-12];
	setp.ge.s32 	%p42, %r15, %r93;
	setp.le.s32 	%p43, %r107, %r106;
	mov.pred 	%p135, 0;
	or.pred  	%p44, %p42, %p43;
	@%p44 bra 	$L__BB0_9;
	mul.wide.s32 	%rd25, %r15, 4;
	add.s64 	%rd26, %rd3, %rd25;
	ld.global.u32 	%r108, [%rd26];
	setp.eq.s32 	%p135, %r108, -1;
$L__BB0_9:
	setp.ne.s32 	%p46, %r15, %r1;
	and.pred  	%p47, %p46, %p135;
	selp.b32 	%r17, %r15, %r13, %p47;
	selp.b32 	%r109, %r107, %r106, %p47;
	ld.global.u32 	%r19, [%rd7+-8];
	ld.global.u32 	%r110, [%rd8+-8];
	setp.ge.s32 	%p48, %r19, %r93;
	setp.le.s32 	%p49, %r110, %r109;
	mov.pred 	%p136, 0;
	or.pred  	%p50, %p48, %p49;
	@%p50 bra 	$L__BB0_11;
	mul.wide.s32 	%rd27, %r19, 4;
	add.s64 	%rd28, %rd3, %rd27;
	ld.global.u32 	%r111, [%rd28];
	setp.eq.s32 	%p136, %r111, -1;
$L__BB0_11:
	setp.ne.s32 	%p52, %r19, %r1;
	and.pred  	%p53, %p52, %p136;
	selp.b32 	%r21, %r19, %r17, %p53;
	selp.b32 	%r112, %r110, %r109, %p53;
	ld.global.u32 	%r23, [%rd7+-4];
	ld.global.u32 	%r113, [%rd8+-4];
	setp.ge.s32 	%p54, %r23, %r93;
	setp.le.s32 	%p55, %r113, %r112;
	mov.pred 	%p137, 0;
	or.pred  	%p56, %p54, %p55;
	@%p56 bra 	$L__BB0_13;
	mul.wide.s32 	%rd29, %r23, 4;
	add.s64 	%rd30, %rd3, %rd29;
	ld.global.u32 	%r114, [%rd30];
	setp.eq.s32 	%p137, %r114, -1;
$L__BB0_13:
	setp.ne.s32 	%p58, %r23, %r1;
	and.pred  	%p59, %p58, %p137;
	selp.b32 	%r25, %r23, %r21, %p59;
	selp.b32 	%r115, %r113, %r112, %p59;
	ld.global.u32 	%r27, [%rd7];
	ld.global.u32 	%r116, [%rd8];
	setp.ge.s32 	%p60, %r27, %r93;
	setp.le.s32 	%p61, %r116, %r115;
	mov.pred 	%p138, 0;
	or.pred  	%p62, %p60, %p61;
	@%p62 bra 	$L__BB0_15;
	mul.wide.s32 	%rd31, %r27, 4;
	add.s64 	%rd32, %rd3, %rd31;
	ld.global.u32 	%r117, [%rd32];
	setp.eq.s32 	%p138, %r117, -1;
$L__BB0_15:
	setp.ne.s32 	%p64, %r27, %r1;
	and.pred  	%p65, %p64, %p138;
	selp.b32 	%r29, %r27, %r25, %p65;
	selp.b32 	%r118, %r116, %r115, %p65;
	ld.global.u32 	%r31, [%rd7+4];
	ld.global.u32 	%r119, [%rd8+4];
	setp.ge.s32 	%p66, %r31, %r93;
	setp.le.s32 	%p67, %r119, %r118;
	mov.pred 	%p139, 0;
	or.pred  	%p68, %p66, %p67;
	@%p68 bra 	$L__BB0_17;
	mul.wide.s32 	%rd33, %r31, 4;
	add.s64 	%rd34, %rd3, %rd33;
	ld.global.u32 	%r120, [%rd34];
	setp.eq.s32 	%p139, %r120, -1;
$L__BB0_17:
	setp.ne.s32 	%p70, %r31, %r1;
	and.pred  	%p71, %p70, %p139;
	selp.b32 	%r33, %r31, %r29, %p71;
	selp.b32 	%r121, %r119, %r118, %p71;
	ld.global.u32 	%r35, [%rd7+8];
	ld.global.u32 	%r122, [%rd8+8];
	setp.ge.s32 	%p72, %r35, %r93;
	setp.le.s32 	%p73, %r122, %r121;
	mov.pred 	%p140, 0;
	or.pred  	%p74, %p72, %p73;
	@%p74 bra 	$L__BB0_19;
	mul.wide.s32 	%rd35, %r35, 4;
	add.s64 	%rd36, %rd3, %rd35;
	ld.global.u32 	%r123, [%rd36];
	setp.eq.s32 	%p140, %r123, -1;
$L__BB0_19:
	setp.ne.s32 	%p76, %r35, %r1;
	and.pred  	%p77, %p76, %p140;
	selp.b32 	%r37, %r35, %r33, %p77;
	selp.b32 	%r124, %r122, %r121, %p77;
	ld.global.u32 	%r39, [%rd7+12];
	ld.global.u32 	%r125, [%rd8+12];
	setp.ge.s32 	%p78, %r39, %r93;
	setp.le.s32 	%p79, %r125, %r124;
	mov.pred 	%p141, 0;
	or.pred  	%p80, %p78, %p79;
	@%p80 bra 	$L__BB0_21;
	mul.wide.s32 	%rd37, %r39, 4;
	add.s64 	%rd38, %rd3, %rd37;
	ld.global.u32 	%r126, [%rd38];
	setp.eq.s32 	%p141, %r126, -1;
$L__BB0_21:
	setp.ne.s32 	%p81, %r39, %r1;
	and.pred  	%p82, %p81, %p141;
	selp.b32 	%r168, %r39, %r37, %p82;
	selp.b32 	%r169, %r125, %r124, %p82;
	add.s32 	%r155, %r155, 8;
	add.s32 	%r149, %r149, 8;
	setp.ne.s32 	%p83, %r149, 0;
	@%p83 bra 	$L__BB0_5;
$L__BB0_22:
	setp.eq.s32 	%p84, %r5, 0;
	@%p84 bra 	$L__BB0_44;
	and.b32  	%r50, %r4, 3;
	setp.lt.u32 	%p85, %r5, 4;
	@%p85 bra 	$L__BB0_33;
	mul.wide.s32 	%rd39, %r155, 4;
	add.s64 	%rd9, %rd2, %rd39;
	ld.global.u32 	%r51, [%rd9];
	add.s64 	%rd10, %rd1, %rd39;
	ld.global.u32 	%r128, [%rd10];
	setp.ge.s32 	%p87, %r51, %r93;
	setp.le.s32 	%p88, %r128, %r169;
	mov.pred 	%p142, 0;
	or.pred  	%p89, %p87, %p88;
	@%p89 bra 	$L__BB0_26;
	mul.wide.s32 	%rd40, %r51, 4;
	add.s64 	%rd41, %rd3, %rd40;
	ld.global.u32 	%r129, [%rd41];
	setp.eq.s32 	%p142, %r129, -1;
$L__BB0_26:
	setp.ne.s32 	%p91, %r51, %r1;
	and.pred  	%p92, %p91, %p142;
	selp.b32 	%r53, %r51, %r168, %p92;
	selp.b32 	%r130, %r128, %r169, %p92;
	ld.global.u32 	%r55, [%rd9+4];
	ld.global.u32 	%r131, [%rd10+4];
	setp.ge.s32 	%p93, %r55, %r93;
	setp.le.s32 	%p94, %r131, %r130;
	mov.pred 	%p143, 0;
	or.pred  	%p95, %p93, %p94;
	@%p95 bra 	$L__BB0_28;
	mul.wide.s32 	%rd42, %r55, 4;
	add.s64 	%rd43, %rd3, %rd42;
	ld.global.u32 	%r132, [%rd43];
	setp.eq.s32 	%p143, %r132, -1;
$L__BB0_28:
	setp.ne.s32 	%p97, %r55, %r1;
	and.pred  	%p98, %p97, %p143;
	selp.b32 	%r57, %r55, %r53, %p98;
	selp.b32 	%r133, %r131, %r130, %p98;
	ld.global.u32 	%r59, [%rd9+8];
	ld.global.u32 	%r134, [%rd10+8];
	setp.ge.s32 	%p99, %r59, %r93;
	setp.le.s32 	%p100, %r134, %r133;
	mov.pred 	%p144, 0;
	or.pred  	%p101, %p99, %p100;
	@%p101 bra 	$L__BB0_30;
	mul.wide.s32 	%rd44, %r59, 4;
	add.s64 	%rd45, %rd3, %rd44;
	ld.global.u32 	%r135, [%rd45];
	setp.eq.s32 	%p144, %r135, -1;
$L__BB0_30:
	setp.ne.s32 	%p103, %r59, %r1;
	and.pred  	%p104, %p103, %p144;
	selp.b32 	%r61, %r59, %r57, %p104;
	selp.b32 	%r136, %r134, %r133, %p104;
	ld.global.u32 	%r63, [%rd9+12];
	ld.global.u32 	%r137, [%rd10+12];
	setp.ge.s32 	%p105, %r63, %r93;
	setp.le.s32 	%p106, %r137, %r136;
	mov.pred 	%p145, 0;
	or.pred  	%p107, %p105, %p106;
	@%p107 bra 	$L__BB0_32;
	mul.wide.s32 	%rd46, %r63, 4;
	add.s64 	%rd47, %rd3, %rd46;
	ld.global.u32 	%r138, [%rd47];
	setp.eq.s32 	%p145, %r138, -1;
$L__BB0_32:
	setp.ne.s32 	%p108, %r63, %r1;
	and.pred  	%p109, %p108, %p145;
	selp.b32 	%r168, %r63, %r61, %p109;
	selp.b32 	%r169, %r137, %r136, %p109;
	add.s32 	%r155, %r155, 4;
$L__BB0_33:
	setp.eq.s32 	%p110, %r50, 0;
	@%p110 bra 	$L__BB0_44;
	setp.eq.s32 	%p111, %r50, 1;
	@%p111 bra 	$L__BB0_40;
	mul.wide.s32 	%rd48, %r155, 4;
	add.s64 	%rd11, %rd2, %rd48;
	ld.global.u32 	%r73, [%rd11];
	add.s64 	%rd12, %rd1, %rd48;
	ld.global.u32 	%r140, [%rd12];
	setp.ge.s32 	%p113, %r73, %r93;
	setp.le.s32 	%p114, %r140, %r169;
	mov.pred 	%p146, 0;
	or.pred  	%p115, %p113, %p114;
	@%p115 bra 	$L__BB0_37;
	mul.wide.s32 	%rd49, %r73, 4;
	add.s64 	%rd50, %rd3, %rd49;
	ld.global.u32 	%r141, [%rd50];
	setp.eq.s32 	%p146, %r141, -1;
$L__BB0_37:
	setp.ne.s32 	%p117, %r73, %r1;
	and.pred  	%p118, %p117, %p146;
	selp.b32 	%r75, %r73, %r168, %p118;
	selp.b32 	%r142, %r140, %r169, %p118;
	ld.global.u32 	%r77, [%rd11+4];
	ld.global.u32 	%r143, [%rd12+4];
	setp.ge.s32 	%p119, %r77, %r93;
	setp.le.s32 	%p120, %r143, %r142;
	mov.pred 	%p147, 0;
	or.pred  	%p121, %p119, %p120;
	@%p121 bra 	$L__BB0_39;
	mul.wide.s32 	%rd51, %r77, 4;
	add.s64 	%rd52, %rd3, %rd51;
	ld.global.u32 	%r144, [%rd52];
	setp.eq.s32 	%p147, %r144, -1;
$L__BB0_39:
	setp.ne.s32 	%p122, %r77, %r1;
	and.pred  	%p123, %p122, %p147;
	selp.b32 	%r168, %r77, %r75, %p123;
	selp.b32 	%r169, %r143, %r142, %p123;
	add.s32 	%r155, %r155, 2;
$L__BB0_40:
	and.b32  	%r145, %r4, 1;
	setp.eq.b32 	%p124, %r145, 1;
	not.pred 	%p125, %p124;
	@%p125 bra 	$L__BB0_44;
	mul.wide.s32 	%rd53, %r155, 4;
	add.s64 	%rd54, %rd2, %rd53;
	ld.global.u32 	%r87, [%rd54];
	add.s64 	%rd55, %rd1, %rd53;
	ld.global.u32 	%r146, [%rd55];
	setp.ge.s32 	%p127, %r87, %r93;
	setp.le.s32 	%p128, %r146, %r169;
	mov.pred 	%p148, 0;
	or.pred  	%p129, %p127, %p128;
	@%p129 bra 	$L__BB0_43;
	mul.wide.s32 	%rd56, %r87, 4;
	add.s64 	%rd57, %rd3, %rd56;
	ld.global.u32 	%r147, [%rd57];
	setp.eq.s32 	%p148, %r147, -1;
$L__BB0_43:
	setp.ne.s32 	%p130, %r87, %r1;
	and.pred  	%p131, %p130, %p148;
	selp.b32 	%r168, %r87, %r168, %p131;
	selp.b32 	%r169, %r146, %r169, %p131;
$L__BB0_44:
	setp.eq.s32 	%p132, %r168, -1;
	@%p132 bra 	$L__BB0_47;
	mul.wide.s32 	%rd58, %r168, 4;
	add.s64 	%rd59, %rd3, %rd58;
	atom.relaxed.global.cas.b32 	%r148, [%rd59], -1, %r1;
	setp.ne.s32 	%p133, %r148, -1;
	@%p133 bra 	$L__BB0_47;
	cvta.to.global.u64 	%rd60, %rd14;
	st.global.u32 	[%rd4], %r168;
	mul.wide.s32 	%rd61, %r1, 4;
	add.s64 	%rd62, %rd60, %rd61;
	st.global.u32 	[%rd62], %r169;
	add.s64 	%rd64, %rd60, %rd58;
	st.global.u32 	[%rd64], %r169;
$L__BB0_47:
	ret;

}
	// .globl	_Z15rematchVerticesPiS_S_S_S_i
.visible .entry _Z15rematchVerticesPiS_S_S_S_i(
	.param .u64 .ptr .align 1 _Z15rematchVerticesPiS_S_S_S_i_param_0,
	.param .u64 .ptr .align 1 _Z15rematchVerticesPiS_S_S_S_i_param_1,
	.param .u64 .ptr .align 1 _Z15rematchVerticesPiS_S_S_S_i_param_2,
	.param .u64 .ptr .align 1 _Z15rematchVerticesPiS_S_S_S_i_param_3,
	.param .u64 .ptr .align 1 _Z15rematchVerticesPiS_S_S_S_i_param_4,
	.param .u32 _Z15rematchVerticesPiS_S_S_S_i_param_5
)
{
	.reg .pred 	%p<150>;
	.reg .b32 	%r<171>;
	.reg .b64 	%rd<66>;

	ld.param.u64 	%rd14, [_Z15rematchVerticesPiS_S_S_S_i_param_0];
	ld.param.u64 	%rd15, [_Z15rematchVerticesPiS_S_S_S_i_param_1];
	ld.param.u64 	%rd16, [_Z15rematchVerticesPiS_S_S_S_i_param_2];
	ld.param.u64 	%rd17, [_Z15rematchVerticesPiS_S_S_S_i_param_3];
	ld.param.u64 	%rd18, [_Z15rematchVerticesPiS_S_S_S_i_param_4];
	ld.param.u32 	%r94, [_Z15rematchVerticesPiS_S_S_S_i_param_5];
	cvta.to.global.u64 	%rd1, %rd16;
	cvta.to.global.u64 	%rd2, %rd15;
	cvta.to.global.u64 	%rd3, %rd18;
	cvta.to.global.u64 	%rd4, %rd17;
	mov.u32 	%r95, %ctaid.x;
	mov.u32 	%r96, %ntid.x;
	mov.u32 	%r97, %tid.x;
	mad.lo.s32 	%r1, %r95, %r96, %r97;
	setp.ge.s32 	%p31, %r1, %r94;
	@%p31 bra 	$L__BB1_48;
	mul.wide.s32 	%rd19, %r1, 4;
	add.s64 	%rd5, %rd4, %rd19;
	ld.global.u32 	%r2, [%rd5];
	setp.eq.s32 	%p32, %r2, -1;
	@%p32 bra 	$L__BB1_3;
	mul.wide.s32 	%rd20, %r2, 4;
	add.s64 	%rd21, %rd4, %rd20;
	ld.global.u32 	%r98, [%rd21];
	setp.eq.s32 	%p33, %r1, %r98;
	@%p33 bra 	$L__BB1_48;
$L__BB1_3:
	mov.b32 	%r169, -1;
	st.global.u32 	[%rd5], %r169;
	add.s64 	%rd6, %rd3, %rd19;
	st.global.u32 	[%rd6], %r169;
	cvta.to.global.u64 	%rd23, %rd14;
	add.s64 	%rd24, %rd23, %rd19;
	ld.global.u32 	%r156, [%rd24];
	ld.global.u32 	%r4, [%rd24+4];
	setp.ge.s32 	%p34, %r156, %r4;
	mov.u32 	%r170, %r169;
	@%p34 bra 	$L__BB1_45;
	sub.s32 	%r5, %r4, %r156;
	and.b32  	%r6, %r5, 7;
	sub.s32 	%r102, %r156, %r4;
	setp.gt.u32 	%p35, %r102, -8;
	mov.b32 	%r170, -1;
	mov.u32 	%r169, %r170;
	@%p35 bra 	$L__BB1_23;
	and.b32  	%r104, %r5, -8;
	neg.s32 	%r150, %r104;
	add.s64 	%rd7, %rd1, 16;
	mov.b32 	%r170, -1;
$L__BB1_6:
	.pragma "nounroll";
	mul.wide.s32 	%rd25, %r156, 4;
	add.s64 	%rd26, %rd2, %rd25;
	add.s64 	%rd8, %rd26, 16;
	add.s64 	%rd9, %rd7, %rd25;
	ld.global.u32 	%r12, [%rd26];
	ld.global.u32 	%r105, [%rd9+-16];
	setp.ge.s32 	%p37, %r12, %r94;
	setp.le.s32 	%p38, %r105, %r170;
	mov.pred 	%p135, 0;
	or.pred  	%p39, %p37, %p38;
	@%p39 bra 	$L__BB1_8;
	mul.wide.s32 	%rd27, %r12, 4;
	add.s64 	%rd28, %rd4, %rd27;
	ld.global.u32 	%r106, [%rd28];
	setp.eq.s32 	%p135, %r106, -1;
$L__BB1_8:
	setp.ne.s32 	%p41, %r12, %r1;
	and.pred  	%p42, %p41, %p135;
	selp.b32 	%r14, %r12, %r169, %p42;
	selp.b32 	%r107, %r105, %r170, %p42;
	ld.global.u32 	%r16, [%rd8+-12];
	ld.global.u32 	%r108, [%rd9+-12];
	setp.ge.s32 	%p43, %r16, %r94;
	setp.le.s32 	%p44, %r108, %r107;
	mov.pred 	%p136, 0;
	or.pred  	%p45, %p43, %p44;
	@%p45 bra 	$L__BB1_10;
	mul.wide.s32 	%rd29, %r16, 4;
	add.s64 	%rd30, %rd4, %rd29;
	ld.global.u32 	%r109, [%rd30];
	setp.eq.s32 	%p136, %r109, -1;
$L__BB1_10:
	setp.ne.s32 	%p47, %r16, %r1;
	and.pred  	%p48, %p47, %p136;
	selp.b32 	%r18, %r16, %r14, %p48;
	selp.b32 	%r110, %r108, %r107, %p48;
	ld.global.u32 	%r20, [%rd8+-8];
	ld.global.u32 	%r111, [%rd9+-8];
	setp.ge.s32 	%p49, %r20, %r94;
	setp.le.s32 	%p50, %r111, %r110;
	mov.pred 	%p137, 0;
	or.pred  	%p51, %p49, %p50;
	@%p51 bra 	$L__BB1_12;
	mul.wide.s32 	%rd31, %r20, 4;
	add.s64 	%rd32, %rd4, %rd31;
	ld.global.u32 	%r112, [%rd32];
	setp.eq.s32 	%p137, %r112, -1;
$L__BB1_12:
	setp.ne.s32 	%p53, %r20, %r1;
	and.pred  	%p54, %p53, %p137;
	selp.b32 	%r22, %r20, %r18, %p54;
	selp.b32 	%r113, %r111, %r110, %p54;
	ld.global.u32 	%r24, [%rd8+-4];
	ld.global.u32 	%r114, [%rd9+-4];
	setp.ge.s32 	%p55, %r24, %r94;
	setp.le.s32 	%p56, %r114, %r113;
	mov.pred 	%p138, 0;
	or.pred  	%p57, %p55, %p56;
	@%p57 bra 	$L__BB1_14;
	mul.wide.s32 	%rd33, %r24, 4;
	add.s64 	%rd34, %rd4, %rd33;
	ld.global.u32 	%r115, [%rd34];
	setp.eq.s32 	%p138, %r115, -1;
$L__BB1_14:
	setp.ne.s32 	%p59, %r24, %r1;
	and.pred  	%p60, %p59, %p138;
	selp.b32 	%r26, %r24, %r22, %p60;
	selp.b32 	%r116, %r114, %r113, %p60;
	ld.global.u32 	%r28, [%rd8];
	ld.global.u32 	%r117, [%rd9];
	setp.ge.s32 	%p61, %r28, %r94;
	setp.le.s32 	%p62, %r117, %r116;
	mov.pred 	%p139, 0;
	or.pred  	%p63, %p61, %p62;
	@%p63 bra 	$L__BB1_16;
	mul.wide.s32 	%rd35, %r28, 4;
	add.s64 	%rd36, %rd4, %rd35;
	ld.global.u32 	%r118, [%rd36];
	setp.eq.s32 	%p139, %r118, -1;
$L__BB1_16:
	setp.ne.s32 	%p65, %r28, %r1;
	and.pred  	%p66, %p65, %p139;
	selp.b32 	%r30, %r28, %r26, %p66;
	selp.b32 	%r119, %r117, %r116, %p66;
	ld.global.u32 	%r32, [%rd8+4];
	ld.global.u32 	%r120, [%rd9+4];
	setp.ge.s32 	%p67, %r32, %r94;
	setp.le.s32 	%p68, %r120, %r119;
	mov.pred 	%p140, 0;
	or.pred  	%p69, %p67, %p68;
	@%p69 bra 	$L__BB1_18;
	mul.wide.s32 	%rd37, %r32, 4;
	add.s64 	%rd38, %rd4, %rd37;
	ld.global.u32 	%r121, [%rd38];
	setp.eq.s32 	%p140, %r121, -1;
$L__BB1_18:
	setp.ne.s32 	%p71, %r32, %r1;
	and.pred  	%p72, %p71, %p140;
	selp.b32 	%r34, %r32, %r30, %p72;
	selp.b32 	%r122, %r120, %r119, %p72;
	ld.global.u32 	%r36, [%rd8+8];
	ld.global.u32 	%r123, [%rd9+8];
	setp.ge.s32 	%p73, %r36, %r94;
	setp.le.s32 	%p74, %r123, %r122;
	mov.pred 	%p141, 0;
	or.pred  	%p75, %p73, %p74;
	@%p75 bra 	$L__BB1_20;
	mul.wide.s32 	%rd39, %r36, 4;
	add.s64 	%rd40, %rd4, %rd39;
	ld.global.u32 	%r124, [%rd40];
	setp.eq.s32 	%p141, %r124, -1;
$L__BB1_20:
	setp.ne.s32 	%p77, %r36, %r1;
	and.pred  	%p78, %p77, %p141;
	selp.b32 	%r38, %r36, %r34, %p78;
	selp.b32 	%r125, %r123, %r122, %p78;
	ld.global.u32 	%r40, [%rd8+12];
	ld.global.u32 	%r126, [%rd9+12];
	setp.ge.s32 	%p79, %r40, %r94;
	setp.le.s32 	%p80, %r126, %r125;
	mov.pred 	%p142, 0;
	or.pred  	%p81, %p79, %p80;
	@%p81 bra 	$L__BB1_22;
	mul.wide.s32 	%rd41, %r40, 4;
	add.s64 	%rd42, %rd4, %rd41;
	ld.global.u32 	%r127, [%rd42];
	setp.eq.s32 	%p142, %r127, -1;
$L__BB1_22:
	setp.ne.s32 	%p82, %r40, %r1;
	and.pred  	%p83, %p82, %p142;
	selp.b32 	%r169, %r40, %r38, %p83;
	selp.b32 	%r170, %r126, %r125, %p83;
	add.s32 	%r156, %r156, 8;
	add.s32 	%r150, %r150, 8;
	setp.ne.s32 	%p84, %r150, 0;
	@%p84 bra 	$L__BB1_6;
$L__BB1_23:
	setp.eq.s32 	%p85, %r6, 0;
	@%p85 bra 	$L__BB1_45;
	and.b32  	%r51, %r5, 3;
	setp.lt.u32 	%p86, %r6, 4;
	@%p86 bra 	$L__BB1_34;
	mul.wide.s32 	%rd43, %r156, 4;
	add.s64 	%rd10, %rd2, %rd43;
	ld.global.u32 	%r52, [%rd10];
	add.s64 	%rd11, %rd1, %rd43;
	ld.global.u32 	%r129, [%rd11];
	setp.ge.s32 	%p88, %r52, %r94;
	setp.le.s32 	%p89, %r129, %r170;
	mov.pred 	%p143, 0;
	or.pred  	%p90, %p88, %p89;
	@%p90 bra 	$L__BB1_27;
	mul.wide.s32 	%rd44, %r52, 4;
	add.s64 	%rd45, %rd4, %rd44;
	ld.global.u32 	%r130, [%rd45];
	setp.eq.s32 	%p143, %r130, -1;
$L__BB1_27:
	setp.ne.s32 	%p92, %r52, %r1;
	and.pred  	%p93, %p92, %p143;
	selp.b32 	%r54, %r52, %r169, %p93;
	selp.b32 	%r131, %r129, %r170, %p93;
	ld.global.u32 	%r56, [%rd10+4];
	ld.global.u32 	%r132, [%rd11+4];
	setp.ge.s32 	%p94, %r56, %r94;
	setp.le.s32 	%p95, %r132, %r131;
	mov.pred 	%p144, 0;
	or.pred  	%p96, %p94, %p95;
	@%p96 bra 	$L__BB1_29;
	mul.wide.s32 	%rd46, %r56, 4;
	add.s64 	%rd47, %rd4, %rd46;
	ld.global.u32 	%r133, [%rd47];
	setp.eq.s32 	%p144, %r133, -1;
$L__BB1_29:
	setp.ne.s32 	%p98, %r56, %r1;
	and.pred  	%p99, %p98, %p144;
	selp.b32 	%r58, %r56, %r54, %p99;
	selp.b32 	%r134, %r132, %r131, %p99;
	ld.global.u32 	%r60, [%rd10+8];
	ld.global.u32 	%r135, [%rd11+8];
	setp.ge.s32 	%p100, %r60, %r94;
	setp.le.s32 	%p101, %r135, %r134;
	mov.pred 	%p145, 0;
	or.pred  	%p102, %p100, %p101;
	@%p102 bra 	$L__BB1_31;
	mul.wide.s32 	%rd48, %r60, 4;
	add.s64 	%rd49, %rd4, %rd48;
	ld.global.u32 	%r136, [%rd49];
	setp.eq.s32 	%p145, %r136, -1;
$L__BB1_31:
	setp.ne.s32 	%p104, %r60, %r1;
	and.pred  	%p105, %p104, %p145;
	selp.b32 	%r62, %r60, %r58, %p105;
	selp.b32 	%r137, %r135, %r134, %p105;
	ld.global.u32 	%r64, [%rd10+12];
	ld.global.u32 	%r138, [%rd11+12];
	setp.ge.s32 	%p106, %r64, %r94;
	setp.le.s32 	%p107, %r138, %r137;
	mov.pred 	%p146, 0;
	or.pred  	%p108, %p106, %p107;
	@%p108 bra 	$L__BB1_33;
	mul.wide.s32 	%rd50, %r64, 4;
	add.s64 	%rd51, %rd4, %rd50;
	ld.global.u32 	%r139, [%rd51];
	setp.eq.s32 	%p146, %r139, -1;
$L__BB1_33:
	setp.ne.s32 	%p109, %r64, %r1;
	and.pred  	%p110, %p109, %p146;
	selp.b32 	%r169, %r64, %r62, %p110;
	selp.b32 	%r170, %r138, %r137, %p110;
	add.s32 	%r156, %r156, 4;
$L__BB1_34:
	setp.eq.s32 	%p111, %r51, 0;
	@%p111 bra 	$L__BB1_45;
	setp.eq.s32 	%p112, %r51, 1;
	@%p112 bra 	$L__BB1_41;
	mul.wide.s32 	%rd52, %r156, 4;
	add.s64 	%rd12, %rd2, %rd52;
	ld.global.u32 	%r74, [%rd12];
	add.s64 	%rd13, %rd1, %rd52;
	ld.global.u32 	%r141, [%rd13];
	setp.ge.s32 	%p114, %r74, %r94;
	setp.le.s32 	%p115, %r141, %r170;
	mov.pred 	%p147, 0;
	or.pred  	%p116, %p114, %p115;
	@%p116 bra 	$L__BB1_38;
	mul.wide.s32 	%rd53, %r74, 4;
	add.s64 	%rd54, %rd4, %rd53;
	ld.global.u32 	%r142, [%rd54];
	setp.eq.s32 	%p147, %r142, -1;
$L__BB1_38:
	setp.ne.s32 	%p118, %r74, %r1;
	and.pred  	%p119, %p118, %p147;
	selp.b32 	%r76, %r74, %r169, %p119;
	selp.b32 	%r143, %r141, %r170, %p119;
	ld.global.u32 	%r78, [%rd12+4];
	ld.global.u32 	%r144, [%rd13+4];
	setp.ge.s32 	%p120, %r78, %r94;
	setp.le.s32 	%p121, %r144, %r143;
	mov.pred 	%p148, 0;
	or.pred  	%p122, %p120, %p121;
	@%p122 bra 	$L__BB1_40;
	mul.wide.s32 	%rd55, %r78, 4;
	add.s64 	%rd56, %rd4, %rd55;
	ld.global.u32 	%r145, [%rd56];
	setp.eq.s32 	%p148, %r145, -1;
$L__BB1_40:
	setp.ne.s32 	%p123, %r78, %r1;
	and.pred  	%p124, %p123, %p148;
	selp.b32 	%r169, %r78, %r76, %p124;
	selp.b32 	%r170, %r144, %r143, %p124;
	add.s32 	%r156, %r156, 2;
$L__BB1_41:
	and.b32  	%r146, %r5, 1;
	setp.eq.b32 	%p125, %r146, 1;
	not.pred 	%p126, %p125;
	@%p126 bra 	$L__BB1_45;
	mul.wide.s32 	%rd57, %r156, 4;
	add.s64 	%rd58, %rd2, %rd57;
	ld.global.u32 	%r88, [%rd58];
	add.s64 	%rd59, %rd1, %rd57;
	ld.global.u32 	%r147, [%rd59];
	setp.ge.s32 	%p128, %r88, %r94;
	setp.le.s32 	%p129, %r147, %r170;
	mov.pred 	%p149, 0;
	or.pred  	%p130, %p128, %p129;
	@%p130 bra 	$L__BB1_44;
	mul.wide.s32 	%rd60, %r88, 4;
	add.s64 	%rd61, %rd4, %rd60;
	ld.global.u32 	%r148, [%rd61];
	setp.eq.s32 	%p149, %r148, -1;
$L__BB1_44:
	setp.ne.s32 	%p131, %r88, %r1;
	and.pred  	%p132, %p131, %p149;
	selp.b32 	%r169, %r88, %r169, %p132;
	selp.b32 	%r170, %r147, %r170, %p132;
$L__BB1_45:
	setp.eq.s32 	%p133, %r169, -1;
	@%p133 bra 	$L__BB1_48;
	mul.wide.s32 	%rd62, %r169, 4;
	add.s64 	%rd63, %rd4, %rd62;
	atom.relaxed.global.cas.b32 	%r149, [%rd63], -1, %r1;
	setp.ne.s32 	%p134, %r149, -1;
	@%p134 bra 	$L__BB1_48;
	st.global.u32 	[%rd5], %r169;
	st.global.u32 	[%rd6], %r170;
	add.s64 	%rd65, %rd3, %rd62;
	st.global.u32 	[%rd65], %r170;
$L__BB1_48:
	ret;

}
	// .globl	_Z11mapVerticesPiS_i
.visible .entry _Z11mapVerticesPiS_i(
	.param .u64 .ptr .align 1 _Z11mapVerticesPiS_i_param_0,
	.param .u64 .ptr .align 1 _Z11mapVerticesPiS_i_param_1,
	.param .u32 _Z11mapVerticesPiS_i_param_2
)
{
	.reg .pred 	%p<6>;
	.reg .b32 	%r<8>;
	.reg .b64 	%rd<13>;

	ld.param.u64 	%rd3, [_Z11mapVerticesPiS_i_param_0];
	ld.param.u64 	%rd4, [_Z11mapVerticesPiS_i_param_1];
	ld.param.u32 	%r3, [_Z11mapVerticesPiS_i_param_2];
	cvta.to.global.u64 	%rd1, %rd4;
	mov.u32 	%r4, %ctaid.x;
	mov.u32 	%r5, %ntid.x;
	mov.u32 	%r6, %tid.x;
	mad.lo.s32 	%r1, %r4, %r5, %r6;
	setp.ge.s32 	%p1, %r1, %r3;
	@%p1 bra 	$L__BB2_5;
	cvta.to.global.u64 	%rd5, %rd3;
	mul.wide.s32 	%rd6, %r1, 4;
	add.s64 	%rd2, %rd5, %rd6;
	ld.global.u32 	%r2, [%rd2];
	setp.eq.s32 	%p2, %r2, -1;
	setp.ge.s32 	%p3, %r1, %r2;
	or.pred  	%p4, %p2, %p3;
	@%p4 bra 	$L__BB2_3;
	add.s64 	%rd10, %rd1, %rd6;
	st.global.u32 	[%rd10], %r1;
	ld.global.u32 	%r7, [%rd2];
	mul.wide.s32 	%rd11, %r7, 4;
	add.s64 	%rd12, %rd1, %rd11;
	st.global.u32 	[%rd12], %r1;
	bra.uni 	$L__BB2_5;
$L__BB2_3:
	setp.ne.s32 	%p5, %r2, -1;
	@%p5 bra 	$L__BB2_5;
	add.s64 	%rd8, %rd1, %rd6;
	st.global.u32 	[%rd8], %r1;
$L__BB2_5:
	ret;

}
	// .globl	_Z30relabel_coarse_vertices_kernelPiS_S_S_iS_
.visible .entry _Z30relabel_coarse_vertices_kernelPiS_S_S_iS_(
	.param .u64 .ptr .align 1 _Z30relabel_coarse_vertices_kernelPiS_S_S_iS__param_0,
	.param .u64 .ptr .align 1 _Z30relabel_coarse_vertices_kernelPiS_S_S_iS__param_1,
	.param .u64 .ptr .align 1 _Z30relabel_coarse_vertices_kernelPiS_S_S_iS__param_2,
	.param .u64 .ptr .align 1 _Z30relabel_coarse_vertices_kernelPiS_S_S_iS__param_3,
	.param .u32 _Z30relabel_coarse_vertices_kernelPiS_S_S_iS__param_4,
	.param .u64 .ptr .align 1 _Z30relabel_coarse_vertices_kernelPiS_S_S_iS__param_5
)
{
	.reg .pred 	%p<6>;
	.reg .b32 	%r<14>;
	.reg .b64 	%rd<22>;

	ld.param.u64 	%rd7, [_Z30relabel_coarse_vertices_kernelPiS_S_S_iS__param_0];
	ld.param.u64 	%rd8, [_Z30relabel_coarse_vertices_kernelPiS_S_S_iS__param_1];
	ld.param.u64 	%rd4, [_Z30relabel_coarse_vertices_kernelPiS_S_S_iS__param_2];
	ld.param.u64 	%rd5, [_Z30relabel_coarse_vertices_kernelPiS_S_S_iS__param_3];
	ld.param.u32 	%r5, [_Z30relabel_coarse_vertices_kernelPiS_S_S_iS__param_4];
	ld.param.u64 	%rd6, [_Z30relabel_coarse_vertices_kernelPiS_S_S_iS__param_5];
	cvta.to.global.u64 	%rd1, %rd8;
	cvta.to.global.u64 	%rd2, %rd7;
	mov.u32 	%r6, %ctaid.x;
	mov.u32 	%r7, %ntid.x;
	mov.u32 	%r8, %tid.x;
	mad.lo.s32 	%r1, %r6, %r7, %r8;
	setp.ge.s32 	%p1, %r1, %r5;
	@%p1 bra 	$L__BB3_8;
	mul.wide.s32 	%rd9, %r1, 4;
	add.s64 	%rd10, %rd2, %rd9;
	ld.global.u32 	%r9, [%rd10];
	setp.ne.s32 	%p2, %r9, %r1;
	@%p2 bra 	$L__BB3_8;
	cvta.to.global.u64 	%rd11, %rd6;
	atom.global.add.u32 	%r2, [%rd11], 1;
	cvta.to.global.u64 	%rd12, %rd4;
	add.s64 	%rd14, %rd12, %rd9;
	st.global.u32 	[%rd14], %r2;
	add.s64 	%rd15, %rd1, %rd9;
	st.global.u32 	[%rd15], %r2;
	shl.b32 	%r10, %r2, 1;
	cvta.to.global.u64 	%rd16, %rd5;
	mul.wide.s32 	%rd17, %r10, 4;
	add.s64 	%rd3, %rd16, %rd17;
	st.global.u32 	[%rd3], %r1;
	mov.u32 	%r13, %r1;
$L__BB3_3:
	add.s32 	%r4, %r13, 1;
	setp.ge.s32 	%p3, %r4, %r5;
	@%p3 bra 	$L__BB3_7;
	mul.wide.s32 	%rd18, %r13, 4;
	add.s64 	%rd19, %rd2, %rd18;
	ld.global.u32 	%r11, [%rd19+4];
	setp.ne.s32 	%p4, %r11, %r1;
	mov.u32 	%r13, %r4;
	@%p4 bra 	$L__BB3_3;
	setp.eq.s32 	%p5, %r4, -1;
	@%p5 bra 	$L__BB3_7;
	st.global.u32 	[%rd3+4], %r4;
	add.s64 	%rd21, %rd1, %rd18;
	st.global.u32 	[%rd21+4], %r2;
	bra.uni 	$L__BB3_8;
$L__BB3_7:
	mov.b32 	%r12, -1;
	st.global.u32 	[%rd3+4], %r12;
$L__BB3_8:
	ret;

}
	// .globl	_Z16countUniqueEdgesPiS_S_S_S_S_S_i
.visible .entry _Z16countUniqueEdgesPiS_S_S_S_S_S_i(
	.param .u64 .ptr .align 1 _Z16countUniqueEdgesPiS_S_S_S_S_S_i_param_0,
	.param .u64 .ptr .align 1 _Z16countUniqueEdgesPiS_S_S_S_S_S_i_param_1,
	.param .u64 .ptr .align 1 _Z16countUniqueEdgesPiS_S_S_S_S_S_i_param_2,
	.param .u64 .ptr .align 1 _Z16countUniqueEdgesPiS_S_S_S_S_S_i_param_3,
	.param .u64 .ptr .align 1 _Z16countUniqueEdgesPiS_S_S_S_S_S_i_param_4,
	.param .u64 .ptr .align 1 _Z16countUniqueEdgesPiS_S_S_S_S_S_i_param_5,
	.param .u64 .ptr .align 1 _Z16countUniqueEdgesPiS_S_S_S_S_S_i_param_6,
	.param .u32 _Z16countUniqueEdgesPiS_S_S_S_S_S_i_param_7
)
{
	.reg .pred 	%p<142>;
	.reg .b32 	%r<427>;
	.reg .b64 	%rd<331>;

	ld.param.u64 	%rd84, [_Z16countUniqueEdgesPiS_S_S_S_S_S_i_param_0];
	ld.param.u64 	%rd85, [_Z16countUniqueEdgesPiS_S_S_S_S_S_i_param_1];
	ld.param.u64 	%rd86, [_Z16countUniqueEdgesPiS_S_S_S_S_S_i_param_3];
	ld.param.u64 	%rd82, [_Z16countUniqueEdgesPiS_S_S_S_S_S_i_param_4];
	ld.param.u64 	%rd83, [_Z16countUniqueEdgesPiS_S_S_S_S_S_i_param_6];
	ld.param.u32 	%r139, [_Z16countUniqueEdgesPiS_S_S_S_S_S_i_param_7];
	cvta.to.global.u64 	%rd1, %rd86;
	cvta.to.global.u64 	%rd2, %rd85;
	cvta.to.global.u64 	%rd3, %rd84;
	mov.u32 	%r140, %ctaid.x;
	mov.u32 	%r141, %ntid.x;
	mov.u32 	%r142, %tid.x;
	mad.lo.s32 	%r1, %r140, %r141, %r142;
	setp.ge.s32 	%p1, %r1, %r139;
	@%p1 bra 	$L__BB4_85;
	mul.wide.s32 	%rd88, %r1, 4;
	add.s64 	%rd89, %rd3, %rd88;
	ld.global.u32 	%r385, [%rd89];
	ld.global.u32 	%r3, [%rd89+4];
	setp.ge.s32 	%p2, %r385, %r3;
	add.s64 	%rd4, %rd1, %rd88;
	mov.b32 	%r376, 0;
	mov.b64 	%rd292, 0;
	@%p2 bra 	$L__BB4_42;
	ld.global.u32 	%r4, [%rd4];
	add.s32 	%r146, %r385, 1;
	max.s32 	%r147, %r3, %r146;
	sub.s32 	%r5, %r147, %r385;
	and.b32  	%r6, %r5, 7;
	sub.s32 	%r148, %r385, %r147;
	setp.gt.u32 	%p3, %r148, -8;
	mov.b64 	%rd292, 0;
	mov.b32 	%r376, 0;
	@%p3 bra 	$L__BB4_21;
	and.b32  	%r150, %r5, -8;
	neg.s32 	%r373, %r150;
	add.s64 	%rd5, %rd2, 16;
	mov.b64 	%rd292, 0;
	mov.b32 	%r376, 0;
$L__BB4_4:
	.pragma "nounroll";
	mul.wide.s32 	%rd93, %r385, 4;
	add.s64 	%rd7, %rd5, %rd93;
	ld.global.u32 	%r151, [%rd7+-16];
	mul.wide.s32 	%rd94, %r151, 4;
	add.s64 	%rd95, %rd1, %rd94;
	ld.global.u32 	%r11, [%rd95];
	setp.eq.s32 	%p4, %r11, %r4;
	setp.eq.s32 	%p5, %r11, -1;
	or.pred  	%p6, %p5, %p4;
	@%p6 bra 	$L__BB4_6;
	shr.s32 	%r152, %r11, 31;
	shr.u32 	%r153, %r152, 26;
	add.s32 	%r154, %r11, %r153;
	and.b32  	%r155, %r154, -64;
	sub.s32 	%r156, %r11, %r155;
	mov.b64 	%rd96, 1;
	shl.b64 	%rd97, %rd96, %r156;
	and.b64  	%rd98, %rd97, %rd292;
	setp.eq.s64 	%p7, %rd98, 0;
	selp.b64 	%rd99, %rd97, 0, %p7;
	or.b64  	%rd292, %rd99, %rd292;
	selp.u32 	%r157, 1, 0, %p7;
	add.s32 	%r376, %r376, %r157;
$L__BB4_6:
	ld.global.u32 	%r158, [%rd7+-12];
	mul.wide.s32 	%rd100, %r158, 4;
	add.s64 	%rd101, %rd1, %rd100;
	ld.global.u32 	%r14, [%rd101];
	setp.eq.s32 	%p8, %r14, %r4;
	setp.eq.s32 	%p9, %r14, -1;
	or.pred  	%p10, %p9, %p8;
	@%p10 bra 	$L__BB4_8;
	shr.s32 	%r159, %r14, 31;
	shr.u32 	%r160, %r159, 26;
	add.s32 	%r161, %r14, %r160;
	and.b32  	%r162, %r161, -64;
	sub.s32 	%r163, %r14, %r162;
	mov.b64 	%rd102, 1;
	shl.b64 	%rd103, %rd102, %r163;
	and.b64  	%rd104, %rd103, %rd292;
	setp.eq.s64 	%p11, %rd104, 0;
	selp.b64 	%rd105, %rd103, 0, %p11;
	or.b64  	%rd292, %rd105, %rd292;
	selp.u32 	%r164, 1, 0, %p11;
	add.s32 	%r376, %r376, %r164;
$L__BB4_8:
	ld.global.u32 	%r165, [%rd7+-8];
	mul.wide.s32 	%rd106, %r165, 4;
	add.s64 	%rd107, %rd1, %rd106;
	ld.global.u32 	%r17, [%rd107];
	setp.eq.s32 	%p12, %r17, %r4;
	setp.eq.s32 	%p13, %r17, -1;
	or.pred  	%p14, %p13, %p12;
	@%p14 bra 	$L__BB4_10;
	shr.s32 	%r166, %r17, 31;
	shr.u32 	%r167, %r166, 26;
	add.s32 	%r168, %r17, %r167;
	and.b32  	%r169, %r168, -64;
	sub.s32 	%r170, %r17, %r169;
	mov.b64 	%rd108, 1;
	shl.b64 	%rd109, %rd108, %r170;
	and.b64  	%rd110, %rd109, %rd292;
	setp.eq.s64 	%p15, %rd110, 0;
	selp.b64 	%rd111, %rd109, 0, %p15;
	or.b64  	%rd292, %rd111, %rd292;
	selp.u32 	%r171, 1, 0, %p15;
	add.s32 	%r376, %r376, %r171;
$L__BB4_10:
	ld.global.u32 	%r172, [%rd7+-4];
	mul.wide.s32 	%rd112, %r172, 4;
	add.s64 	%rd113, %rd1, %rd112;
	ld.global.u32 	%r20, [%rd113];
	setp.eq.s32 	%p16, %r20, %r4;
	setp.eq.s32 	%p17, %r20, -1;
	or.pred  	%p18, %p17, %p16;
	@%p18 bra 	$L__BB4_12;
	shr.s32 	%r173, %r20, 31;
	shr.u32 	%r174, %r173, 26;
	add.s32 	%r175, %r20, %r174;
	and.b32  	%r176, %r175, -64;
	sub.s32 	%r177, %r20, %r176;
	mov.b64 	%rd114, 1;
	shl.b64 	%rd115, %rd114, %r177;
	and.b64  	%rd116, %rd115, %rd292;
	setp.eq.s64 	%p19, %rd116, 0;
	selp.b64 	%rd117, %rd115, 0, %p19;
	or.b64  	%rd292, %rd117, %rd292;
	selp.u32 	%r178, 1, 0, %p19;
	add.s32 	%r376, %r376, %r178;
$L__BB4_12:
	ld.global.u32 	%r179, [%rd7];
	mul.wide.s32 	%rd118, %r179, 4;
	add.s64 	%rd119, %rd1, %rd118;
	ld.global.u32 	%r23, [%rd119];
	setp.eq.s32 	%p20, %r23, %r4;
	setp.eq.s32 	%p21, %r23, -1;
	or.pred  	%p22, %p21, %p20;
	@%p22 bra 	$L__BB4_14;
	shr.s32 	%r180, %r23, 31;
	shr.u32 	%r181, %r180, 26;
	add.s32 	%r182, %r23, %r181;
	and.b32  	%r183, %r182, -64;
	sub.s32 	%r184, %r23, %r183;
	mov.b64 	%rd120, 1;
	shl.b64 	%rd121, %rd120, %r184;
	and.b64  	%rd122, %rd121, %rd292;
	setp.eq.s64 	%p23, %rd122, 0;
	selp.b64 	%rd123, %rd121, 0, %p23;
	or.b64  	%rd292, %rd123, %rd292;
	selp.u32 	%r185, 1, 0, %p23;
	add.s32 	%r376, %r376, %r185;
$L__BB4_14:
	ld.global.u32 	%r186, [%rd7+4];
	mul.wide.s32 	%rd124, %r186, 4;
	add.s64 	%rd125, %rd1, %rd124;
	ld.global.u32 	%r26, [%rd125];
	setp.eq.s32 	%p24, %r26, %r4;
	setp.eq.s32 	%p25, %r26, -1;
	or.pred  	%p26, %p25, %p24;
	@%p26 bra 	$L__BB4_16;
	shr.s32 	%r187, %r26, 31;
	shr.u32 	%r188, %r187, 26;
	add.s32 	%r189, %r26, %r188;
	and.b32  	%r190, %r189, -64;
	sub.s32 	%r191, %r26, %r190;
	mov.b64 	%rd126, 1;
	shl.b64 	%rd127, %rd126, %r191;
	and.b64  	%rd128, %rd127, %rd292;
	setp.eq.s64 	%p27, %rd128, 0;
	selp.b64 	%rd129, %rd127, 0, %p27;
	or.b64  	%rd292, %rd129, %rd292;
	selp.u32 	%r192, 1, 0, %p27;
	add.s32 	%r376, %r376, %r192;
$L__BB4_16:
	ld.global.u32 	%r193, [%rd7+8];
	mul.wide.s32 	%rd130, %r193, 4;
	add.s64 	%rd131, %rd1, %rd130;
	ld.global.u32 	%r29, [%rd131];
	setp.eq.s32 	%p28, %r29, %r4;
	setp.eq.s32 	%p29, %r29, -1;
	or.pred  	%p30, %p29, %p28;
	@%p30 bra 	$L__BB4_18;
	shr.s32 	%r194, %r29, 31;
	shr.u32 	%r195, %r194, 26;
	add.s32 	%r196, %r29, %r195;
	and.b32  	%r197, %r196, -64;
	sub.s32 	%r198, %r29, %r197;
	mov.b64 	%rd132, 1;
	shl.b64 	%rd133, %rd132, %r198;
	and.b64  	%rd134, %rd133, %rd292;
	setp.eq.s64 	%p31, %rd134, 0;
	selp.b64 	%rd135, %rd133, 0, %p31;
	or.b64  	%rd292, %rd135, %rd292;
	selp.u32 	%r199, 1, 0, %p31;
	add.s32 	%r376, %r376, %r199;
$L__BB4_18:
	ld.global.u32 	%r200, [%rd7+12];
	mul.wide.s32 	%rd136, %r200, 4;
	add.s64 	%rd137, %rd1, %rd136;
	ld.global.u32 	%r32, [%rd137];
	setp.eq.s32 	%p32, %r32, %r4;
	setp.eq.s32 	%p33, %r32, -1;
	or.pred  	%p34, %p33, %p32;
	@%p34 bra 	$L__BB4_20;
	shr.s32 	%r201, %r32, 31;
	shr.u32 	%r202, %r201, 26;
	add.s32 	%r203, %r32, %r202;
	and.b32  	%r204, %r203, -64;
	sub.s32 	%r205, %r32, %r204;
	mov.b64 	%rd138, 1;
	shl.b64 	%rd139, %rd138, %r205;
	and.b64  	%rd140, %rd139, %rd292;
	setp.eq.s64 	%p35, %rd140, 0;
	selp.b64 	%rd141, %rd139, 0, %p35;
	or.b64  	%rd292, %rd141, %rd292;
	selp.u32 	%r206, 1, 0, %p35;
	add.s32 	%r376, %r376, %r206;
$L__BB4_20:
	add.s32 	%r385, %r385, 8;
	add.s32 	%r373, %r373, 8;
	setp.ne.s32 	%p36, %r373, 0;
	@%p36 bra 	$L__BB4_4;
$L__BB4_21:
	setp.eq.s32 	%p37, %r6, 0;
	@%p37 bra 	$L__BB4_42;
	and.b32  	%r40, %r5, 3;
	setp.lt.u32 	%p38, %r6, 4;
	@%p38 bra 	$L__BB4_32;
	mul.wide.s32 	%rd143, %r385, 4;
	add.s64 	%rd26, %rd2, %rd143;
	ld.global.u32 	%r208, [%rd26];
	mul.wide.s32 	%rd144, %r208, 4;
	add.s64 	%rd145, %rd1, %rd144;
	ld.global.u32 	%r41, [%rd145];
	setp.eq.s32 	%p39, %r41, %r4;
	setp.eq.s32 	%p40, %r41, -1;
	or.pred  	%p41, %p40, %p39;
	@%p41 bra 	$L__BB4_25;
	shr.s32 	%r209, %r41, 31;
	shr.u32 	%r210, %r209, 26;
	add.s32 	%r211, %r41, %r210;
	and.b32  	%r212, %r211, -64;
	sub.s32 	%r213, %r41, %r212;
	mov.b64 	%rd146, 1;
	shl.b64 	%rd147, %rd146, %r213;
	and.b64  	%rd148, %rd147, %rd292;
	setp.eq.s64 	%p42, %rd148, 0;
	selp.b64 	%rd149, %rd147, 0, %p42;
	or.b64  	%rd292, %rd149, %rd292;
	selp.u32 	%r214, 1, 0, %p42;
	add.s32 	%r376, %r376, %r214;
$L__BB4_25:
	ld.global.u32 	%r215, [%rd26+4];
	mul.wide.s32 	%rd150, %r215, 4;
	add.s64 	%rd151, %rd1, %rd150;
	ld.global.u32 	%r44, [%rd151];
	setp.eq.s32 	%p43, %r44, %r4;
	setp.eq.s32 	%p44, %r44, -1;
	or.pred  	%p45, %p44, %p43;
	@%p45 bra 	$L__BB4_27;
	shr.s32 	%r216, %r44, 31;
	shr.u32 	%r217, %r216, 26;
	add.s32 	%r218, %r44, %r217;
	and.b32  	%r219, %r218, -64;
	sub.s32 	%r220, %r44, %r219;
	mov.b64 	%rd152, 1;
	shl.b64 	%rd153, %rd152, %r220;
	and.b64  	%rd154, %rd153, %rd292;
	setp.eq.s64 	%p46, %rd154, 0;
	selp.b64 	%rd155, %rd153, 0, %p46;
	or.b64  	%rd292, %rd155, %rd292;
	selp.u32 	%r221, 1, 0, %p46;
	add.s32 	%r376, %r376, %r221;
$L__BB4_27:
	ld.global.u32 	%r222, [%rd26+8];
	mul.wide.s32 	%rd156, %r222, 4;
	add.s64 	%rd157, %rd1, %rd156;
	ld.global.u32 	%r47, [%rd157];
	setp.eq.s32 	%p47, %r47, %r4;
	setp.eq.s32 	%p48, %r47, -1;
	or.pred  	%p49, %p48, %p47;
	@%p49 bra 	$L__BB4_29;
	shr.s32 	%r223, %r47, 31;
	shr.u32 	%r224, %r223, 26;
	add.s32 	%r225, %r47, %r224;
	and.b32  	%r226, %r225, -64;
	sub.s32 	%r227, %r47, %r226;
	mov.b64 	%rd158, 1;
	shl.b64 	%rd159, %rd158, %r227;
	and.b64  	%rd160, %rd159, %rd292;
	setp.eq.s64 	%p50, %rd160, 0;
	selp.b64 	%rd161, %rd159, 0, %p50;
	or.b64  	%rd292, %rd161, %rd292;
	selp.u32 	%r228, 1, 0, %p50;
	add.s32 	%r376, %r376, %r228;
$L__BB4_29:
	ld.global.u32 	%r229, [%rd26+12];
	mul.wide.s32 	%rd162, %r229, 4;
	add.s64 	%rd163, %rd1, %rd162;
	ld.global.u32 	%r50, [%rd163];
	setp.eq.s32 	%p51, %r50, %r4;
	setp.eq.s32 	%p52, %r50, -1;
	or.pred  	%p53, %p52, %p51;
	@%p53 bra 	$L__BB4_31;
	shr.s32 	%r230, %r50, 31;
	shr.u32 	%r231, %r230, 26;
	add.s32 	%r232, %r50, %r231;
	and.b32  	%r233, %r232, -64;
	sub.s32 	%r234, %r50, %r233;
	mov.b64 	%rd164, 1;
	shl.b64 	%rd165, %rd164, %r234;
	and.b64  	%rd166, %rd165, %rd292;
	setp.eq.s64 	%p54, %rd166, 0;
	selp.b64 	%rd167, %rd165, 0, %p54;
	or.b64  	%rd292, %rd167, %rd292;
	selp.u32 	%r235, 1, 0, %p54;
	add.s32 	%r376, %r376, %r235;
$L__BB4_31:
	add.s32 	%r385, %r385, 4;
$L__BB4_32:
	setp.eq.s32 	%p55, %r40, 0;
	@%p55 bra 	$L__BB4_42;
	setp.eq.s32 	%p56, %r40, 1;
	@%p56 bra 	$L__BB4_39;
	mul.wide.s32 	%rd169, %r385, 4;
	add.s64 	%rd37, %rd2, %rd169;
	ld.global.u32 	%r237, [%rd37];
	mul.wide.s32 	%rd170, %r237, 4;
	add.s64 	%rd171, %rd1, %rd170;
	ld.global.u32 	%r57, [%rd171];
	setp.eq.s32 	%p57, %r57, %r4;
	setp.eq.s32 	%p58, %r57, -1;
	or.pred  	%p59, %p58, %p57;
	@%p59 bra 	$L__BB4_36;
	shr.s32 	%r238, %r57, 31;
	shr.u32 	%r239, %r238, 26;
	add.s32 	%r240, %r57, %r239;
	and.b32  	%r241, %r240, -64;
	sub.s32 	%r242, %r57, %r241;
	mov.b64 	%rd172, 1;
	shl.b64 	%rd173, %rd172, %r242;
	and.b64  	%rd174, %rd173, %rd292;
	setp.eq.s64 	%p60, %rd174, 0;
	selp.b64 	%rd175, %rd173, 0, %p60;
	or.b64  	%rd292, %rd175, %rd292;
	selp.u32 	%r243, 1, 0, %p60;
	add.s32 	%r376, %r376, %r243;
$L__BB4_36:
	ld.global.u32 	%r244, [%rd37+4];
	mul.wide.s32 	%rd176, %r244, 4;
	add.s64 	%rd177, %rd1, %rd176;
	ld.global.u32 	%r60, [%rd177];
	setp.eq.s32 	%p61, %r60, %r4;
	setp.eq.s32 	%p62, %r60, -1;
	or.pred  	%p63, %p62, %p61;
	@%p63 bra 	$L__BB4_38;
	shr.s32 	%r245, %r60, 31;
	shr.u32 	%r246, %r245, 26;
	add.s32 	%r247, %r60, %r246;
	and.b32  	%r248, %r247, -64;
	sub.s32 	%r249, %r60, %r248;
	mov.b64 	%rd178, 1;
	shl.b64 	%rd179, %rd178, %r249;
	and.b64  	%rd180, %rd179, %rd292;
	setp.eq.s64 	%p64, %rd180, 0;
	selp.b64 	%rd181, %rd179, 0, %p64;
	or.b64  	%rd292, %rd181, %rd292;
	selp.u32 	%r250, 1, 0, %p64;
	add.s32 	%r376, %r376, %r250;
$L__BB4_38:
	add.s32 	%r385, %r385, 2;
$L__BB4_39:
	and.b32  	%r251, %r5, 1;
	setp.eq.b32 	%p65, %r251, 1;
	not.pred 	%p66, %p65;
	@%p66 bra 	$L__BB4_42;
	mul.wide.s32 	%rd182, %r385, 4;
	add.s64 	%rd183, %rd2, %rd182;
	ld.global.u32 	%r252, [%rd183];
	mul.wide.s32 	%rd184, %r252, 4;
	add.s64 	%rd185, %rd1, %rd184;
	ld.global.u32 	%r67, [%rd185];
	setp.eq.s32 	%p67, %r67, %r4;
	setp.eq.s32 	%p68, %r67, -1;
	or.pred  	%p69, %p68, %p67;
	@%p69 bra 	$L__BB4_42;
	shr.s32 	%r253, %r67, 31;
	shr.u32 	%r254, %r253, 26;
	add.s32 	%r255, %r67, %r254;
	and.b32  	%r256, %r255, -64;
	sub.s32 	%r257, %r67, %r256;
	mov.b64 	%rd186, 1;
	shl.b64 	%rd187, %rd186, %r257;
	and.b64  	%rd188, %rd187, %rd292;
	setp.eq.s64 	%p70, %rd188, 0;
	selp.b64 	%rd189, %rd187, 0, %p70;
	or.b64  	%rd292, %rd189, %rd292;
	selp.u32 	%r258, 1, 0, %p70;
	add.s32 	%r376, %r376, %r258;
$L__BB4_42:
	cvta.to.global.u64 	%rd190, %rd82;
	mul.wide.s32 	%rd191, %r1, 4;
	add.s64 	%rd192, %rd190, %rd191;
	ld.global.u32 	%r70, [%rd192];
	setp.eq.s32 	%p71, %r70, -1;
	setp.ge.s32 	%p72, %r70, %r139;
	or.pred  	%p73, %p71, %p72;
	@%p73 bra 	$L__BB4_84;
	mul.wide.s32 	%rd193, %r70, 4;
	add.s64 	%rd194, %rd3, %rd193;
	ld.global.u32 	%r412, [%rd194];
	ld.global.u32 	%r72, [%rd194+4];
	setp.ge.s32 	%p74, %r412, %r72;
	@%p74 bra 	$L__BB4_84;
	ld.global.u32 	%r73, [%rd4];
	add.s32 	%r260, %r412, 1;
	max.s32 	%r261, %r72, %r260;
	sub.s32 	%r74, %r261, %r412;
	and.b32  	%r75, %r74, 7;
	sub.s32 	%r262, %r412, %r261;
	setp.gt.u32 	%p75, %r262, -8;
	@%p75 bra 	$L__BB4_63;
	and.b32  	%r263, %r74, -8;
	neg.s32 	%r400, %r263;
	add.s64 	%rd46, %rd2, 16;
$L__BB4_46:
	.pragma "nounroll";
	mul.wide.s32 	%rd195, %r412, 4;
	add.s64 	%rd48, %rd46, %rd195;
	ld.global.u32 	%r264, [%rd48+-16];
	mul.wide.s32 	%rd196, %r264, 4;
	add.s64 	%rd197, %rd1, %rd196;
	ld.global.u32 	%r80, [%rd197];
	setp.eq.s32 	%p76, %r80, %r73;
	setp.eq.s32 	%p77, %r80, -1;
	or.pred  	%p78, %p77, %p76;
	@%p78 bra 	$L__BB4_48;
	shr.s32 	%r265, %r80, 31;
	shr.u32 	%r266, %r265, 26;
	add.s32 	%r267, %r80, %r266;
	and.b32  	%r268, %r267, -64;
	sub.s32 	%r269, %r80, %r268;
	mov.b64 	%rd198, 1;
	shl.b64 	%rd199, %rd198, %r269;
	and.b64  	%rd200, %rd199, %rd292;
	setp.eq.s64 	%p79, %rd200, 0;
	selp.b64 	%rd201, %rd199, 0, %p79;
	or.b64  	%rd292, %rd201, %rd292;
	selp.u32 	%r270, 1, 0, %p79;
	add.s32 	%r376, %r376, %r270;
$L__BB4_48:
	ld.global.u32 	%r271, [%rd48+-12];
	mul.wide.s32 	%rd202, %r271, 4;
	add.s64 	%rd203, %rd1, %rd202;
	ld.global.u32 	%r83, [%rd203];
	setp.eq.s32 	%p80, %r83, %r73;
	setp.eq.s32 	%p81, %r83, -1;
	or.pred  	%p82, %p81, %p80;
	@%p82 bra 	$L__BB4_50;
	shr.s32 	%r272, %r83, 31;
	shr.u32 	%r273, %r272, 26;
	add.s32 	%r274, %r83, %r273;
	and.b32  	%r275, %r274, -64;
	sub.s32 	%r276, %r83, %r275;
	mov.b64 	%rd204, 1;
	shl.b64 	%rd205, %rd204, %r276;
	and.b64  	%rd206, %rd205, %rd292;
	setp.eq.s64 	%p83, %rd206, 0;
	selp.b64 	%rd207, %rd205, 0, %p83;
	or.b64  	%rd292, %rd207, %rd292;
	selp.u32 	%r277, 1, 0, %p83;
	add.s32 	%r376, %r376, %r277;
$L__BB4_50:
	ld.global.u32 	%r278, [%rd48+-8];
	mul.wide.s32 	%rd208, %r278, 4;
	add.s64 	%rd209, %rd1, %rd208;
	ld.global.u32 	%r86, [%rd209];
	setp.eq.s32 	%p84, %r86, %r73;
	setp.eq.s32 	%p85, %r86, -1;
	or.pred  	%p86, %p85, %p84;
	@%p86 bra 	$L__BB4_52;
	shr.s32 	%r279, %r86, 31;
	shr.u32 	%r280, %r279, 26;
	add.s32 	%r281, %r86, %r280;
	and.b32  	%r282, %r281, -64;
	sub.s32 	%r283, %r86, %r282;
	mov.b64 	%rd210, 1;
	shl.b64 	%rd211, %rd210, %r283;
	and.b64  	%rd212, %rd211, %rd292;
	setp.eq.s64 	%p87, %rd212, 0;
	selp.b64 	%rd213, %rd211, 0, %p87;
	or.b64  	%rd292, %rd213, %rd292;
	selp.u32 	%r284, 1, 0, %p87;
	add.s32 	%r376, %r376, %r284;
$L__BB4_52:
	ld.global.u32 	%r285, [%rd48+-4];
	mul.wide.s32 	%rd214, %r285, 4;
	add.s64 	%rd215, %rd1, %rd214;
	ld.global.u32 	%r89, [%rd215];
	setp.eq.s32 	%p88, %r89, %r73;
	setp.eq.s32 	%p89, %r89, -1;
	or.pred  	%p90, %p89, %p88;
	@%p90 bra 	$L__BB4_54;
	shr.s32 	%r286, %r89, 31;
	shr.u32 	%r287, %r286, 26;
	add.s32 	%r288, %r89, %r287;
	and.b32  	%r289, %r288, -64;
	sub.s32 	%r290, %r89, %r289;
	mov.b64 	%rd216, 1;
	shl.b64 	%rd217, %rd216, %r290;
	and.b64  	%rd218, %rd217, %rd292;
	setp.eq.s64 	%p91, %rd218, 0;
	selp.b64 	%rd219, %rd217, 0, %p91;
	or.b64  	%rd292, %rd219, %rd292;
	selp.u32 	%r291, 1, 0, %p91;
	add.s32 	%r376, %r376, %r291;
$L__BB4_54:
	ld.global.u32 	%r292, [%rd48];
	mul.wide.s32 	%rd220, %r292, 4;
	add.s64 	%rd221, %rd1, %rd220;
	ld.global.u32 	%r92, [%rd221];
	setp.eq.s32 	%p92, %r92, %r73;
	setp.eq.s32 	%p93, %r92, -1;
	or.pred  	%p94, %p93, %p92;
	@%p94 bra 	$L__BB4_56;
	shr.s32 	%r293, %r92, 31;
	shr.u32 	%r294, %r293, 26;
	add.s32 	%r295, %r92, %r294;
	and.b32  	%r296, %r295, -64;
	sub.s32 	%r297, %r92, %r296;
	mov.b64 	%rd222, 1;
	shl.b64 	%rd223, %rd222, %r297;
	and.b64  	%rd224, %rd223, %rd292;
	setp.eq.s64 	%p95, %rd224, 0;
	selp.b64 	%rd225, %rd223, 0, %p95;
	or.b64  	%rd292, %rd225, %rd292;
	selp.u32 	%r298, 1, 0, %p95;
	add.s32 	%r376, %r376, %r298;
$L__BB4_56:
	ld.global.u32 	%r299, [%rd48+4];
	mul.wide.s32 	%rd226, %r299, 4;
	add.s64 	%rd227, %rd1, %rd226;
	ld.global.u32 	%r95, [%rd227];
	setp.eq.s32 	%p96, %r95, %r73;
	setp.eq.s32 	%p97, %r95, -1;
	or.pred  	%p98, %p97, %p96;
	@%p98 bra 	$L__BB4_58;
	shr.s32 	%r300, %r95, 31;
	shr.u32 	%r301, %r300, 26;
	add.s32 	%r302, %r95, %r301;
	and.b32  	%r303, %r302, -64;
	sub.s32 	%r304, %r95, %r303;
	mov.b64 	%rd228, 1;
	shl.b64 	%rd229, %rd228, %r304;
	and.b64  	%rd230, %rd229, %rd292;
	setp.eq.s64 	%p99, %rd230, 0;
	selp.b64 	%rd231, %rd229, 0, %p99;
	or.b64  	%rd292, %rd231, %rd292;
	selp.u32 	%r305, 1, 0, %p99;
	add.s32 	%r376, %r376, %r305;
$L__BB4_58:
	ld.global.u32 	%r306, [%rd48+8];
	mul.wide.s32 	%rd232, %r306, 4;
	add.s64 	%rd233, %rd1, %rd232;
	ld.global.u32 	%r98, [%rd233];
	setp.eq.s32 	%p100, %r98, %r73;
	setp.eq.s32 	%p101, %r98, -1;
	or.pred  	%p102, %p101, %p100;
	@%p102 bra 	$L__BB4_60;
	shr.s32 	%r307, %r98, 31;
	shr.u32 	%r308, %r307, 26;
	add.s32 	%r309, %r98, %r308;
	and.b32  	%r310, %r309, -64;
	sub.s32 	%r311, %r98, %r310;
	mov.b64 	%rd234, 1;
	shl.b64 	%rd235, %rd234, %r311;
	and.b64  	%rd236, %rd235, %rd292;
	setp.eq.s64 	%p103, %rd236, 0;
	selp.b64 	%rd237, %rd235, 0, %p103;
	or.b64  	%rd292, %rd237, %rd292;
	selp.u32 	%r312, 1, 0, %p103;
	add.s32 	%r376, %r376, %r312;
$L__BB4_60:
	ld.global.u32 	%r313, [%rd48+12];
	mul.wide.s32 	%rd238, %r313, 4;
	add.s64 	%rd239, %rd1, %rd238;
	ld.global.u32 	%r101, [%rd239];
	setp.eq.s32 	%p104, %r101, %r73;
	setp.eq.s32 	%p105, %r101, -1;
	or.pred  	%p106, %p105, %p104;
	@%p106 bra 	$L__BB4_62;
	shr.s32 	%r314, %r101, 31;
	shr.u32 	%r315, %r314, 26;
	add.s32 	%r316, %r101, %r315;
	and.b32  	%r317, %r316, -64;
	sub.s32 	%r318, %r101, %r317;
	mov.b64 	%rd240, 1;
	shl.b64 	%rd241, %rd240, %r318;
	and.b64  	%rd242, %rd241, %rd292;
	setp.eq.s64 	%p107, %rd242, 0;
	selp.b64 	%rd243, %rd241, 0, %p107;
	or.b64  	%rd292, %rd243, %rd292;
	selp.u32 	%r319, 1, 0, %p107;
	add.s32 	%r376, %r376, %r319;
$L__BB4_62:
	add.s32 	%r412, %r412, 8;
	add.s32 	%r400, %r400, 8;
	setp.ne.s32 	%p108, %r400, 0;
	@%p108 bra 	$L__BB4_46;
$L__BB4_63:
	setp.eq.s32 	%p109, %r75, 0;
	@%p109 bra 	$L__BB4_84;
	and.b32  	%r109, %r74, 3;
	setp.lt.u32 	%p110, %r75, 4;
	@%p110 bra 	$L__BB4_74;
	mul.wide.s32 	%rd244, %r412, 4;
	add.s64 	%rd66, %rd2, %rd244;
	ld.global.u32 	%r321, [%rd66];
	mul.wide.s32 	%rd245, %r321, 4;
	add.s64 	%rd246, %rd1, %rd245;
	ld.global.u32 	%r110, [%rd246];
	setp.eq.s32 	%p111, %r110, %r73;
	setp.eq.s32 	%p112, %r110, -1;
	or.pred  	%p113, %p112, %p111;
	@%p113 bra 	$L__BB4_67;
	shr.s32 	%r322, %r110, 31;
	shr.u32 	%r323, %r322, 26;
	add.s32 	%r324, %r110, %r323;
	and.b32  	%r325, %r324, -64;
	sub.s32 	%r326, %r110, %r325;
	mov.b64 	%rd247, 1;
	shl.b64 	%rd248, %rd247, %r326;
	and.b64  	%rd249, %rd248, %rd292;
	setp.eq.s64 	%p114, %rd249, 0;
	selp.b64 	%rd250, %rd248, 0, %p114;
	or.b64  	%rd292, %rd250, %rd292;
	selp.u32 	%r327, 1, 0, %p114;
	add.s32 	%r376, %r376, %r327;
$L__BB4_67:
	ld.global.u32 	%r328, [%rd66+4];
	mul.wide.s32 	%rd251, %r328, 4;
	add.s64 	%rd252, %rd1, %rd251;
	ld.global.u32 	%r113, [%rd252];
	setp.eq.s32 	%p115, %r113, %r73;
	setp.eq.s32 	%p116, %r113, -1;
	or.pred  	%p117, %p116, %p115;
	@%p117 bra 	$L__BB4_69;
	shr.s32 	%r329, %r113, 31;
	shr.u32 	%r330, %r329, 26;
	add.s32 	%r331, %r113, %r330;
	and.b32  	%r332, %r331, -64;
	sub.s32 	%r333, %r113, %r332;
	mov.b64 	%rd253, 1;
	shl.b64 	%rd254, %rd253, %r333;
	and.b64  	%rd255, %rd254, %rd292;
	setp.eq.s64 	%p118, %rd255, 0;
	selp.b64 	%rd256, %rd254, 0, %p118;
	or.b64  	%rd292, %rd256, %rd292;
	selp.u32 	%r334, 1, 0, %p118;
	add.s32 	%r376, %r376, %r334;
$L__BB4_69:
	ld.global.u32 	%r335, [%rd66+8];
	mul.wide.s32 	%rd257, %r335, 4;
	add.s64 	%rd258, %rd1, %rd257;
	ld.global.u32 	%r116, [%rd258];
	setp.eq.s32 	%p119, %r116, %r73;
	setp.eq.s32 	%p120, %r116, -1;
	or.pred  	%p121, %p120, %p119;
	@%p121 bra 	$L__BB4_71;
	shr.s32 	%r336, %r116, 31;
	shr.u32 	%r337, %r336, 26;
	add.s32 	%r338, %r116, %r337;
	and.b32  	%r339, %r338, -64;
	sub.s32 	%r340, %r116, %r339;
	mov.b64 	%rd259, 1;
	shl.b64 	%rd260, %rd259, %r340;
	and.b64  	%rd261, %rd260, %rd292;
	setp.eq.s64 	%p122, %rd261, 0;
	selp.b64 	%rd262, %rd260, 0, %p122;
	or.b64  	%rd292, %rd262, %rd292;
	selp.u32 	%r341, 1, 0, %p122;
	add.s32 	%r376, %r376, %r341;
$L__BB4_71:
	ld.global.u32 	%r342, [%rd66+12];
	mul.wide.s32 	%rd263, %r342, 4;
	add.s64 	%rd264, %rd1, %rd263;
	ld.global.u32 	%r119, [%rd264];
	setp.eq.s32 	%p123, %r119, %r73;
	setp.eq.s32 	%p124, %r119, -1;
	or.pred  	%p125, %p124, %p123;
	@%p125 bra 	$L__BB4_73;
	shr.s32 	%r343, %r119, 31;
	shr.u32 	%r344, %r343, 26;
	add.s32 	%r345, %r119, %r344;
	and.b32  	%r346, %r345, -64;
	sub.s32 	%r347, %r119, %r346;
	mov.b64 	%rd265, 1;
	shl.b64 	%rd266, %rd265, %r347;
	and.b64  	%rd267, %rd266, %rd292;
	setp.eq.s64 	%p126, %rd267, 0;
	selp.b64 	%rd268, %rd266, 0, %p126;
	or.b64  	%rd292, %rd268, %rd292;
	selp.u32 	%r348, 1, 0, %p126;
	add.s32 	%r376, %r376, %r348;
$L__BB4_73:
	add.s32 	%r412, %r412, 4;
$L__BB4_74:
	setp.eq.s32 	%p127, %r109, 0;
	@%p127 bra 	$L__BB4_84;
	setp.eq.s32 	%p128, %r109, 1;
	@%p128 bra 	$L__BB4_81;
	mul.wide.s32 	%rd269, %r412, 4;
	add.s64 	%rd76, %rd2, %rd269;
	ld.global.u32 	%r350, [%rd76];
	mul.wide.s32 	%rd270, %r350, 4;
	add.s64 	%rd271, %rd1, %rd270;
	ld.global.u32 	%r126, [%rd271];
	setp.eq.s32 	%p129, %r126, %r73;
	setp.eq.s32 	%p130, %r126, -1;
	or.pred  	%p131, %p130, %p129;
	@%p131 bra 	$L__BB4_78;
	shr.s32 	%r351, %r126, 31;
	shr.u32 	%r352, %r351, 26;
	add.s32 	%r353, %r126, %r352;
	and.b32  	%r354, %r353, -64;
	sub.s32 	%r355, %r126, %r354;
	mov.b64 	%rd272, 1;
	shl.b64 	%rd273, %rd272, %r355;
	and.b64  	%rd274, %rd273, %rd292;
	setp.eq.s64 	%p132, %rd274, 0;
	selp.b64 	%rd275, %rd273, 0, %p132;
	or.b64  	%rd292, %rd275, %rd292;
	selp.u32 	%r356, 1, 0, %p132;
	add.s32 	%r376, %r376, %r356;
$L__BB4_78:
	ld.global.u32 	%r357, [%rd76+4];
	mul.wide.s32 	%rd276, %r357, 4;
	add.s64 	%rd277, %rd1, %rd276;
	ld.global.u32 	%r129, [%rd277];
	setp.eq.s32 	%p133, %r129, %r73;
	setp.eq.s32 	%p134, %r129, -1;
	or.pred  	%p135, %p134, %p133;
	@%p135 bra 	$L__BB4_80;
	shr.s32 	%r358, %r129, 31;
	shr.u32 	%r359, %r358, 26;
	add.s32 	%r360, %r129, %r359;
	and.b32  	%r361, %r360, -64;
	sub.s32 	%r362, %r129, %r361;
	mov.b64 	%rd278, 1;
	shl.b64 	%rd279, %rd278, %r362;
	and.b64  	%rd280, %rd279, %rd292;
	setp.eq.s64 	%p136, %rd280, 0;
	selp.b64 	%rd281, %rd279, 0, %p136;
	or.b64  	%rd292, %rd281, %rd292;
	selp.u32 	%r363, 1, 0, %p136;
	add.s32 	%r376, %r376, %r363;
$L__BB4_80:
	add.s32 	%r412, %r412, 2;
$L__BB4_81:
	and.b32  	%r364, %r74, 1;
	setp.eq.b32 	%p137, %r364, 1;
	not.pred 	%p138, %p137;
	@%p138 bra 	$L__BB4_84;
	mul.wide.s32 	%rd282, %r412, 4;
	add.s64 	%rd283, %rd2, %rd282;
	ld.global.u32 	%r365, [%rd283];
	mul.wide.s32 	%rd284, %r365, 4;
	add.s64 	%rd285, %rd1, %rd284;
	ld.global.u32 	%r136, [%rd285];
	setp.eq.s32 	%p139, %r136, %r73;
	setp.eq.s32 	%p140, %r136, -1;
	or.pred  	%p141, %p140, %p139;
	@%p141 bra 	$L__BB4_84;
	shr.s32 	%r366, %r136, 31;
	shr.u32 	%r367, %r366, 26;
	add.s32 	%r368, %r136, %r367;
	and.b32  	%r369, %r368, -64;
	sub.s32 	%r370, %r136, %r369;
	not.b64 	%rd286, %rd292;
	shr.u64 	%rd287, %rd286, %r370;
	cvt.u32.u64 	%r371, %rd287;
	and.b32  	%r372, %r371, 1;
	add.s32 	%r376, %r376, %r372;
$L__BB4_84:
	cvta.to.global.u64 	%rd288, %rd83;
	add.s64 	%rd290, %rd288, %rd191;
	st.global.u32 	[%rd290], %r376;
$L__BB4_85:
	ret;

}
	// .globl	_Z10prefix_sumPiS_i
.visible .entry _Z10prefix_sumPiS_i(
	.param .u64 .ptr .align 1 _Z10prefix_sumPiS_i_param_0,
	.param .u64 .ptr .align 1 _Z10prefix_sumPiS_i_param_1,
	.param .u32 _Z10prefix_sumPiS_i_param_2
)
{
	.reg .pred 	%p<11>;
	.reg .b32 	%r<96>;
	.reg .b64 	%rd<29>;

	ld.param.u64 	%rd15, [_Z10prefix_sumPiS_i_param_0];
	ld.param.u64 	%rd16, [_Z10prefix_sumPiS_i_param_1];
	ld.param.u32 	%r18, [_Z10prefix_sumPiS_i_param_2];
	cvta.to.global.u64 	%rd1, %rd15;
	cvta.to.global.u64 	%rd2, %rd16;
	mov.u32 	%r19, %ctaid.x;
	mov.u32 	%r20, %ntid.x;
	mul.lo.s32 	%r21, %r19, %r20;
	mov.u32 	%r22, %tid.x;
	neg.s32 	%r23, %r22;
	setp.ne.s32 	%p1, %r21, %r23;
	@%p1 bra 	$L__BB5_15;
	mov.b32 	%r24, 0;
	st.global.u32 	[%rd2], %r24;
	setp.lt.s32 	%p2, %r18, 1;
	@%p2 bra 	$L__BB5_15;
	and.b32  	%r1, %r18, 15;
	setp.lt.u32 	%p3, %r18, 16;
	mov.b32 	%r93, 1;
	@%p3 bra 	$L__BB5_6;
	and.b32  	%r27, %r18, 2147483632;
	neg.s32 	%r91, %r27;
	add.s64 	%rd26, %rd1, 32;
	add.s64 	%rd25, %rd2, 32;
	mov.b32 	%r90, 0;
$L__BB5_4:
	.pragma "nounroll";
	ld.global.u32 	%r28, [%rd25+-32];
	ld.global.u32 	%r29, [%rd26+-32];
	add.s32 	%r30, %r29, %r28;
	st.global.u32 	[%rd25+-28], %r30;
	ld.global.u32 	%r31, [%rd26+-28];
	add.s32 	%r32, %r31, %r30;
	st.global.u32 	[%rd25+-24], %r32;
	ld.global.u32 	%r33, [%rd26+-24];
	add.s32 	%r34, %r33, %r32;
	st.global.u32 	[%rd25+-20], %r34;
	ld.global.u32 	%r35, [%rd26+-20];
	add.s32 	%r36, %r35, %r34;
	st.global.u32 	[%rd25+-16], %r36;
	ld.global.u32 	%r37, [%rd26+-16];
	add.s32 	%r38, %r37, %r36;
	st.global.u32 	[%rd25+-12], %r38;
	ld.global.u32 	%r39, [%rd26+-12];
	add.s32 	%r40, %r39, %r38;
	st.global.u32 	[%rd25+-8], %r40;
	ld.global.u32 	%r41, [%rd26+-8];
	add.s32 	%r42, %r41, %r40;
	st.global.u32 	[%rd25+-4], %r42;
	ld.global.u32 	%r43, [%rd26+-4];
	add.s32 	%r44, %r43, %r42;
	st.global.u32 	[%rd25], %r44;
	ld.global.u32 	%r45, [%rd26];
	add.s32 	%r46, %r45, %r44;
	st.global.u32 	[%rd25+4], %r46;
	ld.global.u32 	%r47, [%rd26+4];
	add.s32 	%r48, %r47, %r46;
	st.global.u32 	[%rd25+8], %r48;
	ld.global.u32 	%r49, [%rd26+8];
	add.s32 	%r50, %r49, %r48;
	st.global.u32 	[%rd25+12], %r50;
	ld.global.u32 	%r51, [%rd26+12];
	add.s32 	%r52, %r51, %r50;
	st.global.u32 	[%rd25+16], %r52;
	ld.global.u32 	%r53, [%rd26+16];
	add.s32 	%r54, %r53, %r52;
	st.global.u32 	[%rd25+20], %r54;
	ld.global.u32 	%r55, [%rd26+20];
	add.s32 	%r56, %r55, %r54;
	st.global.u32 	[%rd25+24], %r56;
	ld.global.u32 	%r57, [%rd26+24];
	add.s32 	%r58, %r57, %r56;
	st.global.u32 	[%rd25+28], %r58;
	ld.global.u32 	%r59, [%rd26+28];
	add.s32 	%r60, %r59, %r58;
	st.global.u32 	[%rd25+32], %r60;
	add.s32 	%r91, %r91, 16;
	add.s32 	%r90, %r90, 16;
	add.s64 	%rd26, %rd26, 64;
	add.s64 	%rd25, %rd25, 64;
	setp.ne.s32 	%p4, %r91, 0;
	@%p4 bra 	$L__BB5_4;
	add.s32 	%r93, %r90, 1;
$L__BB5_6:
	setp.eq.s32 	%p5, %r1, 0;
	@%p5 bra 	$L__BB5_15;
	and.b32  	%r9, %r18, 7;
	setp.lt.u32 	%p6, %r1, 8;
	@%p6 bra 	$L__BB5_9;
	mul.wide.s32 	%rd17, %r93, 4;
	add.s64 	%rd18, %rd2, %rd17;
	ld.global.u32 	%r61, [%rd18+-4];
	add.s64 	%rd19, %rd1, %rd17;
	ld.global.u32 	%r62, [%rd19+-4];
	add.s32 	%r63, %r62, %r61;
	st.global.u32 	[%rd18], %r63;
	ld.global.u32 	%r64, [%rd19];
	add.s32 	%r65, %r64, %r63;
	st.global.u32 	[%rd18+4], %r65;
	ld.global.u32 	%r66, [%rd19+4];
	add.s32 	%r67, %r66, %r65;
	st.global.u32 	[%rd18+8], %r67;
	ld.global.u32 	%r68, [%rd19+8];
	add.s32 	%r69, %r68, %r67;
	st.global.u32 	[%rd18+12], %r69;
	ld.global.u32 	%r70, [%rd19+12];
	add.s32 	%r71, %r70, %r69;
	st.global.u32 	[%rd18+16], %r71;
	ld.global.u32 	%r72, [%rd19+16];
	add.s32 	%r73, %r72, %r71;
	st.global.u32 	[%rd18+20], %r73;
	ld.global.u32 	%r74, [%rd19+20];
	add.s32 	%r75, %r74, %r73;
	st.global.u32 	[%rd18+24], %r75;
	ld.global.u32 	%r76, [%rd19+24];
	add.s32 	%r77, %r76, %r75;
	st.global.u32 	[%rd18+28], %r77;
	add.s32 	%r93, %r93, 8;
$L__BB5_9:
	setp.eq.s32 	%p7, %r9, 0;
	@%p7 bra 	$L__BB5_15;
	and.b32  	%r12, %r18, 3;
	setp.lt.u32 	%p8, %r9, 4;
	@%p8 bra 	$L__BB5_12;
	mul.wide.s32 	%rd20, %r93, 4;
	add.s64 	%rd21, %rd2, %rd20;
	ld.global.u32 	%r78, [%rd21+-4];
	add.s64 	%rd22, %rd1, %rd20;
	ld.global.u32 	%r79, [%rd22+-4];
	add.s32 	%r80, %r79, %r78;
	st.global.u32 	[%rd21], %r80;
	ld.global.u32 	%r81, [%rd22];
	add.s32 	%r82, %r81, %r80;
	st.global.u32 	[%rd21+4], %r82;
	ld.global.u32 	%r83, [%rd22+4];
	add.s32 	%r84, %r83, %r82;
	st.global.u32 	[%rd21+8], %r84;
	ld.global.u32 	%r85, [%rd22+8];
	add.s32 	%r86, %r85, %r84;
	st.global.u32 	[%rd21+12], %r86;
	add.s32 	%r93, %r93, 4;
$L__BB5_12:
	setp.eq.s32 	%p9, %r12, 0;
	@%p9 bra 	$L__BB5_15;
	mul.wide.u32 	%rd23, %r93, 4;
	add.s64 	%rd28, %rd2, %rd23;
	add.s64 	%rd24, %rd23, %rd1;
	add.s64 	%rd27, %rd24, -4;
	neg.s32 	%r95, %r12;
$L__BB5_14:
	.pragma "nounroll";
	ld.global.u32 	%r87, [%rd28+-4];
	ld.global.u32 	%r88, [%rd27];
	add.s32 	%r89, %r88, %r87;
	st.global.u32 	[%rd28], %r89;
	add.s64 	%rd28, %rd28, 4;
	add.s64 	%rd27, %rd27, 4;
	add.s32 	%r95, %r95, 1;
	setp.ne.s32 	%p10, %r95, 0;
	@%p10 bra 	$L__BB5_14;
$L__BB5_15:
	ret;

}
	// .globl	_Z14fillEdgeArraysPiS_S_S_S_S_S_S_S_i
.visible .entry _Z14fillEdgeArraysPiS_S_S_S_S_S_S_S_i(
	.param .u64 .ptr .align 1 _Z14fillEdgeArraysPiS_S_S_S_S_S_S_S_i_param_0,
	.param .u64 .ptr .align 1 _Z14fillEdgeArraysPiS_S_S_S_S_S_S_S_i_param_1,
	.param .u64 .ptr .align 1 _Z14fillEdgeArraysPiS_S_S_S_S_S_S_S_i_param_2,
	.param .u64 .ptr .align 1 _Z14fillEdgeArraysPiS_S_S_S_S_S_S_S_i_param_3,
	.param .u64 .ptr .align 1 _Z14fillEdgeArraysPiS_S_S_S_S_S_S_S_i_param_4,
	.param .u64 .ptr .align 1 _Z14fillEdgeArraysPiS_S_S_S_S_S_S_S_i_param_5,
	.param .u64 .ptr .align 1 _Z14fillEdgeArraysPiS_S_S_S_S_S_S_S_i_param_6,
	.param .u64 .ptr .align 1 _Z14fillEdgeArraysPiS_S_S_S_S_S_S_S_i_param_7,
	.param .u64 .ptr .align 1 _Z14fillEdgeArraysPiS_S_S_S_S_S_S_S_i_param_8,
	.param .u32 _Z14fillEdgeArraysPiS_S_S_S_S_S_S_S_i_param_9
)
{
	.reg .pred 	%p<25>;
	.reg .b32 	%r<66>;
	.reg .b64 	%rd<72>;

	ld.param.u64 	%rd24, [_Z14fillEdgeArraysPiS_S_S_S_S_S_S_S_i_param_0];
	ld.param.u64 	%rd25, [_Z14fillEdgeArraysPiS_S_S_S_S_S_S_S_i_param_1];
	ld.param.u64 	%rd26, [_Z14fillEdgeArraysPiS_S_S_S_S_S_S_S_i_param_2];
	ld.param.u64 	%rd27, [_Z14fillEdgeArraysPiS_S_S_S_S_S_S_S_i_param_3];
	ld.param.u64 	%rd22, [_Z14fillEdgeArraysPiS_S_S_S_S_S_S_S_i_param_4];
	ld.param.u64 	%rd23, [_Z14fillEdgeArraysPiS_S_S_S_S_S_S_S_i_param_6];
	ld.param.u64 	%rd28, [_Z14fillEdgeArraysPiS_S_S_S_S_S_S_S_i_param_7];
	ld.param.u64 	%rd29, [_Z14fillEdgeArraysPiS_S_S_S_S_S_S_S_i_param_8];
	ld.param.u32 	%r27, [_Z14fillEdgeArraysPiS_S_S_S_S_S_S_S_i_param_9];
	cvta.to.global.u64 	%rd1, %rd29;
	cvta.to.global.u64 	%rd2, %rd28;
	cvta.to.global.u64 	%rd3, %rd26;
	cvta.to.global.u64 	%rd4, %rd27;
	cvta.to.global.u64 	%rd5, %rd25;
	cvta.to.global.u64 	%rd6, %rd24;
	mov.u32 	%r28, %ctaid.x;
	mov.u32 	%r29, %ntid.x;
	mov.u32 	%r30, %tid.x;
	mad.lo.s32 	%r1, %r28, %r29, %r30;
	setp.ge.s32 	%p1, %r1, %r27;
	@%p1 bra 	$L__BB6_23;
	cvta.to.global.u64 	%rd31, %rd23;
	cvta.to.global.u64 	%rd32, %rd22;
	mul.wide.s32 	%rd33, %r1, 4;
	add.s64 	%rd34, %rd32, %rd33;
	ld.global.u32 	%r2, [%rd34];
	add.s64 	%rd7, %rd31, %rd33;
	ld.global.u32 	%r60, [%rd7];
	add.s64 	%rd8, %rd6, %rd33;
	ld.global.u32 	%r57, [%rd8];
	ld.global.u32 	%r31, [%rd8+4];
	setp.ge.s32 	%p2, %r57, %r31;
	add.s64 	%rd9, %rd4, %rd33;
	mov.b64 	%rd68, 0;
	@%p2 bra 	$L__BB6_12;
	mov.b64 	%rd68, 0;
$L__BB6_3:
	cvt.s64.s32 	%rd11, %r57;
	mul.wide.s32 	%rd36, %r57, 4;
	add.s64 	%rd37, %rd5, %rd36;
	ld.global.u32 	%r32, [%rd37];
	mul.wide.s32 	%rd38, %r32, 4;
	add.s64 	%rd39, %rd4, %rd38;
	ld.global.u32 	%r7, [%rd39];
	ld.global.u32 	%r33, [%rd9];
	setp.eq.s32 	%p3, %r7, %r33;
	setp.eq.s32 	%p4, %r7, -1;
	or.pred  	%p5, %p4, %p3;
	@%p5 bra 	$L__BB6_11;
	shl.b64 	%rd40, %rd11, 2;
	add.s64 	%rd41, %rd3, %rd40;
	ld.global.u32 	%r8, [%rd41];
	shr.s32 	%r34, %r7, 31;
	shr.u32 	%r35, %r34, 26;
	add.s32 	%r36, %r7, %r35;
	and.b32  	%r37, %r36, -64;
	sub.s32 	%r38, %r7, %r37;
	mov.b64 	%rd42, 1;
	shl.b64 	%rd12, %rd42, %r38;
	and.b64  	%rd43, %rd12, %rd68;
	setp.ne.s64 	%p6, %rd43, 0;
	@%p6 bra 	$L__BB6_7;
	ld.global.u32 	%r42, [%rd7+4];
	setp.ge.s32 	%p10, %r60, %r42;
	@%p10 bra 	$L__BB6_11;
	mul.wide.s32 	%rd48, %r60, 4;
	add.s64 	%rd49, %rd2, %rd48;
	st.global.u32 	[%rd49], %r7;
	add.s64 	%rd50, %rd1, %rd48;
	st.global.u32 	[%rd50], %r8;
	add.s32 	%r60, %r60, 1;
	or.b64  	%rd68, %rd12, %rd68;
	bra.uni 	$L__BB6_11;
$L__BB6_7:
	ld.global.u32 	%r59, [%rd7];
	setp.ge.s32 	%p7, %r59, %r60;
	@%p7 bra 	$L__BB6_11;
	bra.uni 	$L__BB6_9;
$L__BB6_8:
	add.s32 	%r59, %r59, 1;
	setp.eq.s32 	%p9, %r59, %r60;
	@%p9 bra 	$L__BB6_11;
$L__BB6_9:
	mul.wide.s32 	%rd44, %r59, 4;
	add.s64 	%rd45, %rd2, %rd44;
	ld.global.u32 	%r39, [%rd45];
	setp.ne.s32 	%p8, %r39, %r7;
	@%p8 bra 	$L__BB6_8;
	add.s64 	%rd47, %rd1, %rd44;
	ld.global.u32 	%r40, [%rd47];
	add.s32 	%r41, %r40, %r8;
	st.global.u32 	[%rd47], %r41;
$L__BB6_11:
	add.s32 	%r57, %r57, 1;
	ld.global.u32 	%r43, [%rd8+4];
	setp.lt.s32 	%p11, %r57, %r43;
	@%p11 bra 	$L__BB6_3;
$L__BB6_12:
	setp.eq.s32 	%p12, %r2, -1;
	setp.ge.s32 	%p13, %r2, %r27;
	or.pred  	%p14, %p12, %p13;
	@%p14 bra 	$L__BB6_23;
	mul.wide.s32 	%rd51, %r2, 4;
	add.s64 	%rd16, %rd6, %rd51;
	ld.global.u32 	%r62, [%rd16];
	ld.global.u32 	%r44, [%rd16+4];
	setp.ge.s32 	%p15, %r62, %r44;
	@%p15 bra 	$L__BB6_23;
$L__BB6_14:
	cvt.s64.s32 	%rd18, %r62;
	mul.wide.s32 	%rd52, %r62, 4;
	add.s64 	%rd53, %rd5, %rd52;
	ld.global.u32 	%r45, [%rd53];
	mul.wide.s32 	%rd54, %r45, 4;
	add.s64 	%rd55, %rd4, %rd54;
	ld.global.u32 	%r19, [%rd55];
	ld.global.u32 	%r46, [%rd9];
	setp.eq.s32 	%p16, %r19, %r46;
	setp.eq.s32 	%p17, %r19, -1;
	or.pred  	%p18, %p17, %p16;
	@%p18 bra 	$L__BB6_22;
	shl.b64 	%rd56, %rd18, 2;
	add.s64 	%rd57, %rd3, %rd56;
	ld.global.u32 	%r20, [%rd57];
	shr.s32 	%r47, %r19, 31;
	shr.u32 	%r48, %r47, 26;
	add.s32 	%r49, %r19, %r48;
	and.b32  	%r50, %r49, -64;
	sub.s32 	%r51, %r19, %r50;
	mov.b64 	%rd58, 1;
	shl.b64 	%rd19, %rd58, %r51;
	and.b64  	%rd59, %rd19, %rd68;
	setp.ne.s64 	%p19, %rd59, 0;
	@%p19 bra 	$L__BB6_18;
	ld.global.u32 	%r55, [%rd7+4];
	setp.ge.s32 	%p23, %r60, %r55;
	@%p23 bra 	$L__BB6_22;
	mul.wide.s32 	%rd64, %r60, 4;
	add.s64 	%rd65, %rd2, %rd64;
	st.global.u32 	[%rd65], %r19;
	add.s64 	%rd66, %rd1, %rd64;
	st.global.u32 	[%rd66], %r20;
	add.s32 	%r60, %r60, 1;
	or.b64  	%rd68, %rd19, %rd68;
	bra.uni 	$L__BB6_22;
$L__BB6_18:
	ld.global.u32 	%r64, [%rd7];
	setp.ge.s32 	%p20, %r64, %r60;
	@%p20 bra 	$L__BB6_22;
	bra.uni 	$L__BB6_20;
$L__BB6_19:
	add.s32 	%r64, %r64, 1;
	setp.eq.s32 	%p22, %r64, %r60;
	@%p22 bra 	$L__BB6_22;
$L__BB6_20:
	mul.wide.s32 	%rd60, %r64, 4;
	add.s64 	%rd61, %rd2, %rd60;
	ld.global.u32 	%r52, [%rd61];
	setp.ne.s32 	%p21, %r52, %r19;
	@%p21 bra 	$L__BB6_19;
	add.s64 	%rd63, %rd1, %rd60;
	ld.global.u32 	%r53, [%rd63];
	add.s32 	%r54, %r53, %r20;
	st.global.u32 	[%rd63], %r54;
$L__BB6_22:
	add.s32 	%r62, %r62, 1;
	ld.global.u32 	%r56, [%rd16+4];
	setp.lt.s32 	%p24, %r62, %r56;
	@%p24 bra 	$L__BB6_14;
$L__BB6_23:
	ret;

}
	// .globl	_Z12updateRowPtrPiS_i
.visible .entry _Z12updateRowPtrPiS_i(
	.param .u64 .ptr .align 1 _Z12updateRowPtrPiS_i_param_0,
	.param .u64 .ptr .align 1 _Z12updateRowPtrPiS_i_param_1,
	.param .u32 _Z12updateRowPtrPiS_i_param_2
)
{
	.reg .pred 	%p<11>;
	.reg .b32 	%r<63>;
	.reg .b64 	%rd<28>;

	ld.param.u64 	%rd15, [_Z12updateRowPtrPiS_i_param_0];
	ld.param.u64 	%rd16, [_Z12updateRowPtrPiS_i_param_1];
	ld.param.u32 	%r18, [_Z12updateRowPtrPiS_i_param_2];
	cvta.to.global.u64 	%rd1, %rd15;
	cvta.to.global.u64 	%rd2, %rd16;
	mov.u32 	%r19, %ctaid.x;
	mov.u32 	%r20, %ntid.x;
	mul.lo.s32 	%r21, %r19, %r20;
	mov.u32 	%r22, %tid.x;
	neg.s32 	%r23, %r22;
	setp.ne.s32 	%p1, %r21, %r23;
	@%p1 bra 	$L__BB7_15;
	mov.b32 	%r24, 0;
	st.global.u32 	[%rd2], %r24;
	setp.lt.s32 	%p2, %r18, 1;
	@%p2 bra 	$L__BB7_15;
	and.b32  	%r1, %r18, 15;
	setp.lt.u32 	%p3, %r18, 16;
	mov.b32 	%r60, 1;
	@%p3 bra 	$L__BB7_6;
	and.b32  	%r27, %r18, 2147483632;
	neg.s32 	%r58, %r27;
	add.s64 	%rd25, %rd1, 32;
	add.s64 	%rd24, %rd2, 32;
	mov.b32 	%r57, 0;
$L__BB7_4:
	.pragma "nounroll";
	ld.global.u32 	%r28, [%rd25+-28];
	st.global.u32 	[%rd24+-28], %r28;
	ld.global.u32 	%r29, [%rd25+-24];
	st.global.u32 	[%rd24+-24], %r29;
	ld.global.u32 	%r30, [%rd25+-20];
	st.global.u32 	[%rd24+-20], %r30;
	ld.global.u32 	%r31, [%rd25+-16];
	st.global.u32 	[%rd24+-16], %r31;
	ld.global.u32 	%r32, [%rd25+-12];
	st.global.u32 	[%rd24+-12], %r32;
	ld.global.u32 	%r33, [%rd25+-8];
	st.global.u32 	[%rd24+-8], %r33;
	ld.global.u32 	%r34, [%rd25+-4];
	st.global.u32 	[%rd24+-4], %r34;
	ld.global.u32 	%r35, [%rd25];
	st.global.u32 	[%rd24], %r35;
	ld.global.u32 	%r36, [%rd25+4];
	st.global.u32 	[%rd24+4], %r36;
	ld.global.u32 	%r37, [%rd25+8];
	st.global.u32 	[%rd24+8], %r37;
	ld.global.u32 	%r38, [%rd25+12];
	st.global.u32 	[%rd24+12], %r38;
	ld.global.u32 	%r39, [%rd25+16];
	st.global.u32 	[%rd24+16], %r39;
	ld.global.u32 	%r40, [%rd25+20];
	st.global.u32 	[%rd24+20], %r40;
	ld.global.u32 	%r41, [%rd25+24];
	st.global.u32 	[%rd24+24], %r41;
	ld.global.u32 	%r42, [%rd25+28];
	st.global.u32 	[%rd24+28], %r42;
	ld.global.u32 	%r43, [%rd25+32];
	st.global.u32 	[%rd24+32], %r43;
	add.s32 	%r58, %r58, 16;
	add.s32 	%r57, %r57, 16;
	add.s64 	%rd25, %rd25, 64;
	add.s64 	%rd24, %rd24, 64;
	setp.ne.s32 	%p4, %r58, 0;
	@%p4 bra 	$L__BB7_4;
	add.s32 	%r60, %r57, 1;
$L__BB7_6:
	setp.eq.s32 	%p5, %r1, 0;
	@%p5 bra 	$L__BB7_15;
	and.b32  	%r9, %r18, 7;
	setp.lt.u32 	%p6, %r1, 8;
	@%p6 bra 	$L__BB7_9;
	mul.wide.u32 	%rd17, %r60, 4;
	add.s64 	%rd18, %rd1, %rd17;
	ld.global.u32 	%r44, [%rd18];
	add.s64 	%rd19, %rd2, %rd17;
	st.global.u32 	[%rd19], %r44;
	ld.global.u32 	%r45, [%rd18+4];
	st.global.u32 	[%rd19+4], %r45;
	ld.global.u32 	%r46, [%rd18+8];
	st.global.u32 	[%rd19+8], %r46;
	ld.global.u32 	%r47, [%rd18+12];
	st.global.u32 	[%rd19+12], %r47;
	ld.global.u32 	%r48, [%rd18+16];
	st.global.u32 	[%rd19+16], %r48;
	ld.global.u32 	%r49, [%rd18+20];
	st.global.u32 	[%rd19+20], %r49;
	ld.global.u32 	%r50, [%rd18+24];
	st.global.u32 	[%rd19+24], %r50;
	ld.global.u32 	%r51, [%rd18+28];
	st.global.u32 	[%rd19+28], %r51;
	add.s32 	%r60, %r60, 8;
$L__BB7_9:
	setp.eq.s32 	%p7, %r9, 0;
	@%p7 bra 	$L__BB7_15;
	and.b32  	%r12, %r18, 3;
	setp.lt.u32 	%p8, %r9, 4;
	@%p8 bra 	$L__BB7_12;
	mul.wide.u32 	%rd20, %r60, 4;
	add.s64 	%rd21, %rd1, %rd20;
	ld.global.u32 	%r52, [%rd21];
	add.s64 	%rd22, %rd2, %rd20;
	st.global.u32 	[%rd22], %r52;
	ld.global.u32 	%r53, [%rd21+4];
	st.global.u32 	[%rd22+4], %r53;
	ld.global.u32 	%r54, [%rd21+8];
	st.global.u32 	[%rd22+8], %r54;
	ld.global.u32 	%r55, [%rd21+12];
	st.global.u32 	[%rd22+12], %r55;
	add.s32 	%r60, %r60, 4;
$L__BB7_12:
	setp.eq.s32 	%p9, %r12, 0;
	@%p9 bra 	$L__BB7_15;
	mul.wide.u32 	%rd23, %r60, 4;
	add.s64 	%rd27, %rd2, %rd23;
	add.s64 	%rd26, %rd1, %rd23;
	neg.s32 	%r62, %r12;
$L__BB7_14:
	.pragma "nounroll";
	ld.global.u32 	%r56, [%rd26];
	st.global.u32 	[%rd27], %r56;
	add.s64 	%rd27, %rd27, 4;
	add.s64 	%rd26, %rd26, 4;
	add.s32 	%r62, %r62, 1;
	setp.ne.s32 	%p10, %r62, 0;
	@%p10 bra 	$L__BB7_14;
$L__BB7_15:
	ret;

}
	// .globl	_Z10resetMatchPii
.visible .entry _Z10resetMatchPii(
	.param .u64 .ptr .align 1 _Z10resetMatchPii_param_0,
	.param .u32 _Z10resetMatchPii_param_1
)
{
	.reg .pred 	%p<2>;
	.reg .b32 	%r<7>;
	.reg .b64 	%rd<5>;

	ld.param.u64 	%rd1, [_Z10resetMatchPii_param_0];
	ld.param.u32 	%r2, [_Z10resetMatchPii_param_1];
	mov.u32 	%r3, %ctaid.x;
	mov.u32 	%r4, %ntid.x;
	mov.u32 	%r5, %tid.x;
	mad.lo.s32 	%r1, %r3, %r4, %r5;
	setp.ge.s32 	%p1, %r1, %r2;
	@%p1 bra 	$L__BB8_2;
	cvta.to.global.u64 	%rd2, %rd1;
	mul.wide.s32 	%rd3, %r1, 4;
	add.s64 	%rd4, %rd2, %rd3;
	mov.b32 	%r6, -1;
	st.global.u32 	[%rd4], %r6;
$L__BB8_2:
	ret;

}
	// .globl	_Z27computeGainsAndDestinationsiiPKiS0_S0_S0_PfPiiS0_ibS1_
.visible .entry _Z27computeGainsAndDestinationsiiPKiS0_S0_S0_PfPiiS0_ibS1_(
	.param .u32 _Z27computeGainsAndDestinationsiiPKiS0_S0_S0_PfPiiS0_ibS1__param_0,
	.param .u32 _Z27computeGainsAndDestinationsiiPKiS0_S0_S0_PfPiiS0_ibS1__param_1,
	.param .u64 .ptr .align 1 _Z27computeGainsAndDestinationsiiPKiS0_S0_S0_PfPiiS0_ibS1__param_2,
	.param .u64 .ptr .align 1 _Z27computeGainsAndDestinationsiiPKiS0_S0_S0_PfPiiS0_ibS1__param_3,
	.param .u64 .ptr .align 1 _Z27computeGainsAndDestinationsiiPKiS0_S0_S0_PfPiiS0_ibS1__param_4,
	.param .u64 .ptr .align 1 _Z27computeGainsAndDestinationsiiPKiS0_S0_S0_PfPiiS0_ibS1__param_5,
	.param .u64 .ptr .align 1 _Z27computeGainsAndDestinationsiiPKiS0_S0_S0_PfPiiS0_ibS1__param_6,
	.param .u64 .ptr .align 1 _Z27computeGainsAndDestinationsiiPKiS0_S0_S0_PfPiiS0_ibS1__param_7,
	.param .u32 _Z27computeGainsAndDestinationsiiPKiS0_S0_S0_PfPiiS0_ibS1__param_8,
	.param .u64 .ptr .align 1 _Z27computeGainsAndDestinationsiiPKiS0_S0_S0_PfPiiS0_ibS1__param_9,
	.param .u32 _Z27computeGainsAndDestinationsiiPKiS0_S0_S0_PfPiiS0_ibS1__param_10,
	.param .u8 _Z27computeGainsAndDestinationsiiPKiS0_S0_S0_PfPiiS0_ibS1__param_11,
	.param .u64 .ptr .align 1 _Z27computeGainsAndDestinationsiiPKiS0_S0_S0_PfPiiS0_ibS1__param_12
)
{
	.local .align 16 .b8 	__local_depot9[128];
	.reg .b64 	%SP;
	.reg .b64 	%SPL;
	.reg .pred 	%p<149>;
	.reg .b16 	%rs<2>;
	.reg .b32 	%r<180>;
	.reg .b32 	%f<196>;
	.reg .b64 	%rd<120>;

	mov.u64 	%SPL, __local_depot9;
	cvta.local.u64 	%SP, %SPL;
	ld.param.u32 	%r101, [_Z27computeGainsAndDestinationsiiPKiS0_S0_S0_PfPiiS0_ibS1__param_0];
	ld.param.u32 	%r102, [_Z27computeGainsAndDestinationsiiPKiS0_S0_S0_PfPiiS0_ibS1__param_1];
	ld.param.u64 	%rd35, [_Z27computeGainsAndDestinationsiiPKiS0_S0_S0_PfPiiS0_ibS1__param_3];
	ld.param.u64 	%rd36, [_Z27computeGainsAndDestinationsiiPKiS0_S0_S0_PfPiiS0_ibS1__param_4];
	ld.param.u64 	%rd37, [_Z27computeGainsAndDestinationsiiPKiS0_S0_S0_PfPiiS0_ibS1__param_5];
	ld.param.u64 	%rd33, [_Z27computeGainsAndDestinationsiiPKiS0_S0_S0_PfPiiS0_ibS1__param_7];
	ld.param.u32 	%r145, [_Z27computeGainsAndDestinationsiiPKiS0_S0_S0_PfPiiS0_ibS1__param_8];
	ld.param.u64 	%rd38, [_Z27computeGainsAndDestinationsiiPKiS0_S0_S0_PfPiiS0_ibS1__param_9];
	ld.param.u32 	%r104, [_Z27computeGainsAndDestinationsiiPKiS0_S0_S0_PfPiiS0_ibS1__param_10];
	ld.param.s8 	%rs1, [_Z27computeGainsAndDestinationsiiPKiS0_S0_S0_PfPiiS0_ibS1__param_11];
	ld.param.u64 	%rd34, [_Z27computeGainsAndDestinationsiiPKiS0_S0_S0_PfPiiS0_ibS1__param_12];
	cvta.to.global.u64 	%rd1, %rd36;
	cvta.to.global.u64 	%rd2, %rd35;
	cvta.to.global.u64 	%rd3, %rd38;
	cvta.to.global.u64 	%rd4, %rd34;
	cvta.to.global.u64 	%rd5, %rd37;
	mov.u32 	%r105, %ctaid.x;
	mov.u32 	%r106, %ntid.x;
	mov.u32 	%r107, %tid.x;
	mad.lo.s32 	%r1, %r105, %r106, %r107;
	setp.ge.s32 	%p21, %r1, %r101;
	@%p21 bra 	$L__BB9_93;
	mul.wide.s32 	%rd39, %r1, 4;
	add.s64 	%rd40, %rd5, %rd39;
	ld.global.u32 	%r2, [%rd40];
	setp.ge.s32 	%p22, %r2, %r102;
	setp.lt.s32 	%p23, %r2, 0;
	or.pred  	%p24, %p22, %p23;
	@%p24 bra 	$L__BB9_93;
	setp.gt.s32 	%p25, %r102, 32;
	@%p25 bra 	$L__BB9_4;
	add.u64 	%rd115, %SP, 0;
	cvta.to.local.u64 	%rd53, %rd115;
	mov.f32 	%f44, 0f00000000;
	st.local.v4.f32 	[%rd53], {%f44, %f44, %f44, %f44};
	st.local.v4.f32 	[%rd53+16], {%f44, %f44, %f44, %f44};
	st.local.v4.f32 	[%rd53+32], {%f44, %f44, %f44, %f44};
	st.local.v4.f32 	[%rd53+48], {%f44, %f44, %f44, %f44};
	st.local.v4.f32 	[%rd53+64], {%f44, %f44, %f44, %f44};
	st.local.v4.f32 	[%rd53+80], {%f44, %f44, %f44, %f44};
	st.local.v4.f32 	[%rd53+96], {%f44, %f44, %f44, %f44};
	st.local.v4.f32 	[%rd53+112], {%f44, %f44, %f44, %f44};
	bra.uni 	$L__BB9_14;
$L__BB9_4:
	mul.lo.s32 	%r109, %r102, %r1;
	cvt.s64.s32 	%rd6, %r109;
	and.b32  	%r3, %r102, 7;
	and.b32  	%r144, %r102, 2147483640;
	neg.s32 	%r141, %r144;
	mul.wide.s32 	%rd41, %r109, 4;
	add.s64 	%rd42, %rd41, %rd4;
	add.s64 	%rd114, %rd42, 16;
	mov.b32 	%r142, 0;
$L__BB9_5:
	.pragma "nounroll";
	mov.b32 	%r111, 0;
	st.global.u32 	[%rd114+-16], %r111;
	st.global.u32 	[%rd114+-12], %r111;
	st.global.u32 	[%rd114+-8], %r111;
	st.global.u32 	[%rd114+-4], %r111;
	st.global.u32 	[%rd114], %r111;
	st.global.u32 	[%rd114+4], %r111;
	st.global.u32 	[%rd114+8], %r111;
	st.global.u32 	[%rd114+12], %r111;
	add.s32 	%r142, %r142, 8;
	add.s32 	%r141, %r141, 8;
	add.s64 	%rd114, %rd114, 32;
	setp.ne.s32 	%p26, %r141, 0;
	@%p26 bra 	$L__BB9_5;
	shl.b64 	%rd43, %rd6, 2;
	add.s64 	%rd115, %rd34, %rd43;
	setp.eq.s32 	%p27, %r3, 0;
	@%p27 bra 	$L__BB9_14;
	and.b32  	%r9, %r102, 3;
	setp.lt.u32 	%p28, %r3, 4;
	@%p28 bra 	$L__BB9_9;
	mov.b32 	%r112, 0;
	st.global.u32 	[%rd114+-16], %r112;
	st.global.u32 	[%rd114+-12], %r112;
	st.global.u32 	[%rd114+-8], %r112;
	st.global.u32 	[%rd114+-4], %r112;
	add.s32 	%r144, %r142, 4;
$L__BB9_9:
	setp.eq.s32 	%p29, %r9, 0;
	@%p29 bra 	$L__BB9_14;
	setp.eq.s32 	%p30, %r9, 1;
	@%p30 bra 	$L__BB9_12;
	cvt.u64.u32 	%rd44, %r144;
	add.s64 	%rd45, %rd44, %rd6;
	shl.b64 	%rd46, %rd45, 2;
	add.s64 	%rd47, %rd4, %rd46;
	mov.b32 	%r113, 0;
	st.global.u32 	[%rd47], %r113;
	st.global.u32 	[%rd47+4], %r113;
	add.s32 	%r144, %r144, 2;
$L__BB9_12:
	and.b32  	%r114, %r102, 1;
	setp.eq.b32 	%p31, %r114, 1;
	not.pred 	%p32, %p31;
	@%p32 bra 	$L__BB9_14;
	cvt.u64.u32 	%rd48, %r144;
	add.s64 	%rd49, %rd48, %rd6;
	shl.b64 	%rd50, %rd49, 2;
	add.s64 	%rd51, %rd4, %rd50;
	mov.b32 	%r115, 0;
	st.global.u32 	[%rd51], %r115;
$L__BB9_14:
	ld.param.u64 	%rd112, [_Z27computeGainsAndDestinationsiiPKiS0_S0_S0_PfPiiS0_ibS1__param_2];
	cvta.to.global.u64 	%rd54, %rd112;
	mul.wide.s32 	%rd55, %r1, 4;
	add.s64 	%rd12, %rd54, %rd55;
	ld.global.u32 	%r15, [%rd12];
	add.s32 	%r116, %r1, 1;
	setp.ge.s32 	%p33, %r116, %r101;
	@%p33 bra 	$L__BB9_16;
	ld.global.u32 	%r145, [%rd12+4];
$L__BB9_16:
	setp.ge.s32 	%p34, %r15, %r145;
	@%p34 bra 	$L__BB9_38;
	sub.s32 	%r117, %r145, %r15;
	and.b32  	%r18, %r117, 3;
	setp.eq.s32 	%p35, %r18, 0;
	mov.u32 	%r148, %r15;
	@%p35 bra 	$L__BB9_23;
	neg.s32 	%r146, %r18;
	mov.u32 	%r148, %r15;
$L__BB9_19:
	.pragma "nounroll";
	mul.wide.s32 	%rd13, %r148, 4;
	add.s64 	%rd56, %rd2, %rd13;
	ld.global.u32 	%r22, [%rd56];
	setp.ge.s32 	%p36, %r22, %r101;
	@%p36 bra 	$L__BB9_22;
	mul.wide.s32 	%rd57, %r22, 4;
	add.s64 	%rd58, %rd5, %rd57;
	ld.global.u32 	%r23, [%rd58];
	setp.ge.s32 	%p37, %r23, %r102;
	setp.lt.s32 	%p38, %r23, 0;
	or.pred  	%p39, %p37, %p38;
	@%p39 bra 	$L__BB9_22;
	add.s64 	%rd59, %rd1, %rd13;
	ld.global.u32 	%r118, [%rd59];
	cvt.rn.f32.s32 	%f45, %r118;
	mul.wide.u32 	%rd60, %r23, 4;
	add.s64 	%rd61, %rd115, %rd60;
	ld.f32 	%f46, [%rd61];
	add.f32 	%f47, %f46, %f45;
	st.f32 	[%rd61], %f47;
$L__BB9_22:
	add.s32 	%r148, %r148, 1;
	add.s32 	%r146, %r146, 1;
	setp.ne.s32 	%p40, %r146, 0;
	@%p40 bra 	$L__BB9_19;
$L__BB9_23:
	sub.s32 	%r119, %r15, %r145;
	setp.gt.u32 	%p41, %r119, -4;
	@%p41 bra 	$L__BB9_38;
	sub.s32 	%r149, %r148, %r145;
	add.s64 	%rd14, %rd2, 8;
	add.s64 	%rd15, %rd1, 8;
$L__BB9_25:
	mul.wide.s32 	%rd62, %r148, 4;
	add.s64 	%rd16, %rd14, %rd62;
	add.s64 	%rd17, %rd15, %rd62;
	ld.global.u32 	%r30, [%rd16+-8];
	setp.ge.s32 	%p42, %r30, %r101;
	@%p42 bra 	$L__BB9_28;
	mul.wide.s32 	%rd63, %r30, 4;
	add.s64 	%rd64, %rd5, %rd63;
	ld.global.u32 	%r31, [%rd64];
	setp.ge.s32 	%p43, %r31, %r102;
	setp.lt.s32 	%p44, %r31, 0;
	or.pred  	%p45, %p43, %p44;
	@%p45 bra 	$L__BB9_28;
	ld.global.u32 	%r120, [%rd17+-8];
	cvt.rn.f32.s32 	%f48, %r120;
	mul.wide.u32 	%rd65, %r31, 4;
	add.s64 	%rd66, %rd115, %rd65;
	ld.f32 	%f49, [%rd66];
	add.f32 	%f50, %f49, %f48;
	st.f32 	[%rd66], %f50;
$L__BB9_28:
	ld.global.u32 	%r32, [%rd16+-4];
	setp.ge.s32 	%p46, %r32, %r101;
	@%p46 bra 	$L__BB9_31;
	mul.wide.s32 	%rd67, %r32, 4;
	add.s64 	%rd68, %rd5, %rd67;
	ld.global.u32 	%r33, [%rd68];
	setp.ge.s32 	%p47, %r33, %r102;
	setp.lt.s32 	%p48, %r33, 0;
	or.pred  	%p49, %p47, %p48;
	@%p49 bra 	$L__BB9_31;
	ld.global.u32 	%r121, [%rd17+-4];
	cvt.rn.f32.s32 	%f51, %r121;
	mul.wide.u32 	%rd69, %r33, 4;
	add.s64 	%rd70, %rd115, %rd69;
	ld.f32 	%f52, [%rd70];
	add.f32 	%f53, %f52, %f51;
	st.f32 	[%rd70], %f53;
$L__BB9_31:
	ld.global.u32 	%r34, [%rd16];
	setp.ge.s32 	%p50, %r34, %r101;
	@%p50 bra 	$L__BB9_34;
	mul.wide.s32 	%rd71, %r34, 4;
	add.s64 	%rd72, %rd5, %rd71;
	ld.global.u32 	%r35, [%rd72];
	setp.ge.s32 	%p51, %r35, %r102;
	setp.lt.s32 	%p52, %r35, 0;
	or.pred  	%p53, %p51, %p52;
	@%p53 bra 	$L__BB9_34;
	ld.global.u32 	%r122, [%rd17];
	cvt.rn.f32.s32 	%f54, %r122;
	mul.wide.u32 	%rd73, %r35, 4;
	add.s64 	%rd74, %rd115, %rd73;
	ld.f32 	%f55, [%rd74];
	add.f32 	%f56, %f55, %f54;
	st.f32 	[%rd74], %f56;
$L__BB9_34:
	ld.global.u32 	%r36, [%rd16+4];
	setp.ge.s32 	%p54, %r36, %r101;
	@%p54 bra 	$L__BB9_37;
	mul.wide.s32 	%rd75, %r36, 4;
	add.s64 	%rd76, %rd5, %rd75;
	ld.global.u32 	%r37, [%rd76];
	setp.ge.s32 	%p55, %r37, %r102;
	setp.lt.s32 	%p56, %r37, 0;
	or.pred  	%p57, %p55, %p56;
	@%p57 bra 	$L__BB9_37;
	ld.global.u32 	%r123, [%rd17+4];
	cvt.rn.f32.s32 	%f57, %r123;
	mul.wide.u32 	%rd77, %r37, 4;
	add.s64 	%rd78, %rd115, %rd77;
	ld.f32 	%f58, [%rd78];
	add.f32 	%f59, %f58, %f57;
	st.f32 	[%rd78], %f59;
$L__BB9_37:
	add.s32 	%r148, %r148, 4;
	add.s32 	%r149, %r149, 4;
	setp.ne.s32 	%p58, %r149, 0;
	@%p58 bra 	$L__BB9_25;
$L__BB9_38:
	setp.lt.s32 	%p59, %r102, 1;
	mov.f32 	%f195, 0fCE6E6B28;
	mov.u32 	%r179, %r2;
	@%p59 bra 	$L__BB9_92;
	mul.wide.u32 	%rd79, %r2, 4;
	add.s64 	%rd80, %rd3, %rd79;
	ld.global.u32 	%r124, [%rd80];
	cvt.rn.f32.s32 	%f1, %r124;
	add.s64 	%rd18, %rd115, %rd79;
	setp.ne.s16 	%p60, %rs1, 0;
	cvt.rn.f32.s32 	%f2, %r104;
	mul.f32 	%f3, %f2, 0f3F866666;
	mul.f32 	%f4, %f2, 0f3F733333;
	@%p60 bra 	$L__BB9_66;
	and.b32  	%r40, %r102, 3;
	setp.lt.u32 	%p100, %r102, 4;
	mov.f32 	%f195, 0fCE6E6B28;
	mov.b32 	%r162, 0;
	mov.u32 	%r179, %r2;
	@%p100 bra 	$L__BB9_59;
	and.b32  	%r162, %r102, 2147483644;
	mov.f32 	%f195, 0fCE6E6B28;
	mov.b32 	%r151, 0;
	mov.u32 	%r179, %r2;
$L__BB9_42:
	setp.eq.s32 	%p101, %r151, %r2;
	@%p101 bra 	$L__BB9_46;
	setp.lt.f32 	%p103, %f3, %f1;
	mul.wide.u32 	%rd94, %r151, 4;
	add.s64 	%rd95, %rd115, %rd94;
	ld.f32 	%f122, [%rd95];
	ld.f32 	%f123, [%rd18];
	sub.f32 	%f124, %f122, %f123;
	add.s64 	%rd96, %rd3, %rd94;
	ld.global.u32 	%r136, [%rd96];
	cvt.rn.f32.s32 	%f125, %r136;
	sub.f32 	%f126, %f2, %f125;
	mul.f32 	%f127, %f126, 0f43480000;
	div.rn.f32 	%f128, %f127, %f2;
	add.f32 	%f129, %f128, 0f42C80000;
	selp.f32 	%f130, %f129, %f128, %p103;
	setp.gt.f32 	%p104, %f4, %f125;
	add.f32 	%f131, %f130, 0f42480000;
	selp.f32 	%f132, %f131, %f130, %p104;
	add.f32 	%f6, %f124, %f132;
	setp.gt.f32 	%p105, %f6, %f195;
	mov.pred 	%p139, -1;
	@%p105 bra 	$L__BB9_45;
	setp.eq.f32 	%p106, %f6, %f195;
	setp.lt.s32 	%p107, %r151, %r179;
	and.pred  	%p139, %p106, %p107;
$L__BB9_45:
	selp.f32 	%f195, %f6, %f195, %p139;
	selp.b32 	%r179, %r151, %r179, %p139;
$L__BB9_46:
	add.s32 	%r46, %r151, 1;
	setp.eq.s32 	%p108, %r46, %r2;
	@%p108 bra 	$L__BB9_50;
	setp.lt.f32 	%p110, %f3, %f1;
	mul.wide.u32 	%rd97, %r151, 4;
	add.s64 	%rd98, %rd115, %rd97;
	ld.f32 	%f133, [%rd98+4];
	ld.f32 	%f134, [%rd18];
	sub.f32 	%f135, %f133, %f134;
	add.s64 	%rd99, %rd3, %rd97;
	ld.global.u32 	%r137, [%rd99+4];
	cvt.rn.f32.s32 	%f136, %r137;
	sub.f32 	%f137, %f2, %f136;
	mul.f32 	%f138, %f137, 0f43480000;
	div.rn.f32 	%f139, %f138, %f2;
	add.f32 	%f140, %f139, 0f42C80000;
	selp.f32 	%f141, %f140, %f139, %p110;
	setp.gt.f32 	%p111, %f4, %f136;
	add.f32 	%f142, %f141, 0f42480000;
	selp.f32 	%f143, %f142, %f141, %p111;
	add.f32 	%f9, %f135, %f143;
	setp.gt.f32 	%p112, %f9, %f195;
	mov.pred 	%p140, -1;
	@%p112 bra 	$L__BB9_49;
	setp.eq.f32 	%p113, %f9, %f195;
	setp.lt.s32 	%p114, %r46, %r179;
	and.pred  	%p140, %p113, %p114;
$L__BB9_49:
	selp.f32 	%f195, %f9, %f195, %p140;
	selp.b32 	%r179, %r46, %r179, %p140;
$L__BB9_50:
	add.s32 	%r49, %r151, 2;
	setp.eq.s32 	%p115, %r49, %r2;
	@%p115 bra 	$L__BB9_54;
	setp.lt.f32 	%p117, %f3, %f1;
	mul.wide.u32 	%rd100, %r151, 4;
	add.s64 	%rd101, %rd115, %rd100;
	ld.f32 	%f144, [%rd101+8];
	ld.f32 	%f145, [%rd18];
	sub.f32 	%f146, %f144, %f145;
	add.s64 	%rd102, %rd3, %rd100;
	ld.global.u32 	%r138, [%rd102+8];
	cvt.rn.f32.s32 	%f147, %r138;
	sub.f32 	%f148, %f2, %f147;
	mul.f32 	%f149, %f148, 0f43480000;
	div.rn.f32 	%f150, %f149, %f2;
	add.f32 	%f151, %f150, 0f42C80000;
	selp.f32 	%f152, %f151, %f150, %p117;
	setp.gt.f32 	%p118, %f4, %f147;
	add.f32 	%f153, %f152, 0f42480000;
	selp.f32 	%f154, %f153, %f152, %p118;
	add.f32 	%f12, %f146, %f154;
	setp.gt.f32 	%p119, %f12, %f195;
	mov.pred 	%p141, -1;
	@%p119 bra 	$L__BB9_53;
	setp.eq.f32 	%p120, %f12, %f195;
	setp.lt.s32 	%p121, %r49, %r179;
	and.pred  	%p141, %p120, %p121;
$L__BB9_53:
	selp.f32 	%f195, %f12, %f195, %p141;
	selp.b32 	%r179, %r49, %r179, %p141;
$L__BB9_54:
	add.s32 	%r52, %r151, 3;
	setp.eq.s32 	%p122, %r52, %r2;
	@%p122 bra 	$L__BB9_58;
	setp.lt.f32 	%p124, %f3, %f1;
	mul.wide.u32 	%rd103, %r151, 4;
	add.s64 	%rd104, %rd115, %rd103;
	ld.f32 	%f155, [%rd104+12];
	ld.f32 	%f156, [%rd18];
	sub.f32 	%f157, %f155, %f156;
	add.s64 	%rd105, %rd3, %rd103;
	ld.global.u32 	%r139, [%rd105+12];
	cvt.rn.f32.s32 	%f158, %r139;
	sub.f32 	%f159, %f2, %f158;
	mul.f32 	%f160, %f159, 0f43480000;
	div.rn.f32 	%f161, %f160, %f2;
	add.f32 	%f162, %f161, 0f42C80000;
	selp.f32 	%f163, %f162, %f161, %p124;
	setp.gt.f32 	%p125, %f4, %f158;
	add.f32 	%f164, %f163, 0f42480000;
	selp.f32 	%f165, %f164, %f163, %p125;
	add.f32 	%f15, %f157, %f165;
	setp.gt.f32 	%p126, %f15, %f195;
	mov.pred 	%p142, -1;
	@%p126 bra 	$L__BB9_57;
	setp.eq.f32 	%p127, %f15, %f195;
	setp.lt.s32 	%p128, %r52, %r179;
	and.pred  	%p142, %p127, %p128;
$L__BB9_57:
	selp.f32 	%f195, %f15, %f195, %p142;
	selp.b32 	%r179, %r52, %r179, %p142;
$L__BB9_58:
	add.s32 	%r151, %r151, 4;
	setp.ne.s32 	%p129, %r151, %r162;
	@%p129 bra 	$L__BB9_42;
$L__BB9_59:
	setp.eq.s32 	%p130, %r40, 0;
	@%p130 bra 	$L__BB9_92;
	mul.wide.u32 	%rd106, %r162, 4;
	add.s64 	%rd117, %rd3, %rd106;
	add.s64 	%rd116, %rd115, %rd106;
	sub.s32 	%r161, %r162, %r2;
	neg.s32 	%r160, %r40;
$L__BB9_61:
	.pragma "nounroll";
	setp.eq.s32 	%p131, %r161, 0;
	@%p131 bra 	$L__BB9_65;
	setp.lt.f32 	%p133, %f3, %f1;
	ld.f32 	%f166, [%rd116];
	ld.f32 	%f167, [%rd18];
	sub.f32 	%f168, %f166, %f167;
	ld.global.u32 	%r140, [%rd117];
	cvt.rn.f32.s32 	%f169, %r140;
	sub.f32 	%f170, %f2, %f169;
	mul.f32 	%f171, %f170, 0f43480000;
	div.rn.f32 	%f172, %f171, %f2;
	add.f32 	%f173, %f172, 0f42C80000;
	selp.f32 	%f174, %f173, %f172, %p133;
	setp.gt.f32 	%p134, %f4, %f169;
	add.f32 	%f175, %f174, 0f42480000;
	selp.f32 	%f176, %f175, %f174, %p134;
	add.f32 	%f21, %f168, %f176;
	setp.gt.f32 	%p135, %f21, %f195;
	mov.pred 	%p143, -1;
	@%p135 bra 	$L__BB9_64;
	setp.eq.f32 	%p136, %f21, %f195;
	setp.lt.s32 	%p137, %r162, %r179;
	and.pred  	%p143, %p136, %p137;
$L__BB9_64:
	selp.f32 	%f195, %f21, %f195, %p143;
	selp.b32 	%r179, %r162, %r179, %p143;
$L__BB9_65:
	add.s32 	%r162, %r162, 1;
	add.s64 	%rd117, %rd117, 4;
	add.s64 	%rd116, %rd116, 4;
	add.s32 	%r161, %r161, 1;
	add.s32 	%r160, %r160, 1;
	setp.eq.s32 	%p138, %r160, 0;
	@%p138 bra 	$L__BB9_92;
	bra.uni 	$L__BB9_61;
$L__BB9_66:
	and.b32  	%r70, %r102, 3;
	setp.lt.u32 	%p61, %r102, 4;
	mov.f32 	%f195, 0fCE6E6B28;
	mov.b32 	%r176, 0;
	mov.u32 	%r179, %r2;
	@%p61 bra 	$L__BB9_85;
	and.b32  	%r176, %r102, 2147483644;
	mov.f32 	%f195, 0fCE6E6B28;
	mov.b32 	%r165, 0;
	mov.u32 	%r179, %r2;
$L__BB9_68:
	setp.eq.s32 	%p62, %r165, %r2;
	@%p62 bra 	$L__BB9_72;
	setp.lt.f32 	%p64, %f3, %f1;
	mul.wide.u32 	%rd81, %r165, 4;
	add.s64 	%rd82, %rd115, %rd81;
	ld.f32 	%f64, [%rd82];
	ld.f32 	%f65, [%rd18];
	sub.f32 	%f66, %f64, %f65;
	add.s64 	%rd83, %rd3, %rd81;
	ld.global.u32 	%r128, [%rd83];
	cvt.rn.f32.s32 	%f67, %r128;
	sub.f32 	%f68, %f2, %f67;
	mul.f32 	%f69, %f68, 0f43FA0000;
	div.rn.f32 	%f70, %f69, %f2;
	add.f32 	%f71, %f70, 0f437A0000;
	selp.f32 	%f72, %f71, %f70, %p64;
	setp.gt.f32 	%p65, %f4, %f67;
	add.f32 	%f73, %f72, 0f42FA0000;
	selp.f32 	%f74, %f73, %f72, %p65;
	add.f32 	%f25, %f66, %f74;
	setp.gt.f32 	%p66, %f25, %f195;
	mov.pred 	%p144, -1;
	@%p66 bra 	$L__BB9_71;
	setp.eq.f32 	%p67, %f25, %f195;
	setp.lt.s32 	%p68, %r165, %r179;
	and.pred  	%p144, %p67, %p68;
$L__BB9_71:
	selp.f32 	%f195, %f25, %f195, %p144;
	selp.b32 	%r179, %r165, %r179, %p144;
$L__BB9_72:
	add.s32 	%r76, %r165, 1;
	setp.eq.s32 	%p69, %r76, %r2;
	@%p69 bra 	$L__BB9_76;
	setp.lt.f32 	%p71, %f3, %f1;
	mul.wide.u32 	%rd84, %r165, 4;
	add.s64 	%rd85, %rd115, %rd84;
	ld.f32 	%f75, [%rd85+4];
	ld.f32 	%f76, [%rd18];
	sub.f32 	%f77, %f75, %f76;
	add.s64 	%rd86, %rd3, %rd84;
	ld.global.u32 	%r129, [%rd86+4];
	cvt.rn.f32.s32 	%f78, %r129;
	sub.f32 	%f79, %f2, %f78;
	mul.f32 	%f80, %f79, 0f43FA0000;
	div.rn.f32 	%f81, %f80, %f2;
	add.f32 	%f82, %f81, 0f437A0000;
	selp.f32 	%f83, %f82, %f81, %p71;
	setp.gt.f32 	%p72, %f4, %f78;
	add.f32 	%f84, %f83, 0f42FA0000;
	selp.f32 	%f85, %f84, %f83, %p72;
	add.f32 	%f28, %f77, %f85;
	setp.gt.f32 	%p73, %f28, %f195;
	mov.pred 	%p145, -1;
	@%p73 bra 	$L__BB9_75;
	setp.eq.f32 	%p74, %f28, %f195;
	setp.lt.s32 	%p75, %r76, %r179;
	and.pred  	%p145, %p74, %p75;
$L__BB9_75:
	selp.f32 	%f195, %f28, %f195, %p145;
	selp.b32 	%r179, %r76, %r179, %p145;
$L__BB9_76:
	add.s32 	%r79, %r165, 2;
	setp.eq.s32 	%p76, %r79, %r2;
	@%p76 bra 	$L__BB9_80;
	setp.lt.f32 	%p78, %f3, %f1;
	mul.wide.u32 	%rd87, %r165, 4;
	add.s64 	%rd88, %rd115, %rd87;
	ld.f32 	%f86, [%rd88+8];
	ld.f32 	%f87, [%rd18];
	sub.f32 	%f88, %f86, %f87;
	add.s64 	%rd89, %rd3, %rd87;
	ld.global.u32 	%r130, [%rd89+8];
	cvt.rn.f32.s32 	%f89, %r130;
	sub.f32 	%f90, %f2, %f89;
	mul.f32 	%f91, %f90, 0f43FA0000;
	div.rn.f32 	%f92, %f91, %f2;
	add.f32 	%f93, %f92, 0f437A0000;
	selp.f32 	%f94, %f93, %f92, %p78;
	setp.gt.f32 	%p79, %f4, %f89;
	add.f32 	%f95, %f94, 0f42FA0000;
	selp.f32 	%f96, %f95, %f94, %p79;
	add.f32 	%f31, %f88, %f96;
	setp.gt.f32 	%p80, %f31, %f195;
	mov.pred 	%p146, -1;
	@%p80 bra 	$L__BB9_79;
	setp.eq.f32 	%p81, %f31, %f195;
	setp.lt.s32 	%p82, %r79, %r179;
	and.pred  	%p146, %p81, %p82;
$L__BB9_79:
	selp.f32 	%f195, %f31, %f195, %p146;
	selp.b32 	%r179, %r79, %r179, %p146;
$L__BB9_80:
	add.s32 	%r82, %r165, 3;
	setp.eq.s32 	%p83, %r82, %r2;
	@%p83 bra 	$L__BB9_84;
	setp.lt.f32 	%p85, %f3, %f1;
	mul.wide.u32 	%rd90, %r165, 4;
	add.s64 	%rd91, %rd115, %rd90;
	ld.f32 	%f97, [%rd91+12];
	ld.f32 	%f98, [%rd18];
	sub.f32 	%f99, %f97, %f98;
	add.s64 	%rd92, %rd3, %rd90;
	ld.global.u32 	%r131, [%rd92+12];
	cvt.rn.f32.s32 	%f100, %r131;
	sub.f32 	%f101, %f2, %f100;
	mul.f32 	%f102, %f101, 0f43FA0000;
	div.rn.f32 	%f103, %f102, %f2;
	add.f32 	%f104, %f103, 0f437A0000;
	selp.f32 	%f105, %f104, %f103, %p85;
	setp.gt.f32 	%p86, %f4, %f100;
	add.f32 	%f106, %f105, 0f42FA0000;
	selp.f32 	%f107, %f106, %f105, %p86;
	add.f32 	%f34, %f99, %f107;
	setp.gt.f32 	%p87, %f34, %f195;
	mov.pred 	%p147, -1;
	@%p87 bra 	$L__BB9_83;
	setp.eq.f32 	%p88, %f34, %f195;
	setp.lt.s32 	%p89, %r82, %r179;
	and.pred  	%p147, %p88, %p89;
$L__BB9_83:
	selp.f32 	%f195, %f34, %f195, %p147;
	selp.b32 	%r179, %r82, %r179, %p147;
$L__BB9_84:
	add.s32 	%r165, %r165, 4;
	setp.ne.s32 	%p90, %r165, %r176;
	@%p90 bra 	$L__BB9_68;
$L__BB9_85:
	setp.eq.s32 	%p91, %r70, 0;
	@%p91 bra 	$L__BB9_92;
	mul.wide.u32 	%rd93, %r176, 4;
	add.s64 	%rd119, %rd3, %rd93;
	add.s64 	%rd118, %rd115, %rd93;
	sub.s32 	%r175, %r176, %r2;
	neg.s32 	%r174, %r70;
$L__BB9_87:
	.pragma "nounroll";
	setp.eq.s32 	%p92, %r175, 0;
	@%p92 bra 	$L__BB9_91;
	setp.lt.f32 	%p94, %f3, %f1;
	ld.f32 	%f108, [%rd118];
	ld.f32 	%f109, [%rd18];
	sub.f32 	%f110, %f108, %f109;
	ld.global.u32 	%r132, [%rd119];
	cvt.rn.f32.s32 	%f111, %r132;
	sub.f32 	%f112, %f2, %f111;
	mul.f32 	%f113, %f112, 0f43FA0000;
	div.rn.f32 	%f114, %f113, %f2;
	add.f32 	%f115, %f114, 0f437A0000;
	selp.f32 	%f116, %f115, %f114, %p94;
	setp.gt.f32 	%p95, %f4, %f111;
	add.f32 	%f117, %f116, 0f42FA0000;
	selp.f32 	%f118, %f117, %f116, %p95;
	add.f32 	%f40, %f110, %f118;
	setp.gt.f32 	%p96, %f40, %f195;
	mov.pred 	%p148, -1;
	@%p96 bra 	$L__BB9_90;
	setp.eq.f32 	%p97, %f40, %f195;
	setp.lt.s32 	%p98, %r176, %r179;
	and.pred  	%p148, %p97, %p98;
$L__BB9_90:
	selp.f32 	%f195, %f40, %f195, %p148;
	selp.b32 	%r179, %r176, %r179, %p148;
$L__BB9_91:
	add.s32 	%r176, %r176, 1;
	add.s64 	%rd119, %rd119, 4;
	add.s64 	%rd118, %rd118, 4;
	add.s32 	%r175, %r175, 1;
	add.s32 	%r174, %r174, 1;
	setp.ne.s32 	%p99, %r174, 0;
	@%p99 bra 	$L__BB9_87;
$L__BB9_92:
	ld.param.u64 	%rd113, [_Z27computeGainsAndDestinationsiiPKiS0_S0_S0_PfPiiS0_ibS1__param_6];
	cvta.to.global.u64 	%rd107, %rd113;
	add.s64 	%rd109, %rd107, %rd55;
	st.global.f32 	[%rd109], %f195;
	cvta.to.global.u64 	%rd110, %rd33;
	add.s64 	%rd111, %rd110, %rd55;
	st.global.u32 	[%rd111], %r179;
$L__BB9_93:
	ret;

}
	// .globl	_Z14markCandidatesiPKfPbb
.visible .entry _Z14markCandidatesiPKfPbb(
	.param .u32 _Z14markCandidatesiPKfPbb_param_0,
	.param .u64 .ptr .align 1 _Z14markCandidatesiPKfPbb_param_1,
	.param .u64 .ptr .align 1 _Z14markCandidatesiPKfPbb_param_2,
	.param .u8 _Z14markCandidatesiPKfPbb_param_3
)
{
	.reg .pred 	%p<7>;
	.reg .b16 	%rs<3>;
	.reg .b32 	%r<6>;
	.reg .b32 	%f<3>;
	.reg .b64 	%rd<11>;

	ld.param.u32 	%r2, [_Z14markCandidatesiPKfPbb_param_0];
	ld.param.u64 	%rd3, [_Z14markCandidatesiPKfPbb_param_1];
	ld.param.u64 	%rd2, [_Z14markCandidatesiPKfPbb_param_2];
	ld.param.s8 	%rs1, [_Z14markCandidatesiPKfPbb_param_3];
	cvta.to.global.u64 	%rd1, %rd3;
	mov.u32 	%r3, %ctaid.x;
	mov.u32 	%r4, %ntid.x;
	mov.u32 	%r5, %tid.x;
	mad.lo.s32 	%r1, %r3, %r4, %r5;
	setp.ge.s32 	%p4, %r1, %r2;
	@%p4 bra 	$L__BB10_5;
	setp.eq.s16 	%p5, %rs1, 0;
	@%p5 bra 	$L__BB10_3;
	mul.wide.s32 	%rd4, %r1, 4;
	add.s64 	%rd5, %rd1, %rd4;
	ld.global.f32 	%f1, [%rd5];
	setp.gt.f32 	%p6, %f1, 0fC2480000;
	bra.uni 	$L__BB10_4;
$L__BB10_3:
	mul.wide.s32 	%rd6, %r1, 4;
	add.s64 	%rd7, %rd1, %rd6;
	ld.global.f32 	%f2, [%rd7];
	setp.gt.f32 	%p6, %f2, 0fC1200000;
$L__BB10_4:
	selp.u16 	%rs2, 1, 0, %p6;
	cvt.s64.s32 	%rd8, %r1;
	cvta.to.global.u64 	%rd9, %rd2;
	add.s64 	%rd10, %rd9, %rd8;
	st.global.u8 	[%rd10], %rs2;
$L__BB10_5:
	ret;

}
	// .globl	_Z12tokenPassingiPKiS0_PKfPKbPbi
.visible .entry _Z12tokenPassingiPKiS0_PKfPKbPbi(
	.param .u32 _Z12tokenPassingiPKiS0_PKfPKbPbi_param_0,
	.param .u64 .ptr .align 1 _Z12tokenPassingiPKiS0_PKfPKbPbi_param_1,
	.param .u64 .ptr .align 1 _Z12tokenPassingiPKiS0_PKfPKbPbi_param_2,
	.param .u64 .ptr .align 1 _Z12tokenPassingiPKiS0_PKfPKbPbi_param_3,
	.param .u64 .ptr .align 1 _Z12tokenPassingiPKiS0_PKfPKbPbi_param_4,
	.param .u64 .ptr .align 1 _Z12tokenPassingiPKiS0_PKfPKbPbi_param_5,
	.param .u32 _Z12tokenPassingiPKiS0_PKfPKbPbi_param_6
)
{
	.reg .pred 	%p<12>;
	.reg .b16 	%rs<10>;
	.reg .b32 	%r<16>;
	.reg .b32 	%f<4>;
	.reg .b64 	%rd<27>;

	ld.param.u32 	%r8, [_Z12tokenPassingiPKiS0_PKfPKbPbi_param_0];
	ld.param.u64 	%rd7, [_Z12tokenPassingiPKiS0_PKfPKbPbi_param_1];
	ld.param.u64 	%rd8, [_Z12tokenPassingiPKiS0_PKfPKbPbi_param_2];
	ld.param.u64 	%rd9, [_Z12tokenPassingiPKiS0_PKfPKbPbi_param_3];
	ld.param.u64 	%rd10, [_Z12tokenPassingiPKiS0_PKfPKbPbi_param_4];
	ld.param.u64 	%rd11, [_Z12tokenPassingiPKiS0_PKfPKbPbi_param_5];
	ld.param.u32 	%r14, [_Z12tokenPassingiPKiS0_PKfPKbPbi_param_6];
	cvta.to.global.u64 	%rd1, %rd11;
	cvta.to.global.u64 	%rd2, %rd9;
	cvta.to.global.u64 	%rd3, %rd10;
	mov.u32 	%r10, %ctaid.x;
	mov.u32 	%r11, %ntid.x;
	mov.u32 	%r12, %tid.x;
	mad.lo.s32 	%r1, %r10, %r11, %r12;
	setp.ge.s32 	%p1, %r1, %r8;
	@%p1 bra 	$L__BB11_13;
	cvt.s64.s32 	%rd12, %r1;
	add.s64 	%rd13, %rd3, %rd12;
	ld.global.u8 	%rs2, [%rd13];
	setp.ne.s16 	%p2, %rs2, 0;
	@%p2 bra 	$L__BB11_3;
	add.s64 	%rd26, %rd1, %rd12;
	mov.b16 	%rs8, 0;
	st.global.u8 	[%rd26], %rs8;
	bra.uni 	$L__BB11_13;
$L__BB11_3:
	cvta.to.global.u64 	%rd14, %rd7;
	mul.wide.s32 	%rd15, %r1, 4;
	add.s64 	%rd4, %rd14, %rd15;
	ld.global.u32 	%r15, [%rd4];
	add.s32 	%r13, %r1, 1;
	setp.ge.s32 	%p3, %r13, %r8;
	@%p3 bra 	$L__BB11_5;
	ld.global.u32 	%r14, [%rd4+4];
$L__BB11_5:
	setp.ge.s32 	%p4, %r15, %r14;
	mov.b16 	%rs3, 1;
	mov.u16 	%rs9, %rs3;
	@%p4 bra 	$L__BB11_12;
	add.s64 	%rd5, %rd2, %rd15;
	cvta.to.global.u64 	%rd6, %rd8;
$L__BB11_7:
	mul.wide.s32 	%rd17, %r15, 4;
	add.s64 	%rd18, %rd6, %rd17;
	ld.global.u32 	%r6, [%rd18];
	setp.ge.s32 	%p5, %r6, %r8;
	@%p5 bra 	$L__BB11_11;
	cvt.s64.s32 	%rd19, %r6;
	add.s64 	%rd20, %rd3, %rd19;
	ld.global.u8 	%rs4, [%rd20];
	setp.eq.s16 	%p6, %rs4, 0;
	@%p6 bra 	$L__BB11_11;
	mul.wide.s32 	%rd21, %r6, 4;
	add.s64 	%rd22, %rd2, %rd21;
	ld.global.f32 	%f1, [%rd22];
	ld.global.f32 	%f2, [%rd5];
	add.f32 	%f3, %f2, 0f41200000;
	setp.gt.f32 	%p7, %f1, %f3;
	mov.b16 	%rs9, 0;
	@%p7 bra 	$L__BB11_12;
	setp.eq.f32 	%p8, %f1, %f2;
	setp.lt.s32 	%p9, %r6, %r1;
	and.pred  	%p10, %p9, %p8;
	@%p10 bra 	$L__BB11_12;
$L__BB11_11:
	add.s32 	%r15, %r15, 1;
	setp.ne.s32 	%p11, %r15, %r14;
	mov.u16 	%rs9, %rs3;
	@%p11 bra 	$L__BB11_7;
$L__BB11_12:
	add.s64 	%rd24, %rd1, %rd12;
	st.global.u8 	[%rd24], %rs9;
$L__BB11_13:
	ret;

}
	// .globl	_Z20bufferCandidateMovesiPKiS0_PKfPKbP4MovePiS7_S7_ii
.visible .entry _Z20bufferCandidateMovesiPKiS0_PKfPKbP4MovePiS7_S7_ii(
	.param .u32 _Z20bufferCandidateMovesiPKiS0_PKfPKbP4MovePiS7_S7_ii_param_0,
	.param .u64 .ptr .align 1 _Z20bufferCandidateMovesiPKiS0_PKfPKbP4MovePiS7_S7_ii_param_1,
	.param .u64 .ptr .align 1 _Z20bufferCandidateMovesiPKiS0_PKfPKbP4MovePiS7_S7_ii_param_2,
	.param .u64 .ptr .align 1 _Z20bufferCandidateMovesiPKiS0_PKfPKbP4MovePiS7_S7_ii_param_3,
	.param .u64 .ptr .align 1 _Z20bufferCandidateMovesiPKiS0_PKfPKbP4MovePiS7_S7_ii_param_4,
	.param .u64 .ptr .align 1 _Z20bufferCandidateMovesiPKiS0_PKfPKbP4MovePiS7_S7_ii_param_5,
	.param .u64 .ptr .align 1 _Z20bufferCandidateMovesiPKiS0_PKfPKbP4MovePiS7_S7_ii_param_6,
	.param .u64 .ptr .align 1 _Z20bufferCandidateMovesiPKiS0_PKfPKbP4MovePiS7_S7_ii_param_7,
	.param .u64 .ptr .align 1 _Z20bufferCandidateMovesiPKiS0_PKfPKbP4MovePiS7_S7_ii_param_8,
	.param .u32 _Z20bufferCandidateMovesiPKiS0_PKfPKbP4MovePiS7_S7_ii_param_9,
	.param .u32 _Z20bufferCandidateMovesiPKiS0_PKfPKbP4MovePiS7_S7_ii_param_10
)
{
	.reg .pred 	%p<11>;
	.reg .b16 	%rs<2>;
	.reg .b32 	%r<16>;
	.reg .b32 	%f<2>;
	.reg .b64 	%rd<30>;

	ld.param.u32 	%r7, [_Z20bufferCandidateMovesiPKiS0_PKfPKbP4MovePiS7_S7_ii_param_0];
	ld.param.u64 	%rd1, [_Z20bufferCandidateMovesiPKiS0_PKfPKbP4MovePiS7_S7_ii_param_1];
	ld.param.u64 	%rd2, [_Z20bufferCandidateMovesiPKiS0_PKfPKbP4MovePiS7_S7_ii_param_2];
	ld.param.u64 	%rd3, [_Z20bufferCandidateMovesiPKiS0_PKfPKbP4MovePiS7_S7_ii_param_3];
	ld.param.u64 	%rd4, [_Z20bufferCandidateMovesiPKiS0_PKfPKbP4MovePiS7_S7_ii_param_4];
	ld.param.u64 	%rd5, [_Z20bufferCandidateMovesiPKiS0_PKfPKbP4MovePiS7_S7_ii_param_5];
	ld.param.u64 	%rd6, [_Z20bufferCandidateMovesiPKiS0_PKfPKbP4MovePiS7_S7_ii_param_6];
	ld.param.u64 	%rd7, [_Z20bufferCandidateMovesiPKiS0_PKfPKbP4MovePiS7_S7_ii_param_7];
	ld.param.u64 	%rd8, [_Z20bufferCandidateMovesiPKiS0_PKfPKbP4MovePiS7_S7_ii_param_8];
	ld.param.u32 	%r5, [_Z20bufferCandidateMovesiPKiS0_PKfPKbP4MovePiS7_S7_ii_param_9];
	ld.param.u32 	%r6, [_Z20bufferCandidateMovesiPKiS0_PKfPKbP4MovePiS7_S7_ii_param_10];
	mov.u32 	%r8, %ctaid.x;
	mov.u32 	%r9, %ntid.x;
	mov.u32 	%r10, %tid.x;
	mad.lo.s32 	%r1, %r8, %r9, %r10;
	setp.ge.s32 	%p1, %r1, %r7;
	@%p1 bra 	$L__BB12_5;
	cvta.to.global.u64 	%rd9, %rd4;
	cvt.s64.s32 	%rd10, %r1;
	add.s64 	%rd11, %rd9, %rd10;
	ld.global.u8 	%rs1, [%rd11];
	setp.eq.s16 	%p2, %rs1, 0;
	@%p2 bra 	$L__BB12_5;
	cvta.to.global.u64 	%rd12, %rd1;
	mul.wide.s32 	%rd13, %r1, 4;
	add.s64 	%rd14, %rd12, %rd13;
	ld.global.u32 	%r11, [%rd14];
	cvta.to.global.u64 	%rd15, %rd2;
	add.s64 	%rd16, %rd15, %rd13;
	ld.global.u32 	%r12, [%rd16];
	setp.eq.s32 	%p3, %r11, %r12;
	max.s32 	%r13, %r12, %r11;
	setp.ge.s32 	%p4, %r13, %r6;
	or.pred  	%p5, %p4, %p3;
	setp.lt.s32 	%p6, %r11, 0;
	or.pred  	%p7, %p6, %p5;
	setp.lt.s32 	%p8, %r12, 0;
	or.pred  	%p9, %p7, %p8;
	@%p9 bra 	$L__BB12_5;
	cvta.to.global.u64 	%rd17, %rd6;
	atom.global.add.u32 	%r4, [%rd17], 1;
	setp.ge.s32 	%p10, %r4, %r5;
	@%p10 bra 	$L__BB12_5;
	cvta.to.global.u64 	%rd18, %rd3;
	add.s64 	%rd20, %rd18, %rd13;
	ld.global.f32 	%f1, [%rd20];
	cvta.to.global.u64 	%rd21, %rd5;
	mul.wide.s32 	%rd22, %r4, 16;
	add.s64 	%rd23, %rd21, %rd22;
	st.global.u32 	[%rd23], %r1;
	st.global.u32 	[%rd23+4], %r11;
	st.global.u32 	[%rd23+8], %r12;
	st.global.f32 	[%rd23+12], %f1;
	cvta.to.global.u64 	%rd24, %rd7;
	mul.wide.u32 	%rd25, %r11, 4;
	add.s64 	%rd26, %rd24, %rd25;
	atom.global.add.u32 	%r14, [%rd26], 1;
	cvta.to.global.u64 	%rd27, %rd8;
	mul.wide.u32 	%rd28, %r12, 4;
	add.s64 	%rd29, %rd27, %rd28;
	atom.global.add.u32 	%r15, [%rd29], 1;
$L__BB12_5:
	ret;

}
	// .globl	_Z24computeAvailableCapacityiPKiS0_S0_Piifbi
.visible .entry _Z24computeAvailableCapacityiPKiS0_S0_Piifbi(
	.param .u32 _Z24computeAvailableCapacityiPKiS0_S0_Piifbi_param_0,
	.param .u64 .ptr .align 1 _Z24computeAvailableCapacityiPKiS0_S0_Piifbi_param_1,
	.param .u64 .ptr .align 1 _Z24computeAvailableCapacityiPKiS0_S0_Piifbi_param_2,
	.param .u64 .ptr .align 1 _Z24computeAvailableCapacityiPKiS0_S0_Piifbi_param_3,
	.param .u64 .ptr .align 1 _Z24computeAvailableCapacityiPKiS0_S0_Piifbi_param_4,
	.param .u32 _Z24computeAvailableCapacityiPKiS0_S0_Piifbi_param_5,
	.param .f32 _Z24computeAvailableCapacityiPKiS0_S0_Piifbi_param_6,
	.param .u8 _Z24computeAvailableCapacityiPKiS0_S0_Piifbi_param_7,
	.param .u32 _Z24computeAvailableCapacityiPKiS0_S0_Piifbi_param_8
)
{
	.reg .pred 	%p<5>;
	.reg .b16 	%rs<2>;
	.reg .b32 	%r<27>;
	.reg .b32 	%f<4>;
	.reg .b64 	%rd<11>;

	ld.param.u32 	%r4, [_Z24computeAvailableCapacityiPKiS0_S0_Piifbi_param_0];
	ld.param.u64 	%rd2, [_Z24computeAvailableCapacityiPKiS0_S0_Piifbi_param_1];
	ld.param.u64 	%rd3, [_Z24computeAvailableCapacityiPKiS0_S0_Piifbi_param_2];
	ld.param.u64 	%rd4, [_Z24computeAvailableCapacityiPKiS0_S0_Piifbi_param_4];
	ld.param.u32 	%r5, [_Z24computeAvailableCapacityiPKiS0_S0_Piifbi_param_5];
	ld.param.f32 	%f1, [_Z24computeAvailableCapacityiPKiS0_S0_Piifbi_param_6];
	ld.param.s8 	%rs1, [_Z24computeAvailableCapacityiPKiS0_S0_Piifbi_param_7];
	ld.param.u32 	%r6, [_Z24computeAvailableCapacityiPKiS0_S0_Piifbi_param_8];
	mov.u32 	%r7, %ctaid.x;
	mov.u32 	%r8, %ntid.x;
	mov.u32 	%r9, %tid.x;
	mad.lo.s32 	%r1, %r7, %r8, %r9;
	setp.ge.s32 	%p1, %r1, %r4;
	@%p1 bra 	$L__BB13_3;
	cvta.to.global.u64 	%rd5, %rd4;
	cvta.to.global.u64 	%rd6, %rd2;
	cvta.to.global.u64 	%rd7, %rd3;
	mul.wide.s32 	%rd8, %r1, 4;
	add.s64 	%rd9, %rd6, %rd8;
	ld.global.u32 	%r10, [%rd9];
	mul.lo.s32 	%r11, %r4, 10;
	div.s32 	%r12, %r6, %r11;
	max.s32 	%r2, %r12, 100;
	cvt.rn.f32.s32 	%f2, %r5;
	mul.f32 	%f3, %f1, %f2;
	cvt.rzi.s32.f32 	%r13, %f3;
	add.s32 	%r14, %r13, %r2;
	sub.s32 	%r15, %r5, %r14;
	sub.s32 	%r16, %r5, %r10;
	add.s64 	%rd10, %rd7, %rd8;
	ld.global.u32 	%r17, [%rd10];
	add.s32 	%r18, %r16, %r17;
	add.s32 	%r19, %r18, %r2;
	add.s64 	%rd1, %rd5, %rd8;
	max.s32 	%r20, %r19, 0;
	shl.b32 	%r21, %r2, 1;
	add.s32 	%r22, %r13, %r5;
	sub.s32 	%r23, %r22, %r10;
	add.s32 	%r24, %r23, %r21;
	min.s32 	%r3, %r20, %r24;
	st.global.u32 	[%rd1], %r3;
	setp.gt.s32 	%p2, %r10, %r15;
	setp.ne.s16 	%p3, %rs1, 0;
	or.pred  	%p4, %p3, %p2;
	@%p4 bra 	$L__BB13_3;
	shr.u32 	%r25, %r2, 1;
	min.s32 	%r26, %r3, %r25;
	st.global.u32 	[%rd1], %r26;
$L__BB13_3:
	ret;

}
	// .globl	_Z11selectMovesiP4MovePKiPbPii
.visible .entry _Z11selectMovesiP4MovePKiPbPii(
	.param .u32 _Z11selectMovesiP4MovePKiPbPii_param_0,
	.param .u64 .ptr .align 1 _Z11selectMovesiP4MovePKiPbPii_param_1,
	.param .u64 .ptr .align 1 _Z11selectMovesiP4MovePKiPbPii_param_2,
	.param .u64 .ptr .align 1 _Z11selectMovesiP4MovePKiPbPii_param_3,
	.param .u64 .ptr .align 1 _Z11selectMovesiP4MovePKiPbPii_param_4,
	.param .u32 _Z11selectMovesiP4MovePKiPbPii_param_5
)
{
	.reg .pred 	%p<3>;
	.reg .b16 	%rs<2>;
	.reg .b32 	%r<9>;
	.reg .b64 	%rd<16>;

	ld.param.u32 	%r2, [_Z11selectMovesiP4MovePKiPbPii_param_0];
	ld.param.u64 	%rd1, [_Z11selectMovesiP4MovePKiPbPii_param_1];
	ld.param.u64 	%rd2, [_Z11selectMovesiP4MovePKiPbPii_param_2];
	ld.param.u64 	%rd3, [_Z11selectMovesiP4MovePKiPbPii_param_3];
	ld.param.u64 	%rd4, [_Z11selectMovesiP4MovePKiPbPii_param_4];
	mov.u32 	%r3, %ctaid.x;
	mov.u32 	%r4, %ntid.x;
	mov.u32 	%r5, %tid.x;
	mad.lo.s32 	%r1, %r3, %r4, %r5;
	setp.ge.s32 	%p1, %r1, %r2;
	@%p1 bra 	$L__BB14_2;
	cvta.to.global.u64 	%rd5, %rd1;
	cvta.to.global.u64 	%rd6, %rd4;
	cvta.to.global.u64 	%rd7, %rd2;
	cvta.to.global.u64 	%rd8, %rd3;
	cvt.s64.s32 	%rd9, %r1;
	mul.wide.s32 	%rd10, %r1, 16;
	add.s64 	%rd11, %rd5, %rd10;
	ld.global.u32 	%r6, [%rd11+8];
	mul.wide.s32 	%rd12, %r6, 4;
	add.s64 	%rd13, %rd6, %rd12;
	atom.global.add.u32 	%r7, [%rd13], 1;
	add.s64 	%rd14, %rd7, %rd12;
	ld.global.u32 	%r8, [%rd14];
	setp.lt.s32 	%p2, %r7, %r8;
	selp.u16 	%rs1, 1, 0, %p2;
	add.s64 	%rd15, %rd8, %rd9;
	st.global.u8 	[%rd15], %rs1;
$L__BB14_2:
	ret;

}
	// .globl	_Z11commitMovesiP4MovePKbPiS3_i
.visible .entry _Z11commitMovesiP4MovePKbPiS3_i(
	.param .u32 _Z11commitMovesiP4MovePKbPiS3_i_param_0,
	.param .u64 .ptr .align 1 _Z11commitMovesiP4MovePKbPiS3_i_param_1,
	.param .u64 .ptr .align 1 _Z11commitMovesiP4MovePKbPiS3_i_param_2,
	.param .u64 .ptr .align 1 _Z11commitMovesiP4MovePKbPiS3_i_param_3,
	.param .u64 .ptr .align 1 _Z11commitMovesiP4MovePKbPiS3_i_param_4,
	.param .u32 _Z11commitMovesiP4MovePKbPiS3_i_param_5
)
{
	.reg .pred 	%p<7>;
	.reg .b16 	%rs<2>;
	.reg .b32 	%r<17>;
	.reg .b64 	%rd<19>;

	ld.param.u32 	%r6, [_Z11commitMovesiP4MovePKbPiS3_i_param_0];
	ld.param.u64 	%rd3, [_Z11commitMovesiP4MovePKbPiS3_i_param_1];
	ld.param.u64 	%rd4, [_Z11commitMovesiP4MovePKbPiS3_i_param_2];
	ld.param.u64 	%rd5, [_Z11commitMovesiP4MovePKbPiS3_i_param_3];
	ld.param.u64 	%rd6, [_Z11commitMovesiP4MovePKbPiS3_i_param_4];
	ld.param.u32 	%r5, [_Z11commitMovesiP4MovePKbPiS3_i_param_5];
	mov.u32 	%r7, %ctaid.x;
	mov.u32 	%r8, %ntid.x;
	mov.u32 	%r9, %tid.x;
	mad.lo.s32 	%r1, %r7, %r8, %r9;
	setp.ge.s32 	%p1, %r1, %r6;
	@%p1 bra 	$L__BB15_6;
	cvta.to.global.u64 	%rd7, %rd4;
	cvt.s64.s32 	%rd8, %r1;
	add.s64 	%rd9, %rd7, %rd8;
	ld.global.u8 	%rs1, [%rd9];
	setp.eq.s16 	%p2, %rs1, 0;
	@%p2 bra 	$L__BB15_6;
	cvta.to.global.u64 	%rd10, %rd3;
	mul.wide.s32 	%rd11, %r1, 16;
	add.s64 	%rd1, %rd10, %rd11;
	ld.global.u32 	%r2, [%rd1+4];
	ld.global.u32 	%r10, [%rd1+8];
	max.s32 	%r11, %r2, %r10;
	setp.ge.s32 	%p3, %r11, %r5;
	or.b32  	%r12, %r2, %r10;
	setp.lt.s32 	%p4, %r12, 0;
	or.pred  	%p5, %p4, %p3;
	@%p5 bra 	$L__BB15_6;
	ld.global.u32 	%r13, [%rd1];
	cvta.to.global.u64 	%rd12, %rd5;
	mul.wide.s32 	%rd13, %r13, 4;
	add.s64 	%rd2, %rd12, %rd13;
	atom.global.exch.b32 	%r4, [%rd2], %r10;
	setp.ne.s32 	%p6, %r4, %r2;
	@%p6 bra 	$L__BB15_5;
	cvta.to.global.u64 	%rd14, %rd6;
	mul.wide.u32 	%rd15, %r10, 4;
	add.s64 	%rd16, %rd14, %rd15;
	atom.global.add.u32 	%r15, [%rd16], 1;
	mul.wide.u32 	%rd17, %r2, 4;
	add.s64 	%rd18, %rd14, %rd17;
	atom.global.add.u32 	%r16, [%rd18], -1;
	bra.uni 	$L__BB15_6;
$L__BB15_5:
	atom.global.exch.b32 	%r14, [%rd2], %r4;
$L__BB15_6:
	ret;

}
	// .globl	_Z15compute_edgecutPiS_S_S_S_iii
.visible .entry _Z15compute_edgecutPiS_S_S_S_iii(
	.param .u64 .ptr .align 1 _Z15compute_edgecutPiS_S_S_S_iii_param_0,
	.param .u64 .ptr .align 1 _Z15compute_edgecutPiS_S_S_S_iii_param_1,
	.param .u64 .ptr .align 1 _Z15compute_edgecutPiS_S_S_S_iii_param_2,
	.param .u64 .ptr .align 1 _Z15compute_edgecutPiS_S_S_S_iii_param_3,
	.param .u64 .ptr .align 1 _Z15compute_edgecutPiS_S_S_S_iii_param_4,
	.param .u32 _Z15compute_edgecutPiS_S_S_S_iii_param_5,
	.param .u32 _Z15compute_edgecutPiS_S_S_S_iii_param_6,
	.param .u32 _Z15compute_edgecutPiS_S_S_S_iii_param_7
)
{
	.reg .pred 	%p<53>;
	.reg .b32 	%r<82>;
	.reg .b64 	%rd<33>;
	// demoted variable
	.shared .align 4 .u32 _ZZ15compute_edgecutPiS_S_S_S_iiiE13block_edgecut;
	ld.param.u64 	%rd10, [_Z15compute_edgecutPiS_S_S_S_iii_param_0];
	ld.param.u64 	%rd12, [_Z15compute_edgecutPiS_S_S_S_iii_param_1];
	ld.param.u64 	%rd13, [_Z15compute_edgecutPiS_S_S_S_iii_param_2];
	ld.param.u64 	%rd14, [_Z15compute_edgecutPiS_S_S_S_iii_param_3];
	ld.param.u64 	%rd11, [_Z15compute_edgecutPiS_S_S_S_iii_param_4];
	ld.param.u32 	%r40, [_Z15compute_edgecutPiS_S_S_S_iii_param_5];
	ld.param.u32 	%r66, [_Z15compute_edgecutPiS_S_S_S_iii_param_6];
	ld.param.u32 	%r42, [_Z15compute_edgecutPiS_S_S_S_iii_param_7];
	cvta.to.global.u64 	%rd1, %rd13;
	cvta.to.global.u64 	%rd2, %rd12;
	cvta.to.global.u64 	%rd3, %rd14;
	mov.u32 	%r43, %ctaid.x;
	mov.u32 	%r44, %ntid.x;
	mov.u32 	%r1, %tid.x;
	mad.lo.s32 	%r2, %r43, %r44, %r1;
	setp.ne.s32 	%p2, %r1, 0;
	@%p2 bra 	$L__BB16_2;
	mov.b32 	%r45, 0;
	st.shared.u32 	[_ZZ15compute_edgecutPiS_S_S_S_iiiE13block_edgecut], %r45;
$L__BB16_2:
	bar.sync 	0;
	setp.ge.s32 	%p3, %r2, %r40;
	@%p3 bra 	$L__BB16_28;
	cvta.to.global.u64 	%rd15, %rd10;
	mul.wide.s32 	%rd16, %r2, 4;
	add.s64 	%rd4, %rd15, %rd16;
	ld.global.u32 	%r75, [%rd4];
	add.s32 	%r46, %r2, 1;
	setp.ge.s32 	%p4, %r46, %r40;
	@%p4 bra 	$L__BB16_5;
	ld.global.u32 	%r66, [%rd4+4];
$L__BB16_5:
	add.s64 	%rd18, %rd3, %rd16;
	ld.global.u32 	%r6, [%rd18];
	setp.ge.s32 	%p5, %r75, %r66;
	mov.b32 	%r71, 0;
	@%p5 bra 	$L__BB16_27;
	setp.gt.s32 	%p6, %r6, -1;
	setp.lt.s32 	%p7, %r6, %r42;
	and.pred  	%p1, %p6, %p7;
	sub.s32 	%r7, %r66, %r75;
	and.b32  	%r8, %r7, 3;
	sub.s32 	%r50, %r75, %r66;
	setp.gt.u32 	%p8, %r50, -4;
	mov.b32 	%r71, 0;
	@%p8 bra 	$L__BB16_21;
	and.b32  	%r52, %r7, -4;
	neg.s32 	%r67, %r52;
	add.s64 	%rd5, %rd2, 8;
	add.s64 	%rd6, %rd1, 8;
	mov.b32 	%r71, 0;
$L__BB16_8:
	mul.wide.s32 	%rd19, %r75, 4;
	add.s64 	%rd7, %rd5, %rd19;
	add.s64 	%rd8, %rd6, %rd19;
	ld.global.u32 	%r13, [%rd7+-8];
	setp.ge.s32 	%p9, %r13, %r40;
	@%p9 bra 	$L__BB16_11;
	mul.wide.s32 	%rd20, %r13, 4;
	add.s64 	%rd21, %rd3, %rd20;
	ld.global.u32 	%r53, [%rd21];
	setp.ne.s32 	%p10, %r6, %r53;
	setp.gt.s32 	%p11, %r53, -1;
	and.pred  	%p12, %p10, %p11;
	setp.lt.s32 	%p13, %r53, %r42;
	and.pred  	%p14, %p12, %p13;
	and.pred  	%p15, %p14, %p1;
	not.pred 	%p16, %p15;
	@%p16 bra 	$L__BB16_11;
	ld.global.u32 	%r54, [%rd8+-8];
	add.s32 	%r71, %r54, %r71;
$L__BB16_11:
	ld.global.u32 	%r16, [%rd7+-4];
	setp.ge.s32 	%p17, %r16, %r40;
	@%p17 bra 	$L__BB16_14;
	mul.wide.s32 	%rd22, %r16, 4;
	add.s64 	%rd23, %rd3, %rd22;
	ld.global.u32 	%r55, [%rd23];
	setp.ne.s32 	%p18, %r6, %r55;
	setp.gt.s32 	%p19, %r55, -1;
	and.pred  	%p20, %p18, %p19;
	setp.lt.s32 	%p21, %r55, %r42;
	and.pred  	%p22, %p20, %p21;
	and.pred  	%p23, %p22, %p1;
	not.pred 	%p24, %p23;
	@%p24 bra 	$L__BB16_14;
	ld.global.u32 	%r56, [%rd8+-4];
	add.s32 	%r71, %r56, %r71;
$L__BB16_14:
	ld.global.u32 	%r19, [%rd7];
	setp.ge.s32 	%p25, %r19, %r40;
	@%p25 bra 	$L__BB16_17;
	mul.wide.s32 	%rd24, %r19, 4;
	add.s64 	%rd25, %rd3, %rd24;
	ld.global.u32 	%r57, [%rd25];
	setp.ne.s32 	%p26, %r6, %r57;
	setp.gt.s32 	%p27, %r57, -1;
	and.pred  	%p28, %p26, %p27;
	setp.lt.s32 	%p29, %r57, %r42;
	and.pred  	%p30, %p28, %p29;
	and.pred  	%p31, %p30, %p1;
	not.pred 	%p32, %p31;
	@%p32 bra 	$L__BB16_17;
	ld.global.u32 	%r58, [%rd8];
	add.s32 	%r71, %r58, %r71;
$L__BB16_17:
	ld.global.u32 	%r22, [%rd7+4];
	setp.ge.s32 	%p33, %r22, %r40;
	@%p33 bra 	$L__BB16_20;
	mul.wide.s32 	%rd26, %r22, 4;
	add.s64 	%rd27, %rd3, %rd26;
	ld.global.u32 	%r59, [%rd27];
	setp.ne.s32 	%p34, %r6, %r59;
	setp.gt.s32 	%p35, %r59, -1;
	and.pred  	%p36, %p34, %p35;
	setp.lt.s32 	%p37, %r59, %r42;
	and.pred  	%p38, %p36, %p37;
	and.pred  	%p39, %p38, %p1;
	not.pred 	%p40, %p39;
	@%p40 bra 	$L__BB16_20;
	ld.global.u32 	%r60, [%rd8+4];
	add.s32 	%r71, %r60, %r71;
$L__BB16_20:
	add.s32 	%r75, %r75, 4;
	add.s32 	%r67, %r67, 4;
	setp.ne.s32 	%p41, %r67, 0;
	@%p41 bra 	$L__BB16_8;
$L__BB16_21:
	setp.eq.s32 	%p42, %r8, 0;
	@%p42 bra 	$L__BB16_27;
	neg.s32 	%r77, %r8;
$L__BB16_23:
	.pragma "nounroll";
	mul.wide.s32 	%rd9, %r75, 4;
	add.s64 	%rd28, %rd2, %rd9;
	ld.global.u32 	%r34, [%rd28];
	setp.ge.s32 	%p43, %r34, %r40;
	@%p43 bra 	$L__BB16_26;
	mul.wide.s32 	%rd29, %r34, 4;
	add.s64 	%rd30, %rd3, %rd29;
	ld.global.u32 	%r61, [%rd30];
	setp.ne.s32 	%p44, %r6, %r61;
	setp.gt.s32 	%p45, %r61, -1;
	and.pred  	%p46, %p44, %p45;
	setp.lt.s32 	%p47, %r61, %r42;
	and.pred  	%p48, %p46, %p47;
	and.pred  	%p49, %p48, %p1;
	not.pred 	%p50, %p49;
	@%p50 bra 	$L__BB16_26;
	add.s64 	%rd31, %rd1, %rd9;
	ld.global.u32 	%r62, [%rd31];
	add.s32 	%r71, %r62, %r71;
$L__BB16_26:
	add.s32 	%r75, %r75, 1;
	add.s32 	%r77, %r77, 1;
	setp.ne.s32 	%p51, %r77, 0;
	@%p51 bra 	$L__BB16_23;
$L__BB16_27:
	atom.shared.add.u32 	%r63, [_ZZ15compute_edgecutPiS_S_S_S_iiiE13block_edgecut], %r71;
$L__BB16_28:
	setp.ne.s32 	%p52, %r1, 0;
	bar.sync 	0;
	@%p52 bra 	$L__BB16_30;
	ld.shared.u32 	%r64, [_ZZ15compute_edgecutPiS_S_S_S_iiiE13block_edgecut];
	cvta.to.global.u64 	%rd32, %rd11;
	atom.global.add.u32 	%r65, [%rd32], %r64;
$L__BB16_30:
	ret;

}
	// .globl	_Z15bitonicSortStepP4Moveiii
.visible .entry _Z15bitonicSortStepP4Moveiii(
	.param .u64 .ptr .align 1 _Z15bitonicSortStepP4Moveiii_param_0,
	.param .u32 _Z15bitonicSortStepP4Moveiii_param_1,
	.param .u32 _Z15bitonicSortStepP4Moveiii_param_2,
	.param .u32 _Z15bitonicSortStepP4Moveiii_param_3
)
{
	.reg .pred 	%p<8>;
	.reg .b32 	%r<17>;
	.reg .b32 	%f<3>;
	.reg .b64 	%rd<7>;

	ld.param.u64 	%rd3, [_Z15bitonicSortStepP4Moveiii_param_0];
	ld.param.u32 	%r4, [_Z15bitonicSortStepP4Moveiii_param_1];
	ld.param.u32 	%r3, [_Z15bitonicSortStepP4Moveiii_param_2];
	ld.param.u32 	%r5, [_Z15bitonicSortStepP4Moveiii_param_3];
	mov.u32 	%r6, %ctaid.x;
	mov.u32 	%r7, %ntid.x;
	mov.u32 	%r8, %tid.x;
	mad.lo.s32 	%r1, %r6, %r7, %r8;
	xor.b32  	%r2, %r5, %r1;
	setp.gt.s32 	%p1, %r2, %r1;
	max.s32 	%r9, %r1, %r2;
	setp.ge.s32 	%p2, %r9, %r4;
	or.pred  	%p3, %p2, %p1;
	@%p3 bra 	$L__BB17_3;
	cvta.to.global.u64 	%rd4, %rd3;
	and.b32  	%r10, %r3, %r1;
	setp.eq.s32 	%p4, %r10, 0;
	mul.wide.s32 	%rd5, %r1, 16;
	add.s64 	%rd1, %rd4, %rd5;
	ld.global.f32 	%f1, [%rd1+12];
	mul.wide.s32 	%rd6, %r2, 16;
	add.s64 	%rd2, %rd4, %rd6;
	ld.global.f32 	%f2, [%rd2+12];
	setp.lt.f32 	%p5, %f1, %f2;
	xor.pred  	%p6, %p4, %p5;
	not.pred 	%p7, %p6;
	@%p7 bra 	$L__BB17_3;
	ld.global.u32 	%r11, [%rd2+8];
	ld.global.u32 	%r12, [%rd2+4];
	ld.global.u32 	%r13, [%rd2];
	ld.global.u32 	%r14, [%rd1+8];
	ld.global.u32 	%r15, [%rd1+4];
	ld.global.u32 	%r16, [%rd1];
	st.global.u32 	[%rd1], %r13;
	st.global.u32 	[%rd1+4], %r12;
	st.global.u32 	[%rd1+8], %r11;
	st.global.f32 	[%rd1+12], %f2;
	st.global.u32 	[%rd2], %r16;
	st.global.u32 	[%rd2+4], %r15;
	st.global.u32 	[%rd2+8], %r14;
	st.global.f32 	[%rd2+12], %f1;
$L__BB17_3:
	ret;

}
	// .globl	_Z19kwayMapCoarseToFinePiS_S_iii
.visible .entry _Z19kwayMapCoarseToFinePiS_S_iii(
	.param .u64 .ptr .align 1 _Z19kwayMapCoarseToFinePiS_S_iii_param_0,
	.param .u64 .ptr .align 1 _Z19kwayMapCoarseToFinePiS_S_iii_param_1,
	.param .u64 .ptr .align 1 _Z19kwayMapCoarseToFinePiS_S_iii_param_2,
	.param .u32 _Z19kwayMapCoarseToFinePiS_S_iii_param_3,
	.param .u32 _Z19kwayMapCoarseToFinePiS_S_iii_param_4,
	.param .u32 _Z19kwayMapCoarseToFinePiS_S_iii_param_5
)
{
	.reg .pred 	%p<11>;
	.reg .b32 	%r<12>;
	.reg .b64 	%rd<15>;

	ld.param.u64 	%rd2, [_Z19kwayMapCoarseToFinePiS_S_iii_param_0];
	ld.param.u64 	%rd3, [_Z19kwayMapCoarseToFinePiS_S_iii_param_1];
	ld.param.u64 	%rd4, [_Z19kwayMapCoarseToFinePiS_S_iii_param_2];
	ld.param.u32 	%r7, [_Z19kwayMapCoarseToFinePiS_S_iii_param_3];
	ld.param.u32 	%r5, [_Z19kwayMapCoarseToFinePiS_S_iii_param_4];
	ld.param.u32 	%r6, [_Z19kwayMapCoarseToFinePiS_S_iii_param_5];
	cvta.to.global.u64 	%rd1, %rd4;
	mov.u32 	%r8, %ctaid.x;
	mov.u32 	%r9, %ntid.x;
	mov.u32 	%r10, %tid.x;
	mad.lo.s32 	%r1, %r8, %r9, %r10;
	setp.ge.s32 	%p1, %r1, %r7;
	@%p1 bra 	$L__BB18_6;
	cvta.to.global.u64 	%rd5, %rd3;
	mul.wide.s32 	%rd6, %r1, 4;
	add.s64 	%rd7, %rd5, %rd6;
	ld.global.u32 	%r2, [%rd7];
	setp.ge.s32 	%p2, %r2, %r6;
	setp.lt.s32 	%p3, %r2, 0;
	or.pred  	%p4, %p2, %p3;
	@%p4 bra 	$L__BB18_6;
	shl.b32 	%r11, %r1, 1;
	cvta.to.global.u64 	%rd8, %rd2;
	mul.wide.s32 	%rd9, %r11, 4;
	add.s64 	%rd10, %rd8, %rd9;
	ld.global.u32 	%r3, [%rd10];
	ld.global.u32 	%r4, [%rd10+4];
	setp.lt.s32 	%p5, %r3, 0;
	setp.ge.s32 	%p6, %r3, %r5;
	or.pred  	%p7, %p5, %p6;
	@%p7 bra 	$L__BB18_4;
	mul.wide.u32 	%rd11, %r3, 4;
	add.s64 	%rd12, %rd1, %rd11;
	st.global.u32 	[%rd12], %r2;
$L__BB18_4:
	setp.lt.s32 	%p8, %r4, 0;
	setp.ge.s32 	%p9, %r4, %r5;
	or.pred  	%p10, %p8, %p9;
	@%p10 bra 	$L__BB18_6;
	mul.wide.u32 	%rd13, %r4, 4;
	add.s64 	%rd14, %rd1, %rd13;
	st.global.u32 	[%rd14], %r2;
$L__BB18_6:
	ret;

}
	// .globl	_ZN3cub18CUB_300001_SM_10006detail11EmptyKernelIvEEvv
.visible .entry _ZN3cub18CUB_300001_SM_10006detail11EmptyKernelIvEEvv()
{


	ret;

}
	// .globl	_ZN3cub18CUB_300001_SM_10006detail8for_each13static_kernelINS2_12policy_hub_t12policy_500_tEmN6thrust24THRUST_300001_SM_1000_NS8cuda_cub20__uninitialized_fill7functorINS7_10device_ptrIiEEiEEEEvT0_T1_
.visible .entry _ZN3cub18CUB_300001_SM_10006detail8for_each13static_kernelINS2_12policy_hub_t12policy_500_tEmN6thrust24THRUST_300001_SM_1000_NS8cuda_cub20__uninitialized_fill7functorINS7_10device_ptrIiEEiEEEEvT0_T1_(
	.param .u64 _ZN3cub18CUB_300001_SM_10006detail8for_each13static_kernelINS2_12policy_hub_t12policy_500_tEmN6thrust24THRUST_300001_SM_1000_NS8cuda_cub20__uninitialized_fill7functorINS7_10device_ptrIiEEiEEEEvT0_T1__param_0,
	.param .align 8 .b8 _ZN3cub18CUB_300001_SM_10006detail8for_each13static_kernelINS2_12policy_hub_t12policy_500_tEmN6thrust24THRUST_300001_SM_1000_NS8cuda_cub20__uninitialized_fill7functorINS7_10device_ptrIiEEiEEEEvT0_T1__param_1[16]
)
.maxntid 256
{
	.reg .pred 	%p<4>;
	.reg .b16 	%rs<5>;
	.reg .b32 	%r<12>;
	.reg .b64 	%rd<16>;

	ld.param.u32 	%r3, [_ZN3cub18CUB_300001_SM_10006detail8for_each13static_kernelINS2_12policy_hub_t12policy_500_tEmN6thrust24THRUST_300001_SM_1000_NS8cuda_cub20__uninitialized_fill7functorINS7_10device_ptrIiEEiEEEEvT0_T1__param_1+8];
	ld.param.u64 	%rd4, [_ZN3cub18CUB_300001_SM_10006detail8for_each13static_kernelINS2_12policy_hub_t12policy_500_tEmN6thrust24THRUST_300001_SM_1000_NS8cuda_cub20__uninitialized_fill7functorINS7_10device_ptrIiEEiEEEEvT0_T1__param_1];
	ld.param.u64 	%rd5, [_ZN3cub18CUB_300001_SM_10006detail8for_each13static_kernelINS2_12policy_hub_t12policy_500_tEmN6thrust24THRUST_300001_SM_1000_NS8cuda_cub20__uninitialized_fill7functorINS7_10device_ptrIiEEiEEEEvT0_T1__param_0];
	mov.u32 	%r9, %ctaid.x;
	mul.wide.u32 	%rd1, %r9, 512;
	sub.s64 	%rd2, %rd5, %rd1;
	setp.lt.u64 	%p1, %rd2, 512;
	@%p1 bra 	$L__BB20_2;
	mov.u32 	%r11, %tid.x;
	cvta.to.global.u64 	%rd11, %rd4;
	cvt.u64.u32 	%rd12, %r11;
	add.s64 	%rd13, %rd1, %rd12;
	shl.b64 	%rd14, %rd13, 2;
	add.s64 	%rd15, %rd11, %rd14;
	st.global.u32 	[%rd15], %r3;
	st.global.u32 	[%rd15+1024], %r3;
	bra.uni 	$L__BB20_6;
$L__BB20_2:
	cvta.to.global.u64 	%rd6, %rd4;
	mov.u32 	%r2, %tid.x;
	cvt.u64.u32 	%rd7, %r2;
	setp.le.u64 	%p2, %rd2, %rd7;
	add.s64 	%rd8, %rd1, %rd7;
	shl.b64 	%rd9, %rd8, 2;
	add.s64 	%rd3, %rd6, %rd9;
	@%p2 bra 	$L__BB20_4;
	st.global.u32 	[%rd3], %r3;
$L__BB20_4:
	add.s32 	%r10, %r2, 256;
	cvt.u64.u32 	%rd10, %r10;
	setp.le.u64 	%p3, %rd2, %rd10;
	@%p3 bra 	$L__BB20_6;
	st.global.u32 	[%rd3+1024], %r3;
$L__BB20_6:
	ret;

}
	// .globl	_ZN3cub18CUB_300001_SM_10006detail8for_each13static_kernelINS2_12policy_hub_t12policy_500_tEmN6thrust24THRUST_300001_SM_1000_NS8cuda_cub20__uninitialized_fill7functorINS7_10device_ptrI4MoveEESC_EEEEvT0_T1_
.visible .entry _ZN3cub18CUB_300001_SM_10006detail8for_each13static_kernelINS2_12policy_hub_t12policy_500_tEmN6thrust24THRUST_300001_SM_1000_NS8cuda_cub20__uninitialized_fill7functorINS7_10device_ptrI4MoveEESC_EEEEvT0_T1_(
	.param .u64 _ZN3cub18CUB_300001_SM_10006detail8for_each13static_kernelINS2_12policy_hub_t12policy_500_tEmN6thrust24THRUST_300001_SM_1000_NS8cuda_cub20__uninitialized_fill7functorINS7_10device_ptrI4MoveEESC_EEEEvT0_T1__param_0,
	.param .align 8 .b8 _ZN3cub18CUB_300001_SM_10006detail8for_each13static_kernelINS2_12policy_hub_t12policy_500_tEmN6thrust24THRUST_300001_SM_1000_NS8cuda_cub20__uninitialized_fill7functorINS7_10device_ptrI4MoveEESC_EEEEvT0_T1__param_1[24]
)
.maxntid 256
{
	.reg .pred 	%p<4>;
	.reg .b32 	%r<11>;
	.reg .b32 	%f<3>;
	.reg .b64 	%rd<16>;

	ld.param.f32 	%f2, [_ZN3cub18CUB_300001_SM_10006detail8for_each13static_kernelINS2_12policy_hub_t12policy_500_tEmN6thrust24THRUST_300001_SM_1000_NS8cuda_cub20__uninitialized_fill7functorINS7_10device_ptrI4MoveEESC_EEEEvT0_T1__param_1+20];
	ld.param.u32 	%r7, [_ZN3cub18CUB_300001_SM_10006detail8for_each13static_kernelINS2_12policy_hub_t12policy_500_tEmN6thrust24THRUST_300001_SM_1000_NS8cuda_cub20__uninitialized_fill7functorINS7_10device_ptrI4MoveEESC_EEEEvT0_T1__param_1+16];
	ld.param.u64 	%rd4, [_ZN3cub18CUB_300001_SM_10006detail8for_each13static_kernelINS2_12policy_hub_t12policy_500_tEmN6thrust24THRUST_300001_SM_1000_NS8cuda_cub20__uninitialized_fill7functorINS7_10device_ptrI4MoveEESC_EEEEvT0_T1__param_1];
	ld.param.u64 	%rd5, [_ZN3cub18CUB_300001_SM_10006detail8for_each13static_kernelINS2_12policy_hub_t12policy_500_tEmN6thrust24THRUST_300001_SM_1000_NS8cuda_cub20__uninitialized_fill7functorINS7_10device_ptrI4MoveEESC_EEEEvT0_T1__param_0];
	ld.param.v2.u32 	{%r5, %r6}, [_ZN3cub18CUB_300001_SM_10006detail8for_each13static_kernelINS2_12policy_hub_t12policy_500_tEmN6thrust24THRUST_300001_SM_1000_NS8cuda_cub20__uninitialized_fill7functorINS7_10device_ptrI4MoveEESC_EEEEvT0_T1__param_1+8];
	mov.u32 	%r8, %ctaid.x;
	mul.wide.u32 	%rd1, %r8, 512;
	sub.s64 	%rd2, %rd5, %rd1;
	setp.lt.u64 	%p1, %rd2, 512;
	@%p1 bra 	$L__BB21_2;
	mov.u32 	%r10, %tid.x;
	cvta.to.global.u64 	%rd11, %rd4;
	cvt.u64.u32 	%rd12, %r10;
	add.s64 	%rd13, %rd1, %rd12;
	shl.b64 	%rd14, %rd13, 4;
	add.s64 	%rd15, %rd11, %rd14;
	st.global.u32 	[%rd15], %r5;
	st.global.u32 	[%rd15+4], %r6;
	st.global.u32 	[%rd15+8], %r7;
	st.global.f32 	[%rd15+12], %f2;
	st.global.u32 	[%rd15+4096], %r5;
	st.global.u32 	[%rd15+4100], %r6;
	st.global.u32 	[%rd15+4104], %r7;
	st.global.f32 	[%rd15+4108], %f2;
	bra.uni 	$L__BB21_6;
$L__BB21_2:
	cvta.to.global.u64 	%rd6, %rd4;
	mov.u32 	%r4, %tid.x;
	cvt.u64.u32 	%rd7, %r4;
	setp.le.u64 	%p2, %rd2, %rd7;
	add.s64 	%rd8, %rd1, %rd7;
	shl.b64 	%rd9, %rd8, 4;
	add.s64 	%rd3, %rd6, %rd9;
	@%p2 bra 	$L__BB21_4;
	st.global.u32 	[%rd3], %r5;
	st.global.u32 	[%rd3+4], %r6;
	st.global.u32 	[%rd3+8], %r7;
	st.global.f32 	[%rd3+12], %f2;
$L__BB21_4:
	add.s32 	%r9, %r4, 256;
	cvt.u64.u32 	%rd10, %r9;
	setp.le.u64 	%p3, %rd2, %rd10;
	@%p3 bra 	$L__BB21_6;
	st.global.u32 	[%rd3+4096], %r5;
	st.global.u32 	[%rd3+4100], %r6;
	st.global.u32 	[%rd3+4104], %r7;
	st.global.f32 	[%rd3+4108], %f2;
$L__BB21_6:
	ret;

}
	// .globl	_ZN3cub18CUB_300001_SM_10006detail8for_each13static_kernelINS2_12policy_hub_t12policy_500_tElN6thrust24THRUST_300001_SM_1000_NS8cuda_cub6__fill7functorINS7_6detail15normal_iteratorINS7_10device_ptrI4MoveEEEESE_EEEEvT0_T1_
.visible .entry _ZN3cub18CUB_300001_SM_10006detail8for_each13static_kernelINS2_12policy_hub_t12policy_500_tElN6thrust24THRUST_300001_SM_1000_NS8cuda_cub6__fill7functorINS7_6detail15normal_iteratorINS7_10device_ptrI4MoveEEEESE_EEEEvT0_T1_(
	.param .u64 _ZN3cub18CUB_300001_SM_10006detail8for_each13static_kernelINS2_12policy_hub_t12policy_500_tElN6thrust24THRUST_300001_SM_1000_NS8cuda_cub6__fill7functorINS7_6detail15normal_iteratorINS7_10device_ptrI4MoveEEEESE_EEEEvT0_T1__param_0,
	.param .align 8 .b8 _ZN3cub18CUB_300001_SM_10006detail8for_each13static_kernelINS2_12policy_hub_t12policy_500_tElN6thrust24THRUST_300001_SM_1000_NS8cuda_cub6__fill7functorINS7_6detail15normal_iteratorINS7_10device_ptrI4MoveEEEESE_EEEEvT0_T1__param_1[24]
)
.maxntid 256
{
	.reg .pred 	%p<4>;
	.reg .b32 	%r<11>;
	.reg .b32 	%f<3>;
	.reg .b64 	%rd<17>;

	ld.param.f32 	%f2, [_ZN3cub18CUB_300001_SM_10006detail8for_each13static_kernelINS2_12policy_hub_t12policy_500_tElN6thrust24THRUST_300001_SM_1000_NS8cuda_cub6__fill7functorINS7_6detail15normal_iteratorINS7_10device_ptrI4MoveEEEESE_EEEEvT0_T1__param_1+20];
	ld.param.u32 	%r7, [_ZN3cub18CUB_300001_SM_10006detail8for_each13static_kernelINS2_12policy_hub_t12policy_500_tElN6thrust24THRUST_300001_SM_1000_NS8cuda_cub6__fill7functorINS7_6detail15normal_iteratorINS7_10device_ptrI4MoveEEEESE_EEEEvT0_T1__param_1+16];
	ld.param.u64 	%rd5, [_ZN3cub18CUB_300001_SM_10006detail8for_each13static_kernelINS2_12policy_hub_t12policy_500_tElN6thrust24THRUST_300001_SM_1000_NS8cuda_cub6__fill7functorINS7_6detail15normal_iteratorINS7_10device_ptrI4MoveEEEESE_EEEEvT0_T1__param_1];
	ld.param.u64 	%rd6, [_ZN3cub18CUB_300001_SM_10006detail8for_each13static_kernelINS2_12policy_hub_t12policy_500_tElN6thrust24THRUST_300001_SM_1000_NS8cuda_cub6__fill7functorINS7_6detail15normal_iteratorINS7_10device_ptrI4MoveEEEESE_EEEEvT0_T1__param_0];
	ld.param.v2.u32 	{%r5, %r6}, [_ZN3cub18CUB_300001_SM_10006detail8for_each13static_kernelINS2_12policy_hub_t12policy_500_tElN6thrust24THRUST_300001_SM_1000_NS8cuda_cub6__fill7functorINS7_6detail15normal_iteratorINS7_10device_ptrI4MoveEEEESE_EEEEvT0_T1__param_1+8];
	mov.u32 	%r8, %ctaid.x;
	mul.wide.u32 	%rd1, %r8, 512;
	sub.s64 	%rd2, %rd6, %rd1;
	setp.lt.s64 	%p1, %rd2, 512;
	@%p1 bra 	$L__BB22_2;
	mov.u32 	%r10, %tid.x;
	cvta.to.global.u64 	%rd12, %rd5;
	cvt.u64.u32 	%rd13, %r10;
	add.s64 	%rd14, %rd1, %rd13;
	shl.b64 	%rd15, %rd14, 4;
	add.s64 	%rd16, %rd12, %rd15;
	st.global.u32 	[%rd16], %r5;
	st.global.u32 	[%rd16+4], %r6;
	st.global.u32 	[%rd16+8], %r7;
	st.global.f32 	[%rd16+12], %f2;
	st.global.u32 	[%rd16+4096], %r5;
	st.global.u32 	[%rd16+4100], %r6;
	st.global.u32 	[%rd16+4104], %r7;
	st.global.f32 	[%rd16+4108], %f2;
	bra.uni 	$L__BB22_6;
$L__BB22_2:
	cvta.to.global.u64 	%rd7, %rd5;
	mov.u32 	%r4, %tid.x;
	cvt.s64.s32 	%rd3, %rd2;
	cvt.u64.u32 	%rd8, %r4;
	setp.le.s64 	%p2, %rd3, %rd8;
	add.s64 	%rd9, %rd1, %rd8;
	shl.b64 	%rd10, %rd9, 4;
	add.s64 	%rd4, %rd7, %rd10;
	@%p2 bra 	$L__BB22_4;
	st.global.u32 	[%rd4], %r5;
	st.global.u32 	[%rd4+4], %r6;
	st.global.u32 	[%rd4+8], %r7;
	st.global.f32 	[%rd4+12], %f2;
$L__BB22_4:
	add.s32 	%r9, %r4, 256;
	cvt.u64.u32 	%rd11, %r9;
	setp.le.s64 	%p3, %rd3, %rd11;
	@%p3 bra 	$L__BB22_6;
	st.global.u32 	[%rd4+4096], %r5;
	st.global.u32 	[%rd4+4100], %r6;
	st.global.u32 	[%rd4+4104], %r7;
	st.global.f32 	[%rd4+4108], %f2;
$L__BB22_6:
	ret;

}
	// .globl	_ZN3cub18CUB_300001_SM_10006detail8for_each13static_kernelINS2_12policy_hub_t12policy_500_tEmN6thrust24THRUST_300001_SM_1000_NS8cuda_cub20__uninitialized_fill7functorINS7_10device_ptrIfEEfEEEEvT0_T1_
.visible .entry _ZN3cub18CUB_300001_SM_10006detail8for_each13static_kernelINS2_12policy_hub_t12policy_500_tEmN6thrust24THRUST_300001_SM_1000_NS8cuda_cub20__uninitialized_fill7functorINS7_10device_ptrIfEEfEEEEvT0_T1_(
	.param .u64 _ZN3cub18CUB_300001_SM_10006detail8for_each13static_kernelINS2_12policy_hub_t12policy_500_tEmN6thrust24THRUST_300001_SM_1000_NS8cuda_cub20__uninitialized_fill7functorINS7_10device_ptrIfEEfEEEEvT0_T1__param_0,
	.param .align 8 .b8 _ZN3cub18CUB_300001_SM_10006detail8for_each13static_kernelINS2_12policy_hub_t12policy_500_tEmN6thrust24THRUST_300001_SM_1000_NS8cuda_cub20__uninitialized_fill7functorINS7_10device_ptrIfEEfEEEEvT0_T1__param_1[16]
)
.maxntid 256
{
	.reg .pred 	%p<4>;
	.reg .b16 	%rs<5>;
	.reg .b32 	%r<10>;
	.reg .b32 	%f<3>;
	.reg .b64 	%rd<16>;

	ld.param.f32 	%f2, [_ZN3cub18CUB_300001_SM_10006detail8for_each13static_kernelINS2_12policy_hub_t12policy_500_tEmN6thrust24THRUST_300001_SM_1000_NS8cuda_cub20__uninitialized_fill7functorINS7_10device_ptrIfEEfEEEEvT0_T1__param_1+8];
	ld.param.u64 	%rd4, [_ZN3cub18CUB_300001_SM_10006detail8for_each13static_kernelINS2_12policy_hub_t12policy_500_tEmN6thrust24THRUST_300001_SM_1000_NS8cuda_cub20__uninitialized_fill7functorINS7_10device_ptrIfEEfEEEEvT0_T1__param_1];
	ld.param.u64 	%rd5, [_ZN3cub18CUB_300001_SM_10006detail8for_each13static_kernelINS2_12policy_hub_t12policy_500_tEmN6thrust24THRUST_300001_SM_1000_NS8cuda_cub20__uninitialized_fill7functorINS7_10device_ptrIfEEfEEEEvT0_T1__param_0];
	mov.u32 	%r7, %ctaid.x;
	mul.wide.u32 	%rd1, %r7, 512;
	sub.s64 	%rd2, %rd5, %rd1;
	setp.lt.u64 	%p1, %rd2, 512;
	@%p1 bra 	$L__BB23_2;
	mov.u32 	%r9, %tid.x;
	cvta.to.global.u64 	%rd11, %rd4;
	cvt.u64.u32 	%rd12, %r9;
	add.s64 	%rd13, %rd1, %rd12;
	shl.b64 	%rd14, %rd13, 2;
	add.s64 	%rd15, %rd11, %rd14;
	st.global.f32 	[%rd15], %f2;
	st.global.f32 	[%rd15+1024], %f2;
	bra.uni 	$L__BB23_6;
$L__BB23_2:
	cvta.to.global.u64 	%rd6, %rd4;
	mov.u32 	%r1, %tid.x;
	cvt.u64.u32 	%rd7, %r1;
	setp.le.u64 	%p2, %rd2, %rd7;
	add.s64 	%rd8, %rd1, %rd7;
	shl.b64 	%rd9, %rd8, 2;
	add.s64 	%rd3, %rd6, %rd9;
	@%p2 bra 	$L__BB23_4;
	st.global.f32 	[%rd3], %f2;
$L__BB23_4:
	add.s32 	%r8, %r1, 256;
	cvt.u64.u32 	%rd10, %r8;
	setp.le.u64 	%p3, %rd2, %rd10;
	@%p3 bra 	$L__BB23_6;
	st.global.f32 	[%rd3+1024], %f2;
$L__BB23_6:
	ret;

}
	// .globl	_ZN3cub18CUB_300001_SM_10006detail8for_each13static_kernelINS2_12policy_hub_t12policy_500_tEmN6thrust24THRUST_300001_SM_1000_NS8cuda_cub20__uninitialized_fill7functorINS7_10device_ptrIbEEbEEEEvT0_T1_
.visible .entry _ZN3cub18CUB_300001_SM_10006detail8for_each13static_kernelINS2_12policy_hub_t12policy_500_tEmN6thrust24THRUST_300001_SM_1000_NS8cuda_cub20__uninitialized_fill7functorINS7_10device_ptrIbEEbEEEEvT0_T1_(
	.param .u64 _ZN3cub18CUB_300001_SM_10006detail8for_each13static_kernelINS2_12policy_hub_t12policy_500_tEmN6thrust24THRUST_300001_SM_1000_NS8cuda_cub20__uninitialized_fill7functorINS7_10device_ptrIbEEbEEEEvT0_T1__param_0,
	.param .align 8 .b8 _ZN3cub18CUB_300001_SM_10006detail8for_each13static_kernelINS2_12policy_hub_t12policy_500_tEmN6thrust24THRUST_300001_SM_1000_NS8cuda_cub20__uninitialized_fill7functorINS7_10device_ptrIbEEbEEEEvT0_T1__param_1[16]
)
.maxntid 256
{
	.reg .pred 	%p<4>;
	.reg .b16 	%rs<10>;
	.reg .b32 	%r<15>;
	.reg .b64 	%rd<14>;

	ld.param.u32 	%r7, [_ZN3cub18CUB_300001_SM_10006detail8for_each13static_kernelINS2_12policy_hub_t12policy_500_tEmN6thrust24THRUST_300001_SM_1000_NS8cuda_cub20__uninitialized_fill7functorINS7_10device_ptrIbEEbEEEEvT0_T1__param_1+8];
	bfe.u32 	%r11, %r7, 0, 8;
	cvt.u16.u32 	%rs2, %r11;
	ld.param.u64 	%rd4, [_ZN3cub18CUB_300001_SM_10006detail8for_each13static_kernelINS2_12policy_hub_t12policy_500_tEmN6thrust24THRUST_300001_SM_1000_NS8cuda_cub20__uninitialized_fill7functorINS7_10device_ptrIbEEbEEEEvT0_T1__param_1];
	ld.param.u64 	%rd5, [_ZN3cub18CUB_300001_SM_10006detail8for_each13static_kernelINS2_12policy_hub_t12policy_500_tEmN6thrust24THRUST_300001_SM_1000_NS8cuda_cub20__uninitialized_fill7functorINS7_10device_ptrIbEEbEEEEvT0_T1__param_0];
	mov.u32 	%r12, %ctaid.x;
	mul.wide.u32 	%rd1, %r12, 512;
	sub.s64 	%rd2, %rd5, %rd1;
	setp.lt.u64 	%p1, %rd2, 512;
	@%p1 bra 	$L__BB24_2;
	mov.u32 	%r14, %tid.x;
	cvta.to.global.u64 	%rd10, %rd4;
	cvt.u64.u32 	%rd11, %r14;
	add.s64 	%rd12, %rd1, %rd11;
	add.s64 	%rd13, %rd10, %rd12;
	st.global.u8 	[%rd13], %rs2;
	st.global.u8 	[%rd13+256], %rs2;
	bra.uni 	$L__BB24_6;
$L__BB24_2:
	cvta.to.global.u64 	%rd6, %rd4;
	mov.u32 	%r1, %tid.x;
	cvt.u64.u32 	%rd7, %r1;
	setp.le.u64 	%p2, %rd2, %rd7;
	add.s64 	%rd8, %rd1, %rd7;
	add.s64 	%rd3, %rd6, %rd8;
	@%p2 bra 	$L__BB24_4;
	st.global.u8 	[%rd3], %rs2;
$L__BB24_4:
	add.s32 	%r13, %r1, 256;
	cvt.u64.u32 	%rd9, %r13;
	setp.le.u64 	%p3, %rd2, %rd9;
	@%p3 bra 	$L__BB24_6;
	st.global.u8 	[%rd3+256], %rs2;
$L__BB24_6:
	ret;

}
	// .globl	_ZN3cub18CUB_300001_SM_10006detail8for_each13static_kernelINS2_12policy_hub_t12policy_500_tElN6thrust24THRUST_300001_SM_1000_NS8cuda_cub6__fill7functorINS7_6detail15normal_iteratorINS7_10device_ptrIiEEEEiEEEEvT0_T1_
.visible .entry _ZN3cub18CUB_300001_SM_10006detail8for_each13static_kernelINS2_12policy_hub_t12policy_500_tElN6thrust24THRUST_300001_SM_1000_NS8cuda_cub6__fill7functorINS7_6detail15normal_iteratorINS7_10device_ptrIiEEEEiEEEEvT0_T1_(
	.param .u64 _ZN3cub18CUB_300001_SM_10006detail8for_each13static_kernelINS2_12policy_hub_t12policy_500_tElN6thrust24THRUST_300001_SM_1000_NS8cuda_cub6__fill7functorINS7_6detail15normal_iteratorINS7_10device_ptrIiEEEEiEEEEvT0_T1__param_0,
	.param .align 8 .b8 _ZN3cub18CUB_300001_SM_10006detail8for_each13static_kernelINS2_12policy_hub_t12policy_500_tElN6thrust24THRUST_300001_SM_1000_NS8cuda_cub6__fill7functorINS7_6detail15normal_iteratorINS7_10device_ptrIiEEEEiEEEEvT0_T1__param_1[16]
)
.maxntid 256
{
	.reg .pred 	%p<4>;
	.reg .b16 	%rs<5>;
	.reg .b32 	%r<12>;
	.reg .b64 	%rd<17>;

	ld.param.u32 	%r3, [_ZN3cub18CUB_300001_SM_10006detail8for_each13static_kernelINS2_12policy_hub_t12policy_500_tElN6thrust24THRUST_300001_SM_1000_NS8cuda_cub6__fill7functorINS7_6detail15normal_iteratorINS7_10device_ptrIiEEEEiEEEEvT0_T1__param_1+8];
	ld.param.u64 	%rd5, [_ZN3cub18CUB_300001_SM_10006detail8for_each13static_kernelINS2_12policy_hub_t12policy_500_tElN6thrust24THRUST_300001_SM_1000_NS8cuda_cub6__fill7functorINS7_6detail15normal_iteratorINS7_10device_ptrIiEEEEiEEEEvT0_T1__param_1];
	ld.param.u64 	%rd6, [_ZN3cub18CUB_300001_SM_10006detail8for_each13static_kernelINS2_12policy_hub_t12policy_500_tElN6thrust24THRUST_300001_SM_1000_NS8cuda_cub6__fill7functorINS7_6detail15normal_iteratorINS7_10device_ptrIiEEEEiEEEEvT0_T1__param_0];
	mov.u32 	%r9, %ctaid.x;
	mul.wide.u32 	%rd1, %r9, 512;
	sub.s64 	%rd2, %rd6, %rd1;
	setp.lt.s64 	%p1, %rd2, 512;
	@%p1 bra 	$L__BB25_2;
	mov.u32 	%r11, %tid.x;
	cvta.to.global.u64 	%rd12, %rd5;
	cvt.u64.u32 	%rd13, %r11;
	add.s64 	%rd14, %rd1, %rd13;
	shl.b64 	%rd15, %rd14, 2;
	add.s64 	%rd16, %rd12, %rd15;
	st.global.u32 	[%rd16], %r3;
	st.global.u32 	[%rd16+1024], %r3;
	bra.uni 	$L__BB25_6;
$L__BB25_2:
	cvta.to.global.u64 	%rd7, %rd5;
	mov.u32 	%r2, %tid.x;
	cvt.s64.s32 	%rd3, %rd2;
	cvt.u64.u32 	%rd8, %r2;
	setp.le.s64 	%p2, %rd3, %rd8;
	add.s64 	%rd9, %rd1, %rd8;
	shl.b64 	%rd10, %rd9, 2;
	add.s64 	%rd4, %rd7, %rd10;
	@%p2 bra 	$L__BB25_4;
	st.global.u32 	[%rd4], %r3;
$L__BB25_4:
	add.s32 	%r10, %r2, 256;
	cvt.u64.u32 	%rd11, %r10;
	setp.le.s64 	%p3, %rd3, %rd11;
	@%p3 bra 	$L__BB25_6;
	st.global.u32 	[%rd4+1024], %r3;
$L__BB25_6:
	ret;

}
	// .globl	_ZN3cub18CUB_300001_SM_10006detail6reduce28DeviceReduceSingleTileKernelINS2_10policy_hubIljN4cuda3std3__44plusIlEEE10Policy1000EN6thrust24THRUST_300001_SM_1000_NS18transform_iteratorINSD_6detail14equal_to_valueIbEENSF_15normal_iteratorINSD_10device_ptrIbEEEEllEEPljS9_llNS7_10__identityEEEvT0_T1_T2_T3_T4_T6_
.visible .entry _ZN3cub18CUB_300001_SM_10006detail6reduce28DeviceReduceSingleTileKernelINS2_10policy_hubIljN4cuda3std3__44plusIlEEE10Policy1000EN6thrust24THRUST_300001_SM_1000_NS18transform_iteratorINSD_6detail14equal_to_valueIbEENSF_15normal_iteratorINSD_10device_ptrIbEEEEllEEPljS9_llNS7_10__identityEEEvT0_T1_T2_T3_T4_T6_(
	.param .align 8 .b8 _ZN3cub18CUB_300001_SM_10006detail6reduce28DeviceReduceSingleTileKernelINS2_10policy_hubIljN4cuda3std3__44plusIlEEE10Policy1000EN6thrust24THRUST_300001_SM_1000_NS18transform_iteratorINSD_6detail14equal_to_valueIbEENSF_15normal_iteratorINSD_10device_ptrIbEEEEllEEPljS9_llNS7_10__identityEEEvT0_T1_T2_T3_T4_T6__param_0[16],
	.param .u64 .ptr .align 1 _ZN3cub18CUB_300001_SM_10006detail6reduce28DeviceReduceSingleTileKernelINS2_10policy_hubIljN4cuda3std3__44plusIlEEE10Policy1000EN6thrust24THRUST_300001_SM_1000_NS18transform_iteratorINSD_6detail14equal_to_valueIbEENSF_15normal_iteratorINSD_10device_ptrIbEEEEllEEPljS9_llNS7_10__identityEEEvT0_T1_T2_T3_T4_T6__param_1,
	.param .u32 _ZN3cub18CUB_300001_SM_10006detail6reduce28DeviceReduceSingleTileKernelINS2_10policy_hubIljN4cuda3std3__44plusIlEEE10Policy1000EN6thrust24THRUST_300001_SM_1000_NS18transform_iteratorINSD_6detail14equal_to_valueIbEENSF_15normal_iteratorINSD_10device_ptrIbEEEEllEEPljS9_llNS7_10__identityEEEvT0_T1_T2_T3_T4_T6__param_2,
	.param .align 1 .b8 _ZN3cub18CUB_300001_SM_10006detail6reduce28DeviceReduceSingleTileKernelINS2_10policy_hubIljN4cuda3std3__44plusIlEEE10Policy1000EN6thrust24THRUST_300001_SM_1000_NS18transform_iteratorINSD_6detail14equal_to_valueIbEENSF_15normal_iteratorINSD_10device_ptrIbEEEEllEEPljS9_llNS7_10__identityEEEvT0_T1_T2_T3_T4_T6__param_3[1],
	.param .u64 _ZN3cub18CUB_300001_SM_10006detail6reduce28DeviceReduceSingleTileKernelINS2_10policy_hubIljN4cuda3std3__44plusIlEEE10Policy1000EN6thrust24THRUST_300001_SM_1000_NS18transform_iteratorINSD_6detail14equal_to_valueIbEENSF_15normal_iteratorINSD_10device_ptrIbEEEEllEEPljS9_llNS7_10__identityEEEvT0_T1_T2_T3_T4_T6__param_4,
	.param .align 1 .b8 _ZN3cub18CUB_300001_SM_10006detail6reduce28DeviceReduceSingleTileKernelINS2_10policy_hubIljN4cuda3std3__44plusIlEEE10Policy1000EN6thrust24THRUST_300001_SM_1000_NS18transform_iteratorINSD_6detail14equal_to_valueIbEENSF_15normal_iteratorINSD_10device_ptrIbEEEEllEEPljS9_llNS7_10__identityEEEvT0_T1_T2_T3_T4_T6__param_5[1]
)
.maxntid 512
.minnctapersm 1
{
	.reg .pred 	%p<140>;
	.reg .b16 	%rs<94>;
	.reg .b32 	%r<295>;
	.reg .b64 	%rd<431>;
	// demoted variable
	.shared .align 8 .b8 _ZZN3cub18CUB_300001_SM_10006detail6reduce28DeviceReduceSingleTileKernelINS2_10policy_hubIljN4cuda3std3__44plusIlEEE10Policy1000EN6thrust24THRUST_300001_SM_1000_NS18transform_iteratorINSD_6detail14equal_to_valueIbEENSF_15normal_iteratorINSD_10device_ptrIbEEEEllEEPljS9_llNS7_10__identityEEEvT0_T1_T2_T3_T4_T6_E12temp_storage[152];
	ld.param.u32 	%r57, [_ZN3cub18CUB_300001_SM_10006detail6reduce28DeviceReduceSingleTileKernelINS2_10policy_hubIljN4cuda3std3__44plusIlEEE10Policy1000EN6thrust24THRUST_300001_SM_1000_NS18transform_iteratorINSD_6detail14equal_to_valueIbEENSF_15normal_iteratorINSD_10device_ptrIbEEEEllEEPljS9_llNS7_10__identityEEEvT0_T1_T2_T3_T4_T6__param_0+8];
	bfe.u32 	%r61, %r57, 0, 8;
	cvt.u16.u32 	%rs2, %r61;
	ld.param.u64 	%rd49, [_ZN3cub18CUB_300001_SM_10006detail6reduce28DeviceReduceSingleTileKernelINS2_10policy_hubIljN4cuda3std3__44plusIlEEE10Policy1000EN6thrust24THRUST_300001_SM_1000_NS18transform_iteratorINSD_6detail14equal_to_valueIbEENSF_15normal_iteratorINSD_10device_ptrIbEEEEllEEPljS9_llNS7_10__identityEEEvT0_T1_T2_T3_T4_T6__param_0];
	ld.param.u64 	%rd51, [_ZN3cub18CUB_300001_SM_10006detail6reduce28DeviceReduceSingleTileKernelINS2_10policy_hubIljN4cuda3std3__44plusIlEEE10Policy1000EN6thrust24THRUST_300001_SM_1000_NS18transform_iteratorINSD_6detail14equal_to_valueIbEENSF_15normal_iteratorINSD_10device_ptrIbEEEEllEEPljS9_llNS7_10__identityEEEvT0_T1_T2_T3_T4_T6__param_1];
	ld.param.u32 	%r51, [_ZN3cub18CUB_300001_SM_10006detail6reduce28DeviceReduceSingleTileKernelINS2_10policy_hubIljN4cuda3std3__44plusIlEEE10Policy1000EN6thrust24THRUST_300001_SM_1000_NS18transform_iteratorINSD_6detail14equal_to_valueIbEENSF_15normal_iteratorINSD_10device_ptrIbEEEEllEEPljS9_llNS7_10__identityEEEvT0_T1_T2_T3_T4_T6__param_2];
	ld.param.u64 	%rd50, [_ZN3cub18CUB_300001_SM_10006detail6reduce28DeviceReduceSingleTileKernelINS2_10policy_hubIljN4cuda3std3__44plusIlEEE10Policy1000EN6thrust24THRUST_300001_SM_1000_NS18transform_iteratorINSD_6detail14equal_to_valueIbEENSF_15normal_iteratorINSD_10device_ptrIbEEEEllEEPljS9_llNS7_10__identityEEEvT0_T1_T2_T3_T4_T6__param_4];
	cvta.to.global.u64 	%rd1, %rd51;
	setp.ne.s32 	%p1, %r51, 0;
	@%p1 bra 	$L__BB26_3;
	mov.u32 	%r277, %tid.x;
	setp.ne.s32 	%p139, %r277, 0;
	@%p139 bra 	$L__BB26_52;
	st.global.u64 	[%rd1], %rd50;
	bra.uni 	$L__BB26_52;
$L__BB26_3:
	cvta.to.global.u64 	%rd2, %rd49;
	setp.gt.u32 	%p2, %r51, 3583;
	@%p2 bra 	$L__BB26_28;
	mov.u32 	%r1, %tid.x;
	setp.ge.u32 	%p67, %r1, %r51;
	mov.b64 	%rd418, 0;
	mov.u32 	%r281, %r1;
	@%p67 bra 	$L__BB26_6;
	cvt.u64.u32 	%rd239, %r1;
	add.s64 	%rd240, %rd2, %rd239;
	ld.global.u8 	%rs59, [%rd240];
	and.b16  	%rs60, %rs2, 255;
	setp.eq.s16 	%p68, %rs59, %rs60;
	selp.u64 	%rd418, 1, 0, %p68;
	add.s32 	%r281, %r1, 512;
$L__BB26_6:
	setp.ge.u32 	%p69, %r281, %r51;
	@%p69 bra 	$L__BB26_19;
	not.b32 	%r154, %r281;
	add.s32 	%r155, %r51, %r154;
	shr.u32 	%r156, %r155, 9;
	add.s32 	%r4, %r156, 1;
	and.b32  	%r5, %r4, 15;
	setp.lt.u32 	%p70, %r155, 7680;
	@%p70 bra 	$L__BB26_10;
	and.b32  	%r157, %r4, 16777200;
	neg.s32 	%r279, %r157;
	cvt.u64.u32 	%rd242, %r281;
	add.s64 	%rd243, %rd242, %rd2;
	add.s64 	%rd408, %rd243, 4096;
	and.b16  	%rs62, %rs2, 255;
$L__BB26_9:
	.pragma "nounroll";
	ld.global.u8 	%rs61, [%rd408+-4096];
	setp.eq.s16 	%p71, %rs61, %rs62;
	selp.u64 	%rd244, 1, 0, %p71;
	add.s64 	%rd245, %rd418, %rd244;
	ld.global.u8 	%rs63, [%rd408+-3584];
	setp.eq.s16 	%p72, %rs63, %rs62;
	selp.u64 	%rd246, 1, 0, %p72;
	add.s64 	%rd247, %rd245, %rd246;
	ld.global.u8 	%rs64, [%rd408+-3072];
	setp.eq.s16 	%p73, %rs64, %rs62;
	selp.u64 	%rd248, 1, 0, %p73;
	add.s64 	%rd249, %rd247, %rd248;
	ld.global.u8 	%rs65, [%rd408+-2560];
	setp.eq.s16 	%p74, %rs65, %rs62;
	selp.u64 	%rd250, 1, 0, %p74;
	add.s64 	%rd251, %rd249, %rd250;
	ld.global.u8 	%rs66, [%rd408+-2048];
	setp.eq.s16 	%p75, %rs66, %rs62;
	selp.u64 	%rd252, 1, 0, %p75;
	add.s64 	%rd253, %rd251, %rd252;
	ld.global.u8 	%rs67, [%rd408+-1536];
	setp.eq.s16 	%p76, %rs67, %rs62;
	selp.u64 	%rd254, 1, 0, %p76;
	add.s64 	%rd255, %rd253, %rd254;
	ld.global.u8 	%rs68, [%rd408+-1024];
	setp.eq.s16 	%p77, %rs68, %rs62;
	selp.u64 	%rd256, 1, 0, %p77;
	add.s64 	%rd257, %rd255, %rd256;
	ld.global.u8 	%rs69, [%rd408+-512];
	setp.eq.s16 	%p78, %rs69, %rs62;
	selp.u64 	%rd258, 1, 0, %p78;
	add.s64 	%rd259, %rd257, %rd258;
	ld.global.u8 	%rs70, [%rd408];
	setp.eq.s16 	%p79, %rs70, %rs62;
	selp.u64 	%rd260, 1, 0, %p79;
	add.s64 	%rd261, %rd259, %rd260;
	ld.global.u8 	%rs71, [%rd408+512];
	setp.eq.s16 	%p80, %rs71, %rs62;
	selp.u64 	%rd262, 1, 0, %p80;
	add.s64 	%rd263, %rd261, %rd262;
	ld.global.u8 	%rs72, [%rd408+1024];
	setp.eq.s16 	%p81, %rs72, %rs62;
	selp.u64 	%rd264, 1, 0, %p81;
	add.s64 	%rd265, %rd263, %rd264;
	ld.global.u8 	%rs73, [%rd408+1536];
	setp.eq.s16 	%p82, %rs73, %rs62;
	selp.u64 	%rd266, 1, 0, %p82;
	add.s64 	%rd267, %rd265, %rd266;
	ld.global.u8 	%rs74, [%rd408+2048];
	setp.eq.s16 	%p83, %rs74, %rs62;
	selp.u64 	%rd268, 1, 0, %p83;
	add.s64 	%rd269, %rd267, %rd268;
	ld.global.u8 	%rs75, [%rd408+2560];
	setp.eq.s16 	%p84, %rs75, %rs62;
	selp.u64 	%rd270, 1, 0, %p84;
	add.s64 	%rd271, %rd269, %rd270;
	ld.global.u8 	%rs76, [%rd408+3072];
	setp.eq.s16 	%p85, %rs76, %rs62;
	selp.u64 	%rd272, 1, 0, %p85;
	add.s64 	%rd273, %rd271, %rd272;
	ld.global.u8 	%rs77, [%rd408+3584];
	setp.eq.s16 	%p86, %rs77, %rs62;
	selp.u64 	%rd274, 1, 0, %p86;
	add.s64 	%rd418, %rd273, %rd274;
	add.s32 	%r281, %r281, 8192;
	add.s32 	%r279, %r279, 16;
	add.s64 	%rd408, %rd408, 8192;
	setp.ne.s32 	%p87, %r279, 0;
	@%p87 bra 	$L__BB26_9;
$L__BB26_10:
	setp.eq.s32 	%p88, %r5, 0;
	@%p88 bra 	$L__BB26_19;
	and.b32  	%r12, %r4, 7;
	setp.lt.u32 	%p89, %r5, 8;
	@%p89 bra 	$L__BB26_13;
	cvt.u64.u32 	%rd276, %r281;
	add.s64 	%rd277, %rd2, %rd276;
	ld.global.u8 	%rs78, [%rd277];
	and.b16  	%rs79, %rs2, 255;
	setp.eq.s16 	%p90, %rs78, %rs79;
	selp.u64 	%rd278, 1, 0, %p90;
	add.s64 	%rd279, %rd418, %rd278;
	ld.global.u8 	%rs80, [%rd277+512];
	setp.eq.s16 	%p91, %rs80, %rs79;
	selp.u64 	%rd280, 1, 0, %p91;
	add.s64 	%rd281, %rd279, %rd280;
	ld.global.u8 	%rs81, [%rd277+1024];
	setp.eq.s16 	%p92, %rs81, %rs79;
	selp.u64 	%rd282, 1, 0, %p92;
	add.s64 	%rd283, %rd281, %rd282;
	ld.global.u8 	%rs82, [%rd277+1536];
	setp.eq.s16 	%p93, %rs82, %rs79;
	selp.u64 	%rd284, 1, 0, %p93;
	add.s64 	%rd285, %rd283, %rd284;
	ld.global.u8 	%rs83, [%rd277+2048];
	setp.eq.s16 	%p94, %rs83, %rs79;
	selp.u64 	%rd286, 1, 0, %p94;
	add.s64 	%rd287, %rd285, %rd286;
	ld.global.u8 	%rs84, [%rd277+2560];
	setp.eq.s16 	%p95, %rs84, %rs79;
	selp.u64 	%rd288, 1, 0, %p95;
	add.s64 	%rd289, %rd287, %rd288;
	ld.global.u8 	%rs85, [%rd277+3072];
	setp.eq.s16 	%p96, %rs85, %rs79;
	selp.u64 	%rd290, 1, 0, %p96;
	add.s64 	%rd291, %rd289, %rd290;
	ld.global.u8 	%rs86, [%rd277+3584];
	setp.eq.s16 	%p97, %rs86, %rs79;
	selp.u64 	%rd292, 1, 0, %p97;
	add.s64 	%rd418, %rd291, %rd292;
	add.s32 	%r281, %r281, 4096;
$L__BB26_13:
	setp.eq.s32 	%p98, %r12, 0;
	@%p98 bra 	$L__BB26_19;
	and.b32  	%r15, %r4, 3;
	setp.lt.u32 	%p99, %r12, 4;
	@%p99 bra 	$L__BB26_16;
	cvt.u64.u32 	%rd294, %r281;
	add.s64 	%rd295, %rd2, %rd294;
	ld.global.u8 	%rs87, [%rd295];
	and.b16  	%rs88, %rs2, 255;
	setp.eq.s16 	%p100, %rs87, %rs88;
	selp.u64 	%rd296, 1, 0, %p100;
	add.s64 	%rd297, %rd418, %rd296;
	ld.global.u8 	%rs89, [%rd295+512];
	setp.eq.s16 	%p101, %rs89, %rs88;
	selp.u64 	%rd298, 1, 0, %p101;
	add.s64 	%rd299, %rd297, %rd298;
	ld.global.u8 	%rs90, [%rd295+1024];
	setp.eq.s16 	%p102, %rs90, %rs88;
	selp.u64 	%rd300, 1, 0, %p102;
	add.s64 	%rd301, %rd299, %rd300;
	ld.global.u8 	%rs91, [%rd295+1536];
	setp.eq.s16 	%p103, %rs91, %rs88;
	selp.u64 	%rd302, 1, 0, %p103;
	add.s64 	%rd418, %rd301, %rd302;
	add.s32 	%r281, %r281, 2048;
$L__BB26_16:
	setp.eq.s32 	%p104, %r15, 0;
	@%p104 bra 	$L__BB26_19;
	cvt.u64.u32 	%rd303, %r281;
	add.s64 	%rd416, %rd2, %rd303;
	neg.s32 	%r284, %r15;
	and.b16  	%rs93, %rs2, 255;
$L__BB26_18:
	.pragma "nounroll";
	ld.global.u8 	%rs92, [%rd416];
	setp.eq.s16 	%p105, %rs92, %rs93;
	selp.u64 	%rd304, 1, 0, %p105;
	add.s64 	%rd418, %rd418, %rd304;
	add.s64 	%rd416, %rd416, 512;
	add.s32 	%r284, %r284, 1;
	setp.ne.s32 	%p106, %r284, 0;
	@%p106 bra 	$L__BB26_18;
$L__BB26_19:
	setp.lt.u32 	%p107, %r51, 512;
	@%p107 bra 	$L__BB26_24;
	// begin inline asm
	mov.u32 %r221, %laneid;
	// end inline asm
	mov.b64 	{%r223, %r228}, %rd418;
	mov.b32 	%r229, 1;
	mov.b32 	%r270, 31;
	mov.b32 	%r271, -1;
	// begin inline asm
	shfl.sync.down.b32 %r222, %r223, %r229, %r270, %r271;
	// end inline asm
	// begin inline asm
	shfl.sync.down.b32 %r227, %r228, %r229, %r270, %r271;
	// end inline asm
	mov.b64 	%rd363, {%r222, %r227};
	setp.gt.s32 	%p131, %r221, 30;
	selp.b64 	%rd364, 0, %rd363, %p131;
	add.s64 	%rd365, %rd364, %rd418;
	mov.b64 	{%r233, %r238}, %rd365;
	mov.b32 	%r239, 2;
	// begin inline asm
	shfl.sync.down.b32 %r232, %r233, %r239, %r270, %r271;
	// end inline asm
	// begin inline asm
	shfl.sync.down.b32 %r237, %r238, %r239, %r270, %r271;
	// end inline asm
	mov.b64 	%rd366, {%r232, %r237};
	setp.gt.s32 	%p132, %r221, 29;
	selp.b64 	%rd367, 0, %rd366, %p132;
	add.s64 	%rd368, %rd367, %rd365;
	mov.b64 	{%r243, %r248}, %rd368;
	mov.b32 	%r249, 4;
	// begin inline asm
	shfl.sync.down.b32 %r242, %r243, %r249, %r270, %r271;
	// end inline asm
	// begin inline asm
	shfl.sync.down.b32 %r247, %r248, %r249, %r270, %r271;
	// end inline asm
	mov.b64 	%rd369, {%r242, %r247};
	setp.gt.s32 	%p133, %r221, 27;
	selp.b64 	%rd370, 0, %rd369, %p133;
	add.s64 	%rd371, %rd370, %rd368;
	mov.b64 	{%r253, %r258}, %rd371;
	mov.b32 	%r259, 8;
	// begin inline asm
	shfl.sync.down.b32 %r252, %r253, %r259, %r270, %r271;
	// end inline asm
	// begin inline asm
	shfl.sync.down.b32 %r257, %r258, %r259, %r270, %r271;
	// end inline asm
	mov.b64 	%rd372, {%r252, %r257};
	setp.gt.s32 	%p134, %r221, 23;
	selp.b64 	%rd373, 0, %rd372, %p134;
	add.s64 	%rd374, %rd373, %rd371;
	mov.b64 	{%r263, %r268}, %rd374;
	mov.b32 	%r269, 16;
	// begin inline asm
	shfl.sync.down.b32 %r262, %r263, %r269, %r270, %r271;
	// end inline asm
	// begin inline asm
	shfl.sync.down.b32 %r267, %r268, %r269, %r270, %r271;
	// end inline asm
	mov.b64 	%rd375, {%r262, %r267};
	setp.gt.s32 	%p135, %r221, 15;
	selp.b64 	%rd376, 0, %rd375, %p135;
	add.s64 	%rd430, %rd376, %rd374;
	setp.ne.s32 	%p136, %r221, 0;
	@%p136 bra 	$L__BB26_22;
	shr.u32 	%r272, %r1, 2;
	and.b32  	%r273, %r272, 248;
	mov.u32 	%r274, _ZZN3cub18CUB_300001_SM_10006detail6reduce28DeviceReduceSingleTileKernelINS2_10policy_hubIljN4cuda3std3__44plusIlEEE10Policy1000EN6thrust24THRUST_300001_SM_1000_NS18transform_iteratorINSD_6detail14equal_to_valueIbEENSF_15normal_iteratorINSD_10device_ptrIbEEEEllEEPljS9_llNS7_10__identityEEEvT0_T1_T2_T3_T4_T6_E12temp_storage;
	add.s32 	%r275, %r274, %r273;
	st.shared.u64 	[%r275+16], %rd430;
$L__BB26_22:
	bar.sync 	0;
	setp.ne.s32 	%p137, %r1, 0;
	@%p137 bra 	$L__BB26_50;
	ld.shared.u64 	%rd377, [_ZZN3cub18CUB_300001_SM_10006detail6reduce28DeviceReduceSingleTileKernelINS2_10policy_hubIljN4cuda3std3__44plusIlEEE10Policy1000EN6thrust24THRUST_300001_SM_1000_NS18transform_iteratorINSD_6detail14equal_to_valueIbEENSF_15normal_iteratorINSD_10device_ptrIbEEEEllEEPljS9_llNS7_10__identityEEEvT0_T1_T2_T3_T4_T6_E12temp_storage+24];
	add.s64 	%rd378, %rd377, %rd430;
	ld.shared.u64 	%rd379, [_ZZN3cub18CUB_300001_SM_10006detail6reduce28DeviceReduceSingleTileKernelINS2_10policy_hubIljN4cuda3std3__44plusIlEEE10Policy1000EN6thrust24THRUST_300001_SM_1000_NS18transform_iteratorINSD_6detail14equal_to_valueIbEENSF_15normal_iteratorINSD_10device_ptrIbEEEEllEEPljS9_llNS7_10__identityEEEvT0_T1_T2_T3_T4_T6_E12temp_storage+32];
	add.s64 	%rd380, %rd378, %rd379;
	ld.shared.u64 	%rd381, [_ZZN3cub18CUB_300001_SM_10006detail6reduce28DeviceReduceSingleTileKernelINS2_10policy_hubIljN4cuda3std3__44plusIlEEE10Policy1000EN6thrust24THRUST_300001_SM_1000_NS18transform_iteratorINSD_6detail14equal_to_valueIbEENSF_15normal_iteratorINSD_10device_ptrIbEEEEllEEPljS9_llNS7_10__identityEEEvT0_T1_T2_T3_T4_T6_E12temp_storage+40];
	add.s64 	%rd382, %rd380, %rd381;
	ld.shared.u64 	%rd383, [_ZZN3cub18CUB_300001_SM_10006detail6reduce28DeviceReduceSingleTileKernelINS2_10policy_hubIljN4cuda3std3__44plusIlEEE10Policy1000EN6thrust24THRUST_300001_SM_1000_NS18transform_iteratorINSD_6detail14equal_to_valueIbEENSF_15normal_iteratorINSD_10device_ptrIbEEEEllEEPljS9_llNS7_10__identityEEEvT0_T1_T2_T3_T4_T6_E12temp_storage+48];
	add.s64 	%rd384, %rd382, %rd383;
	ld.shared.u64 	%rd385, [_ZZN3cub18CUB_300001_SM_10006detail6reduce28DeviceReduceSingleTileKernelINS2_10policy_hubIljN4cuda3std3__44plusIlEEE10Policy1000EN6thrust24THRUST_300001_SM_1000_NS18transform_iteratorINSD_6detail14equal_to_valueIbEENSF_15normal_iteratorINSD_10device_ptrIbEEEEllEEPljS9_llNS7_10__identityEEEvT0_T1_T2_T3_T4_T6_E12temp_storage+56];
	add.s64 	%rd386, %rd384, %rd385;
	ld.shared.u64 	%rd387, [_ZZN3cub18CUB_300001_SM_10006detail6reduce28DeviceReduceSingleTileKernelINS2_10policy_hubIljN4cuda3std3__44plusIlEEE10Policy1000EN6thrust24THRUST_300001_SM_1000_NS18transform_iteratorINSD_6detail14equal_to_valueIbEENSF_15normal_iteratorINSD_10device_ptrIbEEEEllEEPljS9_llNS7_10__identityEEEvT0_T1_T2_T3_T4_T6_E12temp_storage+64];
	add.s64 	%rd388, %rd386, %rd387;
	ld.shared.u64 	%rd389, [_ZZN3cub18CUB_300001_SM_10006detail6reduce28DeviceReduceSingleTileKernelINS2_10policy_hubIljN4cuda3std3__44plusIlEEE10Policy1000EN6thrust24THRUST_300001_SM_1000_NS18transform_iteratorINSD_6detail14equal_to_valueIbEENSF_15normal_iteratorINSD_10device_ptrIbEEEEllEEPljS9_llNS7_10__identityEEEvT0_T1_T2_T3_T4_T6_E12temp_storage+72];
	add.s64 	%rd390, %rd388, %rd389;
	ld.shared.u64 	%rd391, [_ZZN3cub18CUB_300001_SM_10006detail6reduce28DeviceReduceSingleTileKernelINS2_10policy_hubIljN4cuda3std3__44plusIlEEE10Policy1000EN6thrust24THRUST_300001_SM_1000_NS18transform_iteratorINSD_6detail14equal_to_valueIbEENSF_15normal_iteratorINSD_10device_ptrIbEEEEllEEPljS9_llNS7_10__identityEEEvT0_T1_T2_T3_T4_T6_E12temp_storage+80];
	add.s64 	%rd392, %rd390, %rd391;
	ld.shared.u64 	%rd393, [_ZZN3cub18CUB_300001_SM_10006detail6reduce28DeviceReduceSingleTileKernelINS2_10policy_hubIljN4cuda3std3__44plusIlEEE10Policy1000EN6thrust24THRUST_300001_SM_1000_NS18transform_iteratorINSD_6detail14equal_to_valueIbEENSF_15normal_iteratorINSD_10device_ptrIbEEEEllEEPljS9_llNS7_10__identityEEEvT0_T1_T2_T3_T4_T6_E12temp_storage+88];
	add.s64 	%rd394, %rd392, %rd393;
	ld.shared.u64 	%rd395, [_ZZN3cub18CUB_300001_SM_10006detail6reduce28DeviceReduceSingleTileKernelINS2_10policy_hubIljN4cuda3std3__44plusIlEEE10Policy1000EN6thrust24THRUST_300001_SM_1000_NS18transform_iteratorINSD_6detail14equal_to_valueIbEENSF_15normal_iteratorINSD_10device_ptrIbEEEEllEEPljS9_llNS7_10__identityEEEvT0_T1_T2_T3_T4_T6_E12temp_storage+96];
	add.s64 	%rd396, %rd394, %rd395;
	ld.shared.u64 	%rd397, [_ZZN3cub18CUB_300001_SM_10006detail6reduce28DeviceReduceSingleTileKernelINS2_10policy_hubIljN4cuda3std3__44plusIlEEE10Policy1000EN6thrust24THRUST_300001_SM_1000_NS18transform_iteratorINSD_6detail14equal_to_valueIbEENSF_15normal_iteratorINSD_10device_ptrIbEEEEllEEPljS9_llNS7_10__identityEEEvT0_T1_T2_T3_T4_T6_E12temp_storage+104];
	add.s64 	%rd398, %rd396, %rd397;
	ld.shared.u64 	%rd399, [_ZZN3cub18CUB_300001_SM_10006detail6reduce28DeviceReduceSingleTileKernelINS2_10policy_hubIljN4cuda3std3__44plusIlEEE10Policy1000EN6thrust24THRUST_300001_SM_1000_NS18transform_iteratorINSD_6detail14equal_to_valueIbEENSF_15normal_iteratorINSD_10device_ptrIbEEEEllEEPljS9_llNS7_10__identityEEEvT0_T1_T2_T3_T4_T6_E12temp_storage+112];
	add.s64 	%rd400, %rd398, %rd399;
	ld.shared.u64 	%rd401, [_ZZN3cub18CUB_300001_SM_10006detail6reduce28DeviceReduceSingleTileKernelINS2_10policy_hubIljN4cuda3std3__44plusIlEEE10Policy1000EN6thrust24THRUST_300001_SM_1000_NS18transform_iteratorINSD_6detail14equal_to_valueIbEENSF_15normal_iteratorINSD_10device_ptrIbEEEEllEEPljS9_llNS7_10__identityEEEvT0_T1_T2_T3_T4_T6_E12temp_storage+120];
	add.s64 	%rd402, %rd400, %rd401;
	ld.shared.u64 	%rd403, [_ZZN3cub18CUB_300001_SM_10006detail6reduce28DeviceReduceSingleTileKernelINS2_10policy_hubIljN4cuda3std3__44plusIlEEE10Policy1000EN6thrust24THRUST_300001_SM_1000_NS18transform_iteratorINSD_6detail14equal_to_valueIbEENSF_15normal_iteratorINSD_10device_ptrIbEEEEllEEPljS9_llNS7_10__identityEEEvT0_T1_T2_T3_T4_T6_E12temp_storage+128];
	add.s64 	%rd404, %rd402, %rd403;
	ld.shared.u64 	%rd405, [_ZZN3cub18CUB_300001_SM_10006detail6reduce28DeviceReduceSingleTileKernelINS2_10policy_hubIljN4cuda3std3__44plusIlEEE10Policy1000EN6thrust24THRUST_300001_SM_1000_NS18transform_iteratorINSD_6detail14equal_to_valueIbEENSF_15normal_iteratorINSD_10device_ptrIbEEEEllEEPljS9_llNS7_10__identityEEEvT0_T1_T2_T3_T4_T6_E12temp_storage+136];
	add.s64 	%rd430, %rd404, %rd405;
	bra.uni 	$L__BB26_50;
$L__BB26_24:
	// begin inline asm
	mov.u32 %r158, %laneid;
	// end inline asm
	and.b32  	%r209, %r1, 992;
	add.s32 	%r210, %r209, 32;
	setp.gt.u32 	%p108, %r210, %r51;
	not.b32 	%r211, %r209;
	add.s32 	%r212, %r51, %r211;
	selp.b32 	%r207, %r212, 31, %p108;
	mov.b64 	{%r160, %r165}, %rd418;
	mov.b32 	%r166, 1;
	mov.b32 	%r208, -1;
	// begin inline asm
	shfl.sync.down.b32 %r159, %r160, %r166, %r207, %r208;
	// end inline asm
	// begin inline asm
	shfl.sync.down.b32 %r164, %r165, %r166, %r207, %r208;
	// end inline asm
	mov.b64 	%rd305, {%r159, %r164};
	setp.lt.s32 	%p109, %r158, %r207;
	selp.b64 	%rd306, %rd305, 0, %p109;
	add.s64 	%rd307, %rd306, %rd418;
	mov.b64 	{%r170, %r175}, %rd307;
	mov.b32 	%r176, 2;
	// begin inline asm
	shfl.sync.down.b32 %r169, %r170, %r176, %r207, %r208;
	// end inline asm
	// begin inline asm
	shfl.sync.down.b32 %r174, %r175, %r176, %r207, %r208;
	// end inline asm
	mov.b64 	%rd308, {%r169, %r174};
	add.s32 	%r213, %r158, 2;
	setp.gt.s32 	%p110, %r213, %r207;
	selp.b64 	%rd309, 0, %rd308, %p110;
	add.s64 	%rd310, %rd309, %rd307;
	mov.b64 	{%r180, %r185}, %rd310;
	mov.b32 	%r186, 4;
	// begin inline asm
	shfl.sync.down.b32 %r179, %r180, %r186, %r207, %r208;
	// end inline asm
	// begin inline asm
	shfl.sync.down.b32 %r184, %r185, %r186, %r207, %r208;
	// end inline asm
	mov.b64 	%rd311, {%r179, %r184};
	add.s32 	%r214, %r158, 4;
	setp.gt.s32 	%p111, %r214, %r207;
	selp.b64 	%rd312, 0, %rd311, %p111;
	add.s64 	%rd313, %rd312, %rd310;
	mov.b64 	{%r190, %r195}, %rd313;
	mov.b32 	%r196, 8;
	// begin inline asm
	shfl.sync.down.b32 %r189, %r190, %r196, %r207, %r208;
	// end inline asm
	// begin inline asm
	shfl.sync.down.b32 %r194, %r195, %r196, %r207, %r208;
	// end inline asm
	mov.b64 	%rd314, {%r189, %r194};
	add.s32 	%r215, %r158, 8;
	setp.gt.s32 	%p112, %r215, %r207;
	selp.b64 	%rd315, 0, %rd314, %p112;
	add.s64 	%rd316, %rd315, %rd313;
	mov.b64 	{%r200, %r205}, %rd316;
	mov.b32 	%r206, 16;
	// begin inline asm
	shfl.sync.down.b32 %r199, %r200, %r206, %r207, %r208;
	// end inline asm
	// begin inline asm
	shfl.sync.down.b32 %r204, %r205, %r206, %r207, %r208;
	// end inline asm
	mov.b64 	%rd317, {%r199, %r204};
	add.s32 	%r216, %r158, 16;
	setp.gt.s32 	%p113, %r216, %r207;
	selp.b64 	%rd318, 0, %rd317, %p113;
	add.s64 	%rd430, %rd318, %rd316;
	setp.ne.s32 	%p114, %r158, 0;
	@%p114 bra 	$L__BB26_26;
	shr.u32 	%r217, %r1, 2;
	and.b32  	%r218, %r217, 248;
	mov.u32 	%r219, _ZZN3cub18CUB_300001_SM_10006detail6reduce28DeviceReduceSingleTileKernelINS2_10policy_hubIljN4cuda3std3__44plusIlEEE10Policy1000EN6thrust24THRUST_300001_SM_1000_NS18transform_iteratorINSD_6detail14equal_to_valueIbEENSF_15normal_iteratorINSD_10device_ptrIbEEEEllEEPljS9_llNS7_10__identityEEEvT0_T1_T2_T3_T4_T6_E12temp_storage;
	add.s32 	%r220, %r219, %r218;
	st.shared.u64 	[%r220+16], %rd430;
$L__BB26_26:
	bar.sync 	0;
	setp.ne.s32 	%p115, %r1, 0;
	@%p115 bra 	$L__BB26_50;
	setp.gt.u32 	%p116, %r51, 32;
	ld.shared.u64 	%rd319, [_ZZN3cub18CUB_300001_SM_10006detail6reduce28DeviceReduceSingleTileKernelINS2_10policy_hubIljN4cuda3std3__44plusIlEEE10Policy1000EN6thrust24THRUST_300001_SM_1000_NS18transform_iteratorINSD_6detail14equal_to_valueIbEENSF_15normal_iteratorINSD_10device_ptrIbEEEEllEEPljS9_llNS7_10__identityEEEvT0_T1_T2_T3_T4_T6_E12temp_storage+24];
	selp.b64 	%rd320, %rd319, 0, %p116;
	add.s64 	%rd321, %rd320, %rd430;
	setp.gt.u32 	%p117, %r51, 64;
	ld.shared.u64 	%rd322, [_ZZN3cub18CUB_300001_SM_10006detail6reduce28DeviceReduceSingleTileKernelINS2_10policy_hubIljN4cuda3std3__44plusIlEEE10Policy1000EN6thrust24THRUST_300001_SM_1000_NS18transform_iteratorINSD_6detail14equal_to_valueIbEENSF_15normal_iteratorINSD_10device_ptrIbEEEEllEEPljS9_llNS7_10__identityEEEvT0_T1_T2_T3_T4_T6_E12temp_storage+32];
	selp.b64 	%rd323, %rd322, 0, %p117;
	add.s64 	%rd324, %rd321, %rd323;
	setp.gt.u32 	%p118, %r51, 96;
	ld.shared.u64 	%rd325, [_ZZN3cub18CUB_300001_SM_10006detail6reduce28DeviceReduceSingleTileKernelINS2_10policy_hubIljN4cuda3std3__44plusIlEEE10Policy1000EN6thrust24THRUST_300001_SM_1000_NS18transform_iteratorINSD_6detail14equal_to_valueIbEENSF_15normal_iteratorINSD_10device_ptrIbEEEEllEEPljS9_llNS7_10__identityEEEvT0_T1_T2_T3_T4_T6_E12temp_storage+40];
	selp.b64 	%rd326, %rd325, 0, %p118;
	add.s64 	%rd327, %rd324, %rd326;
	setp.gt.u32 	%p119, %r51, 128;
	ld.shared.u64 	%rd328, [_ZZN3cub18CUB_300001_SM_10006detail6reduce28DeviceReduceSingleTileKernelINS2_10policy_hubIljN4cuda3std3__44plusIlEEE10Policy1000EN6thrust24THRUST_300001_SM_1000_NS18transform_iteratorINSD_6detail14equal_to_valueIbEENSF_15normal_iteratorINSD_10device_ptrIbEEEEllEEPljS9_llNS7_10__identityEEEvT0_T1_T2_T3_T4_T6_E12temp_storage+48];
	selp.b64 	%rd329, %rd328, 0, %p119;
	add.s64 	%rd330, %rd327, %rd329;
	setp.gt.u32 	%p120, %r51, 160;
	ld.shared.u64 	%rd331, [_ZZN3cub18CUB_300001_SM_10006detail6reduce28DeviceReduceSingleTileKernelINS2_10policy_hubIljN4cuda3std3__44plusIlEEE10Policy1000EN6thrust24THRUST_300001_SM_1000_NS18transform_iteratorINSD_6detail14equal_to_valueIbEENSF_15normal_iteratorINSD_10device_ptrIbEEEEllEEPljS9_llNS7_10__identityEEEvT0_T1_T2_T3_T4_T6_E12temp_storage+56];
	selp.b64 	%rd332, %rd331, 0, %p120;
	add.s64 	%rd333, %rd330, %rd332;
	setp.gt.u32 	%p121, %r51, 192;
	ld.shared.u64 	%rd334, [_ZZN3cub18CUB_300001_SM_10006detail6reduce28DeviceReduceSingleTileKernelINS2_10policy_hubIljN4cuda3std3__44plusIlEEE10Policy1000EN6thrust24THRUST_300001_SM_1000_NS18transform_iteratorINSD_6detail14equal_to_valueIbEENSF_15normal_iteratorINSD_10device_ptrIbEEEEllEEPljS9_llNS7_10__identityEEEvT0_T1_T2_T3_T4_T6_E12temp_storage+64];
	selp.b64 	%rd335, %rd334, 0, %p121;
	add.s64 	%rd336, %rd333, %rd335;
	setp.gt.u32 	%p122, %r51, 224;
	ld.shared.u64 	%rd337, [_ZZN3cub18CUB_300001_SM_10006detail6reduce28DeviceReduceSingleTileKernelINS2_10policy_hubIljN4cuda3std3__44plusIlEEE10Policy1000EN6thrust24THRUST_300001_SM_1000_NS18transform_iteratorINSD_6detail14equal_to_valueIbEENSF_15normal_iteratorINSD_10device_ptrIbEEEEllEEPljS9_llNS7_10__identityEEEvT0_T1_T2_T3_T4_T6_E12temp_storage+72];
	selp.b64 	%rd338, %rd337, 0, %p122;
	add.s64 	%rd339, %rd336, %rd338;
	setp.gt.u32 	%p123, %r51, 256;
	ld.shared.u64 	%rd340, [_ZZN3cub18CUB_300001_SM_10006detail6reduce28DeviceReduceSingleTileKernelINS2_10policy_hubIljN4cuda3std3__44plusIlEEE10Policy1000EN6thrust24THRUST_300001_SM_1000_NS18transform_iteratorINSD_6detail14equal_to_valueIbEENSF_15normal_iteratorINSD_10device_ptrIbEEEEllEEPljS9_llNS7_10__identityEEEvT0_T1_T2_T3_T4_T6_E12temp_storage+80];
	selp.b64 	%rd341, %rd340, 0, %p123;
	add.s64 	%rd342, %rd339, %rd341;
	setp.gt.u32 	%p124, %r51, 288;
	ld.shared.u64 	%rd343, [_ZZN3cub18CUB_300001_SM_10006detail6reduce28DeviceReduceSingleTileKernelINS2_10policy_hubIljN4cuda3std3__44plusIlEEE10Policy1000EN6thrust24THRUST_300001_SM_1000_NS18transform_iteratorINSD_6detail14equal_to_valueIbEENSF_15normal_iteratorINSD_10device_ptrIbEEEEllEEPljS9_llNS7_10__identityEEEvT0_T1_T2_T3_T4_T6_E12temp_storage+88];
	selp.b64 	%rd344, %rd343, 0, %p124;
	add.s64 	%rd345, %rd342, %rd344;
	setp.gt.u32 	%p125, %r51, 320;
	ld.shared.u64 	%rd346, [_ZZN3cub18CUB_300001_SM_10006detail6reduce28DeviceReduceSingleTileKernelINS2_10policy_hubIljN4cuda3std3__44plusIlEEE10Policy1000EN6thrust24THRUST_300001_SM_1000_NS18transform_iteratorINSD_6detail14equal_to_valueIbEENSF_15normal_iteratorINSD_10device_ptrIbEEEEllEEPljS9_llNS7_10__identityEEEvT0_T1_T2_T3_T4_T6_E12temp_storage+96];
	selp.b64 	%rd347, %rd346, 0, %p125;
	add.s64 	%rd348, %rd345, %rd347;
	setp.gt.u32 	%p126, %r51, 352;
	ld.shared.u64 	%rd349, [_ZZN3cub18CUB_300001_SM_10006detail6reduce28DeviceReduceSingleTileKernelINS2_10policy_hubIljN4cuda3std3__44plusIlEEE10Policy1000EN6thrust24THRUST_300001_SM_1000_NS18transform_iteratorINSD_6detail14equal_to_valueIbEENSF_15normal_iteratorINSD_10device_ptrIbEEEEllEEPljS9_llNS7_10__identityEEEvT0_T1_T2_T3_T4_T6_E12temp_storage+104];
	selp.b64 	%rd350, %rd349, 0, %p126;
	add.s64 	%rd351, %rd348, %rd350;
	setp.gt.u32 	%p127, %r51, 384;
	ld.shared.u64 	%rd352, [_ZZN3cub18CUB_300001_SM_10006detail6reduce28DeviceReduceSingleTileKernelINS2_10policy_hubIljN4cuda3std3__44plusIlEEE10Policy1000EN6thrust24THRUST_300001_SM_1000_NS18transform_iteratorINSD_6detail14equal_to_valueIbEENSF_15normal_iteratorINSD_10device_ptrIbEEEEllEEPljS9_llNS7_10__identityEEEvT0_T1_T2_T3_T4_T6_E12temp_storage+112];
	selp.b64 	%rd353, %rd352, 0, %p127;
	add.s64 	%rd354, %rd351, %rd353;
	setp.gt.u32 	%p128, %r51, 416;
	ld.shared.u64 	%rd355, [_ZZN3cub18CUB_300001_SM_10006detail6reduce28DeviceReduceSingleTileKernelINS2_10policy_hubIljN4cuda3std3__44plusIlEEE10Policy1000EN6thrust24THRUST_300001_SM_1000_NS18transform_iteratorINSD_6detail14equal_to_valueIbEENSF_15normal_iteratorINSD_10device_ptrIbEEEEllEEPljS9_llNS7_10__identityEEEvT0_T1_T2_T3_T4_T6_E12temp_storage+120];
	selp.b64 	%rd356, %rd355, 0, %p128;
	add.s64 	%rd357, %rd354, %rd356;
	setp.gt.u32 	%p129, %r51, 448;
	ld.shared.u64 	%rd358, [_ZZN3cub18CUB_300001_SM_10006detail6reduce28DeviceReduceSingleTileKernelINS2_10policy_hubIljN4cuda3std3__44plusIlEEE10Policy1000EN6thrust24THRUST_300001_SM_1000_NS18transform_iteratorINSD_6detail14equal_to_valueIbEENSF_15normal_iteratorINSD_10device_ptrIbEEEEllEEPljS9_llNS7_10__identityEEEvT0_T1_T2_T3_T4_T6_E12temp_storage+128];
	selp.b64 	%rd359, %rd358, 0, %p129;
	add.s64 	%rd360, %rd357, %rd359;
	setp.gt.u32 	%p130, %r51, 480;
	ld.shared.u64 	%rd361, [_ZZN3cub18CUB_300001_SM_10006detail6reduce28DeviceReduceSingleTileKernelINS2_10policy_hubIljN4cuda3std3__44plusIlEEE10Policy1000EN6thrust24THRUST_300001_SM_1000_NS18transform_iteratorINSD_6detail14equal_to_valueIbEENSF_15normal_iteratorINSD_10device_ptrIbEEEEllEEPljS9_llNS7_10__identityEEEvT0_T1_T2_T3_T4_T6_E12temp_storage+136];
	selp.b64 	%rd362, %rd361, 0, %p130;
	add.s64 	%rd430, %rd360, %rd362;
	bra.uni 	$L__BB26_50;
$L__BB26_28:
	mov.u32 	%r21, %tid.x;
	cvt.u64.u32 	%rd52, %r21;
	add.s64 	%rd28, %rd2, %rd52;
	ld.global.u8 	%rs10, [%rd28];
	and.b16  	%rs11, %rs2, 255;
	setp.eq.s16 	%p3, %rs10, %rs11;
	selp.u64 	%rd53, 1, 0, %p3;
	ld.global.u8 	%rs12, [%rd28+512];
	setp.eq.s16 	%p4, %rs12, %rs11;
	selp.u64 	%rd54, 1, 0, %p4;
	ld.global.u8 	%rs13, [%rd28+1024];
	setp.eq.s16 	%p5, %rs13, %rs11;
	selp.u64 	%rd55, 1, 0, %p5;
	ld.global.u8 	%rs14, [%rd28+1536];
	setp.eq.s16 	%p6, %rs14, %rs11;
	selp.u64 	%rd56, 1, 0, %p6;
	ld.global.u8 	%rs15, [%rd28+2048];
	setp.eq.s16 	%p7, %rs15, %rs11;
	selp.u64 	%rd57, 1, 0, %p7;
	ld.global.u8 	%rs16, [%rd28+2560];
	setp.eq.s16 	%p8, %rs16, %rs11;
	selp.u64 	%rd58, 1, 0, %p8;
	ld.global.u8 	%rs17, [%rd28+3072];
	setp.eq.s16 	%p9, %rs17, %rs11;
	selp.u64 	%rd59, 1, 0, %p9;
	add.s64 	%rd60, %rd54, %rd53;
	add.s64 	%rd61, %rd60, %rd55;
	add.s64 	%rd62, %rd61, %rd56;
	add.s64 	%rd63, %rd62, %rd57;
	add.s64 	%rd64, %rd63, %rd58;
	add.s64 	%rd429, %rd64, %rd59;
	add.s32 	%r22, %r51, -3584;
	setp.lt.u32 	%p10, %r22, 3584;
	mov.b32 	%r286, 3584;
	@%p10 bra 	$L__BB26_32;
	mov.b32 	%r286, 3584;
$L__BB26_30:
	cvt.u64.u32 	%rd65, %r286;
	add.s64 	%rd66, %rd28, %rd65;
	ld.global.u8 	%rs18, [%rd66];
	setp.eq.s16 	%p11, %rs18, %rs11;
	selp.u64 	%rd67, 1, 0, %p11;
	ld.global.u8 	%rs20, [%rd66+512];
	setp.eq.s16 	%p12, %rs20, %rs11;
	selp.u64 	%rd68, 1, 0, %p12;
	ld.global.u8 	%rs21, [%rd66+1024];
	setp.eq.s16 	%p13, %rs21, %rs11;
	selp.u64 	%rd69, 1, 0, %p13;
	ld.global.u8 	%rs22, [%rd66+1536];
	setp.eq.s16 	%p14, %rs22, %rs11;
	selp.u64 	%rd70, 1, 0, %p14;
	ld.global.u8 	%rs23, [%rd66+2048];
	setp.eq.s16 	%p15, %rs23, %rs11;
	selp.u64 	%rd71, 1, 0, %p15;
	ld.global.u8 	%rs24, [%rd66+2560];
	setp.eq.s16 	%p16, %rs24, %rs11;
	selp.u64 	%rd72, 1, 0, %p16;
	ld.global.u8 	%rs25, [%rd66+3072];
	setp.eq.s16 	%p17, %rs25, %rs11;
	selp.u64 	%rd73, 1, 0, %p17;
	add.s64 	%rd74, %rd429, %rd67;
	add.s64 	%rd75, %rd74, %rd68;
	add.s64 	%rd76, %rd75, %rd69;
	add.s64 	%rd77, %rd76, %rd70;
	add.s64 	%rd78, %rd77, %rd71;
	add.s64 	%rd79, %rd78, %rd72;
	add.s64 	%rd429, %rd79, %rd73;
	sub.s32 	%r64, %r51, %r286;
	setp.lt.u32 	%p18, %r64, 3584;
	@%p18 bra 	$L__BB26_46;
	add.s32 	%r286, %r286, 3584;
	setp.le.u32 	%p19, %r286, %r22;
	@%p19 bra 	$L__BB26_30;
$L__BB26_32:
	setp.le.u32 	%p20, %r51, %r286;
	sub.s32 	%r65, %r51, %r286;
	setp.ge.s32 	%p21, %r21, %r65;
	or.pred  	%p22, %p20, %p21;
	@%p22 bra 	$L__BB26_46;
	not.b32 	%r67, %r21;
	add.s32 	%r68, %r51, %r67;
	sub.s32 	%r69, %r68, %r286;
	shr.u32 	%r70, %r69, 9;
	add.s32 	%r26, %r70, 1;
	and.b32  	%r27, %r26, 15;
	setp.lt.u32 	%p23, %r69, 7680;
	mov.u32 	%r291, %r21;
	@%p23 bra 	$L__BB26_37;
	or.b32  	%r289, %r21, 4096;
	add.s32 	%r288, %r21, %r286;
	and.b32  	%r71, %r26, 16777200;
	neg.s32 	%r287, %r71;
$L__BB26_35:
	.pragma "nounroll";
	cvt.u64.u32 	%rd81, %r288;
	add.s64 	%rd82, %rd2, %rd81;
	ld.global.u8 	%rs26, [%rd82];
	setp.eq.s16 	%p24, %rs26, %rs11;
	selp.u64 	%rd83, 1, 0, %p24;
	add.s64 	%rd84, %rd429, %rd83;
	add.s32 	%r72, %r288, 512;
	cvt.u64.u32 	%rd85, %r72;
	add.s64 	%rd86, %rd2, %rd85;
	ld.global.u8 	%rs28, [%rd86];
	setp.eq.s16 	%p25, %rs28, %rs11;
	selp.u64 	%rd87, 1, 0, %p25;
	add.s64 	%rd88, %rd84, %rd87;
	add.s32 	%r73, %r288, 1024;
	cvt.u64.u32 	%rd89, %r73;
	add.s64 	%rd90, %rd2, %rd89;
	ld.global.u8 	%rs29, [%rd90];
	setp.eq.s16 	%p26, %rs29, %rs11;
	selp.u64 	%rd91, 1, 0, %p26;
	add.s64 	%rd92, %rd88, %rd91;
	add.s32 	%r74, %r288, 1536;
	cvt.u64.u32 	%rd93, %r74;
	add.s64 	%rd94, %rd2, %rd93;
	ld.global.u8 	%rs30, [%rd94];
	setp.eq.s16 	%p27, %rs30, %rs11;
	selp.u64 	%rd95, 1, 0, %p27;
	add.s64 	%rd96, %rd92, %rd95;
	add.s32 	%r75, %r288, 2048;
	cvt.u64.u32 	%rd97, %r75;
	add.s64 	%rd98, %rd2, %rd97;
	ld.global.u8 	%rs31, [%rd98];
	setp.eq.s16 	%p28, %rs31, %rs11;
	selp.u64 	%rd99, 1, 0, %p28;
	add.s64 	%rd100, %rd96, %rd99;
	add.s32 	%r76, %r288, 2560;
	cvt.u64.u32 	%rd101, %r76;
	add.s64 	%rd102, %rd2, %rd101;
	ld.global.u8 	%rs32, [%rd102];
	setp.eq.s16 	%p29, %rs32, %rs11;
	selp.u64 	%rd103, 1, 0, %p29;
	add.s64 	%rd104, %rd100, %rd103;
	add.s32 	%r77, %r288, 3072;
	cvt.u64.u32 	%rd105, %r77;
	add.s64 	%rd106, %rd2, %rd105;
	ld.global.u8 	%rs33, [%rd106];
	setp.eq.s16 	%p30, %rs33, %rs11;
	selp.u64 	%rd107, 1, 0, %p30;
	add.s64 	%rd108, %rd104, %rd107;
	add.s32 	%r78, %r288, 3584;
	cvt.u64.u32 	%rd109, %r78;
	add.s64 	%rd110, %rd2, %rd109;
	ld.global.u8 	%rs34, [%rd110];
	setp.eq.s16 	%p31, %rs34, %rs11;
	selp.u64 	%rd111, 1, 0, %p31;
	add.s64 	%rd112, %rd108, %rd111;
	add.s32 	%r79, %r288, 4096;
	cvt.u64.u32 	%rd113, %r79;
	add.s64 	%rd114, %rd2, %rd113;
	ld.global.u8 	%rs35, [%rd114];
	setp.eq.s16 	%p32, %rs35, %rs11;
	selp.u64 	%rd115, 1, 0, %p32;
	add.s64 	%rd116, %rd112, %rd115;
	add.s32 	%r80, %r288, 4608;
	cvt.u64.u32 	%rd117, %r80;
	add.s64 	%rd118, %rd2, %rd117;
	ld.global.u8 	%rs36, [%rd118];
	setp.eq.s16 	%p33, %rs36, %rs11;
	selp.u64 	%rd119, 1, 0, %p33;
	add.s64 	%rd120, %rd116, %rd119;
	add.s32 	%r81, %r288, 5120;
	cvt.u64.u32 	%rd121, %r81;
	add.s64 	%rd122, %rd2, %rd121;
	ld.global.u8 	%rs37, [%rd122];
	setp.eq.s16 	%p34, %rs37, %rs11;
	selp.u64 	%rd123, 1, 0, %p34;
	add.s64 	%rd124, %rd120, %rd123;
	add.s32 	%r82, %r288, 5632;
	cvt.u64.u32 	%rd125, %r82;
	add.s64 	%rd126, %rd2, %rd125;
	ld.global.u8 	%rs38, [%rd126];
	setp.eq.s16 	%p35, %rs38, %rs11;
	selp.u64 	%rd127, 1, 0, %p35;
	add.s64 	%rd128, %rd124, %rd127;
	add.s32 	%r83, %r288, 6144;
	cvt.u64.u32 	%rd129, %r83;
	add.s64 	%rd130, %rd2, %rd129;
	ld.global.u8 	%rs39, [%rd130];
	setp.eq.s16 	%p36, %rs39, %rs11;
	selp.u64 	%rd131, 1, 0, %p36;
	add.s64 	%rd132, %rd128, %rd131;
	add.s32 	%r84, %r288, 6656;
	cvt.u64.u32 	%rd133, %r84;
	add.s64 	%rd134, %rd2, %rd133;
	ld.global.u8 	%rs40, [%rd134];
	setp.eq.s16 	%p37, %rs40, %rs11;
	selp.u64 	%rd135, 1, 0, %p37;
	add.s64 	%rd136, %rd132, %rd135;
	add.s32 	%r85, %r288, 7168;
	cvt.u64.u32 	%rd137, %r85;
	add.s64 	%rd138, %rd2, %rd137;
	ld.global.u8 	%rs41, [%rd138];
	setp.eq.s16 	%p38, %rs41, %rs11;
	selp.u64 	%rd139, 1, 0, %p38;
	add.s64 	%rd140, %rd136, %rd139;
	add.s32 	%r86, %r288, 7680;
	cvt.u64.u32 	%rd141, %r86;
	add.s64 	%rd142, %rd2, %rd141;
	ld.global.u8 	%rs42, [%rd142];
	setp.eq.s16 	%p39, %rs42, %rs11;
	selp.u64 	%rd143, 1, 0, %p39;
	add.s64 	%rd429, %rd140, %rd143;
	add.s32 	%r289, %r289, 8192;
	add.s32 	%r288, %r288, 8192;
	add.s32 	%r287, %r287, 16;
	setp.ne.s32 	%p40, %r287, 0;
	@%p40 bra 	$L__BB26_35;
	add.s32 	%r291, %r289, -4096;
$L__BB26_37:
	setp.eq.s32 	%p41, %r27, 0;
	@%p41 bra 	$L__BB26_46;
	and.b32  	%r39, %r26, 7;
	setp.lt.u32 	%p42, %r27, 8;
	@%p42 bra 	$L__BB26_40;
	add.s32 	%r87, %r291, %r286;
	cvt.u64.u32 	%rd145, %r87;
	add.s64 	%rd146, %rd2, %rd145;
	ld.global.u8 	%rs43, [%rd146];
	setp.eq.s16 	%p43, %rs43, %rs11;
	selp.u64 	%rd147, 1, 0, %p43;
	add.s64 	%rd148, %rd429, %rd147;
	add.s32 	%r88, %r87, 512;
	cvt.u64.u32 	%rd149, %r88;
	add.s64 	%rd150, %rd2, %rd149;
	ld.global.u8 	%rs45, [%rd150];
	setp.eq.s16 	%p44, %rs45, %rs11;
	selp.u64 	%rd151, 1, 0, %p44;
	add.s64 	%rd152, %rd148, %rd151;
	add.s32 	%r89, %r87, 1024;
	cvt.u64.u32 	%rd153, %r89;
	add.s64 	%rd154, %rd2, %rd153;
	ld.global.u8 	%rs46, [%rd154];
	setp.eq.s16 	%p45, %rs46, %rs11;
	selp.u64 	%rd155, 1, 0, %p45;
	add.s64 	%rd156, %rd152, %rd155;
	add.s32 	%r90, %r87, 1536;
	cvt.u64.u32 	%rd157, %r90;
	add.s64 	%rd158, %rd2, %rd157;
	ld.global.u8 	%rs47, [%rd158];
	setp.eq.s16 	%p46, %rs47, %rs11;
	selp.u64 	%rd159, 1, 0, %p46;
	add.s64 	%rd160, %rd156, %rd159;
	add.s32 	%r91, %r87, 2048;
	cvt.u64.u32 	%rd161, %r91;
	add.s64 	%rd162, %rd2, %rd161;
	ld.global.u8 	%rs48, [%rd162];
	setp.eq.s16 	%p47, %rs48, %rs11;
	selp.u64 	%rd163, 1, 0, %p47;
	add.s64 	%rd164, %rd160, %rd163;
	add.s32 	%r92, %r87, 2560;
	cvt.u64.u32 	%rd165, %r92;
	add.s64 	%rd166, %rd2, %rd165;
	ld.global.u8 	%rs49, [%rd166];
	setp.eq.s16 	%p48, %rs49, %rs11;
	selp.u64 	%rd167, 1, 0, %p48;
	add.s64 	%rd168, %rd164, %rd167;
	add.s32 	%r93, %r87, 3072;
	cvt.u64.u32 	%rd169, %r93;
	add.s64 	%rd170, %rd2, %rd169;
	ld.global.u8 	%rs50, [%rd170];
	setp.eq.s16 	%p49, %rs50, %rs11;
	selp.u64 	%rd171, 1, 0, %p49;
	add.s64 	%rd172, %rd168, %rd171;
	add.s32 	%r94, %r87, 3584;
	cvt.u64.u32 	%rd173, %r94;
	add.s64 	%rd174, %rd2, %rd173;
	ld.global.u8 	%rs51, [%rd174];
	setp.eq.s16 	%p50, %rs51, %rs11;
	selp.u64 	%rd175, 1, 0, %p50;
	add.s64 	%rd429, %rd172, %rd175;
	add.s32 	%r291, %r291, 4096;
$L__BB26_40:
	setp.eq.s32 	%p51, %r39, 0;
	@%p51 bra 	$L__BB26_46;
	and.b32  	%r42, %r26, 3;
	setp.lt.u32 	%p52, %r39, 4;
	@%p52 bra 	$L__BB26_43;
	add.s32 	%r95, %r291, %r286;
	cvt.u64.u32 	%rd177, %r95;
	add.s64 	%rd178, %rd2, %rd177;
	ld.global.u8 	%rs52, [%rd178];
	setp.eq.s16 	%p53, %rs52, %rs11;
	selp.u64 	%rd179, 1, 0, %p53;
	add.s64 	%rd180, %rd429, %rd179;
	add.s32 	%r96, %r95, 512;
	cvt.u64.u32 	%rd181, %r96;
	add.s64 	%rd182, %rd2, %rd181;
	ld.global.u8 	%rs54, [%rd182];
	setp.eq.s16 	%p54, %rs54, %rs11;
	selp.u64 	%rd183, 1, 0, %p54;
	add.s64 	%rd184, %rd180, %rd183;
	add.s32 	%r97, %r95, 1024;
	cvt.u64.u32 	%rd185, %r97;
	add.s64 	%rd186, %rd2, %rd185;
	ld.global.u8 	%rs55, [%rd186];
	setp.eq.s16 	%p55, %rs55, %rs11;
	selp.u64 	%rd187, 1, 0, %p55;
	add.s64 	%rd188, %rd184, %rd187;
	add.s32 	%r98, %r95, 1536;
	cvt.u64.u32 	%rd189, %r98;
	add.s64 	%rd190, %rd2, %rd189;
	ld.global.u8 	%rs56, [%rd190];
	setp.eq.s16 	%p56, %rs56, %rs11;
	selp.u64 	%rd191, 1, 0, %p56;
	add.s64 	%rd429, %rd188, %rd191;
	add.s32 	%r291, %r291, 2048;
$L__BB26_43:
	setp.eq.s32 	%p57, %r42, 0;
	@%p57 bra 	$L__BB26_46;
	add.s32 	%r294, %r291, %r286;
	neg.s32 	%r293, %r42;
$L__BB26_45:
	.pragma "nounroll";
	cvt.u64.u32 	%rd192, %r294;
	add.s64 	%rd193, %rd2, %rd192;
	ld.global.u8 	%rs57, [%rd193];
	setp.eq.s16 	%p58, %rs57, %rs11;
	selp.u64 	%rd194, 1, 0, %p58;
	add.s64 	%rd429, %rd429, %rd194;
	add.s32 	%r294, %r294, 512;
	add.s32 	%r293, %r293, 1;
	setp.ne.s32 	%p59, %r293, 0;
	@%p59 bra 	$L__BB26_45;
$L__BB26_46:
	// begin inline asm
	mov.u32 %r99, %laneid;
	// end inline asm
	mov.b64 	{%r101, %r106}, %rd429;
	mov.b32 	%r107, 1;
	mov.b32 	%r148, 31;
	mov.b32 	%r149, -1;
	// begin inline asm
	shfl.sync.down.b32 %r100, %r101, %r107, %r148, %r149;
	// end inline asm
	// begin inline asm
	shfl.sync.down.b32 %r105, %r106, %r107, %r148, %r149;
	// end inline asm
	mov.b64 	%rd195, {%r100, %r105};
	setp.gt.s32 	%p60, %r99, 30;
	selp.b64 	%rd196, 0, %rd195, %p60;
	add.s64 	%rd197, %rd196, %rd429;
	mov.b64 	{%r111, %r116}, %rd197;
	mov.b32 	%r117, 2;
	// begin inline asm
	shfl.sync.down.b32 %r110, %r111, %r117, %r148, %r149;
	// end inline asm
	// begin inline asm
	shfl.sync.down.b32 %r115, %r116, %r117, %r148, %r149;
	// end inline asm
	mov.b64 	%rd198, {%r110, %r115};
	setp.gt.s32 	%p61, %r99, 29;
	selp.b64 	%rd199, 0, %rd198, %p61;
	add.s64 	%rd200, %rd199, %rd197;
	mov.b64 	{%r121, %r126}, %rd200;
	mov.b32 	%r127, 4;
	// begin inline asm
	shfl.sync.down.b32 %r120, %r121, %r127, %r148, %r149;
	// end inline asm
	// begin inline asm
	shfl.sync.down.b32 %r125, %r126, %r127, %r148, %r149;
	// end inline asm
	mov.b64 	%rd201, {%r120, %r125};
	setp.gt.s32 	%p62, %r99, 27;
	selp.b64 	%rd202, 0, %rd201, %p62;
	add.s64 	%rd203, %rd202, %rd200;
	mov.b64 	{%r131, %r136}, %rd203;
	mov.b32 	%r137, 8;
	// begin inline asm
	shfl.sync.down.b32 %r130, %r131, %r137, %r148, %r149;
	// end inline asm
	// begin inline asm
	shfl.sync.down.b32 %r135, %r136, %r137, %r148, %r149;
	// end inline asm
	mov.b64 	%rd204, {%r130, %r135};
	setp.gt.s32 	%p63, %r99, 23;
	selp.b64 	%rd205, 0, %rd204, %p63;
	add.s64 	%rd206, %rd205, %rd203;
	mov.b64 	{%r141, %r146}, %rd206;
	mov.b32 	%r147, 16;
	// begin inline asm
	shfl.sync.down.b32 %r140, %r141, %r147, %r148, %r149;
	// end inline asm
	// begin inline asm
	shfl.sync.down.b32 %r145, %r146, %r147, %r148, %r149;
	// end inline asm
	mov.b64 	%rd207, {%r140, %r145};
	setp.gt.s32 	%p64, %r99, 15;
	selp.b64 	%rd208, 0, %rd207, %p64;
	add.s64 	%rd430, %rd208, %rd206;
	setp.ne.s32 	%p65, %r99, 0;
	@%p65 bra 	$L__BB26_48;
	shr.u32 	%r150, %r21, 2;
	and.b32  	%r151, %r150, 248;
	mov.u32 	%r152, _ZZN3cub18CUB_300001_SM_10006detail6reduce28DeviceReduceSingleTileKernelINS2_10policy_hubIljN4cuda3std3__44plusIlEEE10Policy1000EN6thrust24THRUST_300001_SM_1000_NS18transform_iteratorINSD_6detail14equal_to_valueIbEENSF_15normal_iteratorINSD_10device_ptrIbEEEEllEEPljS9_llNS7_10__identityEEEvT0_T1_T2_T3_T4_T6_E12temp_storage;
	add.s32 	%r153, %r152, %r151;
	st.shared.u64 	[%r153+16], %rd430;
$L__BB26_48:
	bar.sync 	0;
	setp.ne.s32 	%p66, %r21, 0;
	@%p66 bra 	$L__BB26_50;
	ld.shared.u64 	%rd209, [_ZZN3cub18CUB_300001_SM_10006detail6reduce28DeviceReduceSingleTileKernelINS2_10policy_hubIljN4cuda3std3__44plusIlEEE10Policy1000EN6thrust24THRUST_300001_SM_1000_NS18transform_iteratorINSD_6detail14equal_to_valueIbEENSF_15normal_iteratorINSD_10device_ptrIbEEEEllEEPljS9_llNS7_10__identityEEEvT0_T1_T2_T3_T4_T6_E12temp_storage+24];
	add.s64 	%rd210, %rd209, %rd430;
	ld.shared.u64 	%rd211, [_ZZN3cub18CUB_300001_SM_10006detail6reduce28DeviceReduceSingleTileKernelINS2_10policy_hubIljN4cuda3std3__44plusIlEEE10Policy1000EN6thrust24THRUST_300001_SM_1000_NS18transform_iteratorINSD_6detail14equal_to_valueIbEENSF_15normal_iteratorINSD_10device_ptrIbEEEEllEEPljS9_llNS7_10__identityEEEvT0_T1_T2_T3_T4_T6_E12temp_storage+32];
	add.s64 	%rd212, %rd210, %rd211;
	ld.shared.u64 	%rd213, [_ZZN3cub18CUB_300001_SM_10006detail6reduce28DeviceReduceSingleTileKernelINS2_10policy_hubIljN4cuda3std3__44plusIlEEE10Policy1000EN6thrust24THRUST_300001_SM_1000_NS18transform_iteratorINSD_6detail14equal_to_valueIbEENSF_15normal_iteratorINSD_10device_ptrIbEEEEllEEPljS9_llNS7_10__identityEEEvT0_T1_T2_T3_T4_T6_E12temp_storage+40];
	add.s64 	%rd214, %rd212, %rd213;
	ld.shared.u64 	%rd215, [_ZZN3cub18CUB_300001_SM_10006detail6reduce28DeviceReduceSingleTileKernelINS2_10policy_hubIljN4cuda3std3__44plusIlEEE10Policy1000EN6thrust24THRUST_300001_SM_1000_NS18transform_iteratorINSD_6detail14equal_to_valueIbEENSF_15normal_iteratorINSD_10device_ptrIbEEEEllEEPljS9_llNS7_10__identityEEEvT0_T1_T2_T3_T4_T6_E12temp_storage+48];
	add.s64 	%rd216, %rd214, %rd215;
	ld.shared.u64 	%rd217, [_ZZN3cub18CUB_300001_SM_10006detail6reduce28DeviceReduceSingleTileKernelINS2_10policy_hubIljN4cuda3std3__44plusIlEEE10Policy1000EN6thrust24THRUST_300001_SM_1000_NS18transform_iteratorINSD_6detail14equal_to_valueIbEENSF_15normal_iteratorINSD_10device_ptrIbEEEEllEEPljS9_llNS7_10__identityEEEvT0_T1_T2_T3_T4_T6_E12temp_storage+56];
	add.s64 	%rd218, %rd216, %rd217;
	ld.shared.u64 	%rd219, [_ZZN3cub18CUB_300001_SM_10006detail6reduce28DeviceReduceSingleTileKernelINS2_10policy_hubIljN4cuda3std3__44plusIlEEE10Policy1000EN6thrust24THRUST_300001_SM_1000_NS18transform_iteratorINSD_6detail14equal_to_valueIbEENSF_15normal_iteratorINSD_10device_ptrIbEEEEllEEPljS9_llNS7_10__identityEEEvT0_T1_T2_T3_T4_T6_E12temp_storage+64];
	add.s64 	%rd220, %rd218, %rd219;
	ld.shared.u64 	%rd221, [_ZZN3cub18CUB_300001_SM_10006detail6reduce28DeviceReduceSingleTileKernelINS2_10policy_hubIljN4cuda3std3__44plusIlEEE10Policy1000EN6thrust24THRUST_300001_SM_1000_NS18transform_iteratorINSD_6detail14equal_to_valueIbEENSF_15normal_iteratorINSD_10device_ptrIbEEEEllEEPljS9_llNS7_10__identityEEEvT0_T1_T2_T3_T4_T6_E12temp_storage+72];
	add.s64 	%rd222, %rd220, %rd221;
	ld.shared.u64 	%rd223, [_ZZN3cub18CUB_300001_SM_10006detail6reduce28DeviceReduceSingleTileKernelINS2_10policy_hubIljN4cuda3std3__44plusIlEEE10Policy1000EN6thrust24THRUST_300001_SM_1000_NS18transform_iteratorINSD_6detail14equal_to_valueIbEENSF_15normal_iteratorINSD_10device_ptrIbEEEEllEEPljS9_llNS7_10__identityEEEvT0_T1_T2_T3_T4_T6_E12temp_storage+80];
	add.s64 	%rd224, %rd222, %rd223;
	ld.shared.u64 	%rd225, [_ZZN3cub18CUB_300001_SM_10006detail6reduce28DeviceReduceSingleTileKernelINS2_10policy_hubIljN4cuda3std3__44plusIlEEE10Policy1000EN6thrust24THRUST_300001_SM_1000_NS18transform_iteratorINSD_6detail14equal_to_valueIbEENSF_15normal_iteratorINSD_10device_ptrIbEEEEllEEPljS9_llNS7_10__identityEEEvT0_T1_T2_T3_T4_T6_E12temp_storage+88];
	add.s64 	%rd226, %rd224, %rd225;
	ld.shared.u64 	%rd227, [_ZZN3cub18CUB_300001_SM_10006detail6reduce28DeviceReduceSingleTileKernelINS2_10policy_hubIljN4cuda3std3__44plusIlEEE10Policy1000EN6thrust24THRUST_300001_SM_1000_NS18transform_iteratorINSD_6detail14equal_to_valueIbEENSF_15normal_iteratorINSD_10device_ptrIbEEEEllEEPljS9_llNS7_10__identityEEEvT0_T1_T2_T3_T4_T6_E12temp_storage+96];
	add.s64 	%rd228, %rd226, %rd227;
	ld.shared.u64 	%rd229, [_ZZN3cub18CUB_300001_SM_10006detail6reduce28DeviceReduceSingleTileKernelINS2_10policy_hubIljN4cuda3std3__44plusIlEEE10Policy1000EN6thrust24THRUST_300001_SM_1000_NS18transform_iteratorINSD_6detail14equal_to_valueIbEENSF_15normal_iteratorINSD_10device_ptrIbEEEEllEEPljS9_llNS7_10__identityEEEvT0_T1_T2_T3_T4_T6_E12temp_storage+104];
	add.s64 	%rd230, %rd228, %rd229;
	ld.shared.u64 	%rd231, [_ZZN3cub18CUB_300001_SM_10006detail6reduce28DeviceReduceSingleTileKernelINS2_10policy_hubIljN4cuda3std3__44plusIlEEE10Policy1000EN6thrust24THRUST_300001_SM_1000_NS18transform_iteratorINSD_6detail14equal_to_valueIbEENSF_15normal_iteratorINSD_10device_ptrIbEEEEllEEPljS9_llNS7_10__identityEEEvT0_T1_T2_T3_T4_T6_E12temp_storage+112];
	add.s64 	%rd232, %rd230, %rd231;
	ld.shared.u64 	%rd233, [_ZZN3cub18CUB_300001_SM_10006detail6reduce28DeviceReduceSingleTileKernelINS2_10policy_hubIljN4cuda3std3__44plusIlEEE10Policy1000EN6thrust24THRUST_300001_SM_1000_NS18transform_iteratorINSD_6detail14equal_to_valueIbEENSF_15normal_iteratorINSD_10device_ptrIbEEEEllEEPljS9_llNS7_10__identityEEEvT0_T1_T2_T3_T4_T6_E12temp_storage+120];
	add.s64 	%rd234, %rd232, %rd233;
	ld.shared.u64 	%rd235, [_ZZN3cub18CUB_300001_SM_10006detail6reduce28DeviceReduceSingleTileKernelINS2_10policy_hubIljN4cuda3std3__44plusIlEEE10Policy1000EN6thrust24THRUST_300001_SM_1000_NS18transform_iteratorINSD_6detail14equal_to_valueIbEENSF_15normal_iteratorINSD_10device_ptrIbEEEEllEEPljS9_llNS7_10__identityEEEvT0_T1_T2_T3_T4_T6_E12temp_storage+128];
	add.s64 	%rd236, %rd234, %rd235;
	ld.shared.u64 	%rd237, [_ZZN3cub18CUB_300001_SM_10006detail6reduce28DeviceReduceSingleTileKernelINS2_10policy_hubIljN4cuda3std3__44plusIlEEE10Policy1000EN6thrust24THRUST_300001_SM_1000_NS18transform_iteratorINSD_6detail14equal_to_valueIbEENSF_15normal_iteratorINSD_10device_ptrIbEEEEllEEPljS9_llNS7_10__identityEEEvT0_T1_T2_T3_T4_T6_E12temp_storage+136];
	add.s64 	%rd430, %rd236, %rd237;
$L__BB26_50:
	mov.u32 	%r276, %tid.x;
	setp.ne.s32 	%p138, %r276, 0;
	@%p138 bra 	$L__BB26_52;
	add.s64 	%rd406, %rd430, %rd50;
	st.global.u64 	[%rd1], %rd406;
$L__BB26_52:
	ret;

}
	// .globl	_ZN3cub18CUB_300001_SM_10006detail6reduce18DeviceReduceKernelINS2_10policy_hubIljN4cuda3std3__44plusIlEEE10Policy1000EN6thrust24THRUST_300001_SM_1000_NS18transform_iteratorINSD_6detail14equal_to_valueIbEENSF_15normal_iteratorINSD_10device_ptrIbEEEEllEEjS9_lNS7_10__identityEEEvT0_PT3_T1_NS0_13GridEvenShareISR_EET2_T4_
.visible .entry _ZN3cub18CUB_300001_SM_10006detail6reduce18DeviceReduceKernelINS2_10policy_hubIljN4cuda3std3__44plusIlEEE10Policy1000EN6thrust24THRUST_300001_SM_1000_NS18transform_iteratorINSD_6detail14equal_to_valueIbEENSF_15normal_iteratorINSD_10device_ptrIbEEEEllEEjS9_lNS7_10__identityEEEvT0_PT3_T1_NS0_13GridEvenShareISR_EET2_T4_(
	.param .align 8 .b8 _ZN3cub18CUB_300001_SM_10006detail6reduce18DeviceReduceKernelINS2_10policy_hubIljN4cuda3std3__44plusIlEEE10Policy1000EN6thrust24THRUST_300001_SM_1000_NS18transform_iteratorINSD_6detail14equal_to_valueIbEENSF_15normal_iteratorINSD_10device_ptrIbEEEEllEEjS9_lNS7_10__identityEEEvT0_PT3_T1_NS0_13GridEvenShareISR_EET2_T4__param_0[16],
	.param .u64 .ptr .align 1 _ZN3cub18CUB_300001_SM_10006detail6reduce18DeviceReduceKernelINS2_10policy_hubIljN4cuda3std3__44plusIlEEE10Policy1000EN6thrust24THRUST_300001_SM_1000_NS18transform_iteratorINSD_6detail14equal_to_valueIbEENSF_15normal_iteratorINSD_10device_ptrIbEEEEllEEjS9_lNS7_10__identityEEEvT0_PT3_T1_NS0_13GridEvenShareISR_EET2_T4__param_1,
	.param .u32 _ZN3cub18CUB_300001_SM_10006detail6reduce18DeviceReduceKernelINS2_10policy_hubIljN4cuda3std3__44plusIlEEE10Policy1000EN6thrust24THRUST_300001_SM_1000_NS18transform_iteratorINSD_6detail14equal_to_valueIbEENSF_15normal_iteratorINSD_10device_ptrIbEEEEllEEjS9_lNS7_10__identityEEEvT0_PT3_T1_NS0_13GridEvenShareISR_EET2_T4__param_2,
	.param .align 4 .b8 _ZN3cub18CUB_300001_SM_10006detail6reduce18DeviceReduceKernelINS2_10policy_hubIljN4cuda3std3__44plusIlEEE10Policy1000EN6thrust24THRUST_300001_SM_1000_NS18transform_iteratorINSD_6detail14equal_to_valueIbEENSF_15normal_iteratorINSD_10device_ptrIbEEEEllEEjS9_lNS7_10__identityEEEvT0_PT3_T1_NS0_13GridEvenShareISR_EET2_T4__param_3[40],
	.param .align 1 .b8 _ZN3cub18CUB_300001_SM_10006detail6reduce18DeviceReduceKernelINS2_10policy_hubIljN4cuda3std3__44plusIlEEE10Policy1000EN6thrust24THRUST_300001_SM_1000_NS18transform_iteratorINSD_6detail14equal_to_valueIbEENSF_15normal_iteratorINSD_10device_ptrIbEEEEllEEjS9_lNS7_10__identityEEEvT0_PT3_T1_NS0_13GridEvenShareISR_EET2_T4__param_4[1],
	.param .align 1 .b8 _ZN3cub18CUB_300001_SM_10006detail6reduce18DeviceReduceKernelINS2_10policy_hubIljN4cuda3std3__44plusIlEEE10Policy1000EN6thrust24THRUST_300001_SM_1000_NS18transform_iteratorINSD_6detail14equal_to_valueIbEENSF_15normal_iteratorINSD_10device_ptrIbEEEEllEEjS9_lNS7_10__identityEEEvT0_PT3_T1_NS0_13GridEvenShareISR_EET2_T4__param_5[1]
)
.maxntid 512
{
	.reg .pred 	%p<138>;
	.reg .b16 	%rs<89>;
	.reg .b32 	%r<352>;
	.reg .b64 	%rd<475>;
	// demoted variable
	.shared .align 8 .b8 _ZZN3cub18CUB_300001_SM_10006detail6reduce18DeviceReduceKernelINS2_10policy_hubIljN4cuda3std3__44plusIlEEE10Policy1000EN6thrust24THRUST_300001_SM_1000_NS18transform_iteratorINSD_6detail14equal_to_valueIbEENSF_15normal_iteratorINSD_10device_ptrIbEEEEllEEjS9_lNS7_10__identityEEEvT0_PT3_T1_NS0_13GridEvenShareISR_EET2_T4_E12temp_storage[152];
	ld.param.u32 	%r72, [_ZN3cub18CUB_300001_SM_10006detail6reduce18DeviceReduceKernelINS2_10policy_hubIljN4cuda3std3__44plusIlEEE10Policy1000EN6thrust24THRUST_300001_SM_1000_NS18transform_iteratorINSD_6detail14equal_to_valueIbEENSF_15normal_iteratorINSD_10device_ptrIbEEEEllEEjS9_lNS7_10__identityEEEvT0_PT3_T1_NS0_13GridEvenShareISR_EET2_T4__param_0+8];
	bfe.u32 	%r73, %r72, 0, 8;
	cvt.u16.u32 	%rs1, %r73;
	ld.param.u32 	%r1, [_ZN3cub18CUB_300001_SM_10006detail6reduce18DeviceReduceKernelINS2_10policy_hubIljN4cuda3std3__44plusIlEEE10Policy1000EN6thrust24THRUST_300001_SM_1000_NS18transform_iteratorINSD_6detail14equal_to_valueIbEENSF_15normal_iteratorINSD_10device_ptrIbEEEEllEEjS9_lNS7_10__identityEEEvT0_PT3_T1_NS0_13GridEvenShareISR_EET2_T4__param_3+20];
	ld.param.u32 	%r2, [_ZN3cub18CUB_300001_SM_10006detail6reduce18DeviceReduceKernelINS2_10policy_hubIljN4cuda3std3__44plusIlEEE10Policy1000EN6thrust24THRUST_300001_SM_1000_NS18transform_iteratorINSD_6detail14equal_to_valueIbEENSF_15normal_iteratorINSD_10device_ptrIbEEEEllEEjS9_lNS7_10__identityEEEvT0_PT3_T1_NS0_13GridEvenShareISR_EET2_T4__param_3+24];
	ld.param.u64 	%rd41, [_ZN3cub18CUB_300001_SM_10006detail6reduce18DeviceReduceKernelINS2_10policy_hubIljN4cuda3std3__44plusIlEEE10Policy1000EN6thrust24THRUST_300001_SM_1000_NS18transform_iteratorINSD_6detail14equal_to_valueIbEENSF_15normal_iteratorINSD_10device_ptrIbEEEEllEEjS9_lNS7_10__identityEEEvT0_PT3_T1_NS0_13GridEvenShareISR_EET2_T4__param_0];
	cvta.to.global.u64 	%rd1, %rd41;
	mov.u32 	%r3, %ctaid.x;
	mul.lo.s32 	%r4, %r2, 3584;
	mul.lo.s32 	%r343, %r3, 3584;
	sub.s32 	%r6, %r1, %r343;
	setp.gt.u32 	%p1, %r6, 3583;
	@%p1 bra 	$L__BB27_26;
	mov.u32 	%r7, %tid.x;
	setp.ge.u32 	%p66, %r7, %r6;
	mov.b64 	%rd463, 0;
	mov.u32 	%r334, %r7;
	@%p66 bra 	$L__BB27_3;
	add.s32 	%r178, %r343, %r7;
	cvt.u64.u32 	%rd232, %r178;
	add.s64 	%rd233, %rd1, %rd232;
	ld.global.u8 	%rs54, [%rd233];
	and.b16  	%rs55, %rs1, 255;
	setp.eq.s16 	%p67, %rs54, %rs55;
	selp.u64 	%rd463, 1, 0, %p67;
	add.s32 	%r334, %r7, 512;
$L__BB27_3:
	setp.ge.u32 	%p68, %r334, %r6;
	@%p68 bra 	$L__BB27_17;
	not.b32 	%r179, %r334;
	add.s32 	%r180, %r1, %r179;
	sub.s32 	%r181, %r180, %r343;
	shr.u32 	%r182, %r181, 9;
	add.s32 	%r10, %r182, 1;
	and.b32  	%r11, %r10, 15;
	setp.lt.u32 	%p69, %r181, 7680;
	@%p69 bra 	$L__BB27_8;
	or.b32  	%r333, %r334, 4096;
	add.s32 	%r332, %r334, %r343;
	and.b32  	%r183, %r10, 16777200;
	neg.s32 	%r331, %r183;
	and.b16  	%rs57, %rs1, 255;
$L__BB27_6:
	.pragma "nounroll";
	cvt.u64.u32 	%rd235, %r332;
	add.s64 	%rd236, %rd1, %rd235;
	ld.global.u8 	%rs56, [%rd236];
	setp.eq.s16 	%p70, %rs56, %rs57;
	selp.u64 	%rd237, 1, 0, %p70;
	add.s64 	%rd238, %rd463, %rd237;
	add.s32 	%r184, %r332, 512;
	cvt.u64.u32 	%rd239, %r184;
	add.s64 	%rd240, %rd1, %rd239;
	ld.global.u8 	%rs58, [%rd240];
	setp.eq.s16 	%p71, %rs58, %rs57;
	selp.u64 	%rd241, 1, 0, %p71;
	add.s64 	%rd242, %rd238, %rd241;
	add.s32 	%r185, %r332, 1024;
	cvt.u64.u32 	%rd243, %r185;
	add.s64 	%rd244, %rd1, %rd243;
	ld.global.u8 	%rs59, [%rd244];
	setp.eq.s16 	%p72, %rs59, %rs57;
	selp.u64 	%rd245, 1, 0, %p72;
	add.s64 	%rd246, %rd242, %rd245;
	add.s32 	%r186, %r332, 1536;
	cvt.u64.u32 	%rd247, %r186;
	add.s64 	%rd248, %rd1, %rd247;
	ld.global.u8 	%rs60, [%rd248];
	setp.eq.s16 	%p73, %rs60, %rs57;
	selp.u64 	%rd249, 1, 0, %p73;
	add.s64 	%rd250, %rd246, %rd249;
	add.s32 	%r187, %r332, 2048;
	cvt.u64.u32 	%rd251, %r187;
	add.s64 	%rd252, %rd1, %rd251;
	ld.global.u8 	%rs61, [%rd252];
	setp.eq.s16 	%p74, %rs61, %rs57;
	selp.u64 	%rd253, 1, 0, %p74;
	add.s64 	%rd254, %rd250, %rd253;
	add.s32 	%r188, %r332, 2560;
	cvt.u64.u32 	%rd255, %r188;
	add.s64 	%rd256, %rd1, %rd255;
	ld.global.u8 	%rs62, [%rd256];
	setp.eq.s16 	%p75, %rs62, %rs57;
	selp.u64 	%rd257, 1, 0, %p75;
	add.s64 	%rd258, %rd254, %rd257;
	add.s32 	%r189, %r332, 3072;
	cvt.u64.u32 	%rd259, %r189;
	add.s64 	%rd260, %rd1, %rd259;
	ld.global.u8 	%rs63, [%rd260];
	setp.eq.s16 	%p76, %rs63, %rs57;
	selp.u64 	%rd261, 1, 0, %p76;
	add.s64 	%rd262, %rd258, %rd261;
	add.s32 	%r190, %r332, 3584;
	cvt.u64.u32 	%rd263, %r190;
	add.s64 	%rd264, %rd1, %rd263;
	ld.global.u8 	%rs64, [%rd264];
	setp.eq.s16 	%p77, %rs64, %rs57;
	selp.u64 	%rd265, 1, 0, %p77;
	add.s64 	%rd266, %rd262, %rd265;
	add.s32 	%r191, %r332, 4096;
	cvt.u64.u32 	%rd267, %r191;
	add.s64 	%rd268, %rd1, %rd267;
	ld.global.u8 	%rs65, [%rd268];
	setp.eq.s16 	%p78, %rs65, %rs57;
	selp.u64 	%rd269, 1, 0, %p78;
	add.s64 	%rd270, %rd266, %rd269;
	add.s32 	%r192, %r332, 4608;
	cvt.u64.u32 	%rd271, %r192;
	add.s64 	%rd272, %rd1, %rd271;
	ld.global.u8 	%rs66, [%rd272];
	setp.eq.s16 	%p79, %rs66, %rs57;
	selp.u64 	%rd273, 1, 0, %p79;
	add.s64 	%rd274, %rd270, %rd273;
	add.s32 	%r193, %r332, 5120;
	cvt.u64.u32 	%rd275, %r193;
	add.s64 	%rd276, %rd1, %rd275;
	ld.global.u8 	%rs67, [%rd276];
	setp.eq.s16 	%p80, %rs67, %rs57;
	selp.u64 	%rd277, 1, 0, %p80;
	add.s64 	%rd278, %rd274, %rd277;
	add.s32 	%r194, %r332, 5632;
	cvt.u64.u32 	%rd279, %r194;
	add.s64 	%rd280, %rd1, %rd279;
	ld.global.u8 	%rs68, [%rd280];
	setp.eq.s16 	%p81, %rs68, %rs57;
	selp.u64 	%rd281, 1, 0, %p81;
	add.s64 	%rd282, %rd278, %rd281;
	add.s32 	%r195, %r332, 6144;
	cvt.u64.u32 	%rd283, %r195;
	add.s64 	%rd284, %rd1, %rd283;
	ld.global.u8 	%rs69, [%rd284];
	setp.eq.s16 	%p82, %rs69, %rs57;
	selp.u64 	%rd285, 1, 0, %p82;
	add.s64 	%rd286, %rd282, %rd285;
	add.s32 	%r196, %r332, 6656;
	cvt.u64.u32 	%rd287, %r196;
	add.s64 	%rd288, %rd1, %rd287;
	ld.global.u8 	%rs70, [%rd288];
	setp.eq.s16 	%p83, %rs70, %rs57;
	selp.u64 	%rd289, 1, 0, %p83;
	add.s64 	%rd290, %rd286, %rd289;
	add.s32 	%r197, %r332, 7168;
	cvt.u64.u32 	%rd291, %r197;
	add.s64 	%rd292, %rd1, %rd291;
	ld.global.u8 	%rs71, [%rd292];
	setp.eq.s16 	%p84, %rs71, %rs57;
	selp.u64 	%rd293, 1, 0, %p84;
	add.s64 	%rd294, %rd290, %rd293;
	add.s32 	%r198, %r332, 7680;
	cvt.u64.u32 	%rd295, %r198;
	add.s64 	%rd296, %rd1, %rd295;
	ld.global.u8 	%rs72, [%rd296];
	setp.eq.s16 	%p85, %rs72, %rs57;
	selp.u64 	%rd297, 1, 0, %p85;
	add.s64 	%rd463, %rd294, %rd297;
	add.s32 	%r333, %r333, 8192;
	add.s32 	%r332, %r332, 8192;
	add.s32 	%r331, %r331, 16;
	setp.ne.s32 	%p86, %r331, 0;
	@%p86 bra 	$L__BB27_6;
	add.s32 	%r334, %r333, -4096;
$L__BB27_8:
	setp.eq.s32 	%p87, %r11, 0;
	@%p87 bra 	$L__BB27_17;
	and.b32  	%r23, %r10, 7;
	setp.lt.u32 	%p88, %r11, 8;
	@%p88 bra 	$L__BB27_11;
	add.s32 	%r199, %r334, %r343;
	cvt.u64.u32 	%rd299, %r199;
	add.s64 	%rd300, %rd1, %rd299;
	ld.global.u8 	%rs73, [%rd300];
	and.b16  	%rs74, %rs1, 255;
	setp.eq.s16 	%p89, %rs73, %rs74;
	selp.u64 	%rd301, 1, 0, %p89;
	add.s64 	%rd302, %rd463, %rd301;
	add.s32 	%r200, %r199, 512;
	cvt.u64.u32 	%rd303, %r200;
	add.s64 	%rd304, %rd1, %rd303;
	ld.global.u8 	%rs75, [%rd304];
	setp.eq.s16 	%p90, %rs75, %rs74;
	selp.u64 	%rd305, 1, 0, %p90;
	add.s64 	%rd306, %rd302, %rd305;
	add.s32 	%r201, %r199, 1024;
	cvt.u64.u32 	%rd307, %r201;
	add.s64 	%rd308, %rd1, %rd307;
	ld.global.u8 	%rs76, [%rd308];
	setp.eq.s16 	%p91, %rs76, %rs74;
	selp.u64 	%rd309, 1, 0, %p91;
	add.s64 	%rd310, %rd306, %rd309;
	add.s32 	%r202, %r199, 1536;
	cvt.u64.u32 	%rd311, %r202;
	add.s64 	%rd312, %rd1, %rd311;
	ld.global.u8 	%rs77, [%rd312];
	setp.eq.s16 	%p92, %rs77, %rs74;
	selp.u64 	%rd313, 1, 0, %p92;
	add.s64 	%rd314, %rd310, %rd313;
	add.s32 	%r203, %r199, 2048;
	cvt.u64.u32 	%rd315, %r203;
	add.s64 	%rd316, %rd1, %rd315;
	ld.global.u8 	%rs78, [%rd316];
	setp.eq.s16 	%p93, %rs78, %rs74;
	selp.u64 	%rd317, 1, 0, %p93;
	add.s64 	%rd318, %rd314, %rd317;
	add.s32 	%r204, %r199, 2560;
	cvt.u64.u32 	%rd319, %r204;
	add.s64 	%rd320, %rd1, %rd319;
	ld.global.u8 	%rs79, [%rd320];
	setp.eq.s16 	%p94, %rs79, %rs74;
	selp.u64 	%rd321, 1, 0, %p94;
	add.s64 	%rd322, %rd318, %rd321;
	add.s32 	%r205, %r199, 3072;
	cvt.u64.u32 	%rd323, %r205;
	add.s64 	%rd324, %rd1, %rd323;
	ld.global.u8 	%rs80, [%rd324];
	setp.eq.s16 	%p95, %rs80, %rs74;
	selp.u64 	%rd325, 1, 0, %p95;
	add.s64 	%rd326, %rd322, %rd325;
	add.s32 	%r206, %r199, 3584;
	cvt.u64.u32 	%rd327, %r206;
	add.s64 	%rd328, %rd1, %rd327;
	ld.global.u8 	%rs81, [%rd328];
	setp.eq.s16 	%p96, %rs81, %rs74;
	selp.u64 	%rd329, 1, 0, %p96;
	add.s64 	%rd463, %rd326, %rd329;
	add.s32 	%r334, %r334, 4096;
$L__BB27_11:
	setp.eq.s32 	%p97, %r23, 0;
	@%p97 bra 	$L__BB27_17;
	and.b32  	%r26, %r10, 3;
	setp.lt.u32 	%p98, %r23, 4;
	@%p98 bra 	$L__BB27_14;
	add.s32 	%r207, %r334, %r343;
	cvt.u64.u32 	%rd331, %r207;
	add.s64 	%rd332, %rd1, %rd331;
	ld.global.u8 	%rs82, [%rd332];
	and.b16  	%rs83, %rs1, 255;
	setp.eq.s16 	%p99, %rs82, %rs83;
	selp.u64 	%rd333, 1, 0, %p99;
	add.s64 	%rd334, %rd463, %rd333;
	add.s32 	%r208, %r207, 512;
	cvt.u64.u32 	%rd335, %r208;
	add.s64 	%rd336, %rd1, %rd335;
	ld.global.u8 	%rs84, [%rd336];
	setp.eq.s16 	%p100, %rs84, %rs83;
	selp.u64 	%rd337, 1, 0, %p100;
	add.s64 	%rd338, %rd334, %rd337;
	add.s32 	%r209, %r207, 1024;
	cvt.u64.u32 	%rd339, %r209;
	add.s64 	%rd340, %rd1, %rd339;
	ld.global.u8 	%rs85, [%rd340];
	setp.eq.s16 	%p101, %rs85, %rs83;
	selp.u64 	%rd341, 1, 0, %p101;
	add.s64 	%rd342, %rd338, %rd341;
	add.s32 	%r210, %r207, 1536;
	cvt.u64.u32 	%rd343, %r210;
	add.s64 	%rd344, %rd1, %rd343;
	ld.global.u8 	%rs86, [%rd344];
	setp.eq.s16 	%p102, %rs86, %rs83;
	selp.u64 	%rd345, 1, 0, %p102;
	add.s64 	%rd463, %rd342, %rd345;
	add.s32 	%r334, %r334, 2048;
$L__BB27_14:
	setp.eq.s32 	%p103, %r26, 0;
	@%p103 bra 	$L__BB27_17;
	add.s32 	%r338, %r334, %r343;
	neg.s32 	%r337, %r26;
	and.b16  	%rs88, %rs1, 255;
$L__BB27_16:
	.pragma "nounroll";
	cvt.u64.u32 	%rd346, %r338;
	add.s64 	%rd347, %rd1, %rd346;
	ld.global.u8 	%rs87, [%rd347];
	setp.eq.s16 	%p104, %rs87, %rs88;
	selp.u64 	%rd348, 1, 0, %p104;
	add.s64 	%rd463, %rd463, %rd348;
	add.s32 	%r338, %r338, 512;
	add.s32 	%r337, %r337, 1;
	setp.ne.s32 	%p105, %r337, 0;
	@%p105 bra 	$L__BB27_16;
$L__BB27_17:
	setp.lt.u32 	%p106, %r6, 512;
	@%p106 bra 	$L__BB27_22;
	// begin inline asm
	mov.u32 %r274, %laneid;
	// end inline asm
	mov.b64 	{%r276, %r281}, %rd463;
	mov.b32 	%r282, 1;
	mov.b32 	%r323, 31;
	mov.b32 	%r324, -1;
	// begin inline asm
	shfl.sync.down.b32 %r275, %r276, %r282, %r323, %r324;
	// end inline asm
	// begin inline asm
	shfl.sync.down.b32 %r280, %r281, %r282, %r323, %r324;
	// end inline asm
	mov.b64 	%rd407, {%r275, %r280};
	setp.gt.s32 	%p130, %r274, 30;
	selp.b64 	%rd408, 0, %rd407, %p130;
	add.s64 	%rd409, %rd408, %rd463;
	mov.b64 	{%r286, %r291}, %rd409;
	mov.b32 	%r292, 2;
	// begin inline asm
	shfl.sync.down.b32 %r285, %r286, %r292, %r323, %r324;
	// end inline asm
	// begin inline asm
	shfl.sync.down.b32 %r290, %r291, %r292, %r323, %r324;
	// end inline asm
	mov.b64 	%rd410, {%r285, %r290};
	setp.gt.s32 	%p131, %r274, 29;
	selp.b64 	%rd411, 0, %rd410, %p131;
	add.s64 	%rd412, %rd411, %rd409;
	mov.b64 	{%r296, %r301}, %rd412;
	mov.b32 	%r302, 4;
	// begin inline asm
	shfl.sync.down.b32 %r295, %r296, %r302, %r323, %r324;
	// end inline asm
	// begin inline asm
	shfl.sync.down.b32 %r300, %r301, %r302, %r323, %r324;
	// end inline asm
	mov.b64 	%rd413, {%r295, %r300};
	setp.gt.s32 	%p132, %r274, 27;
	selp.b64 	%rd414, 0, %rd413, %p132;
	add.s64 	%rd415, %rd414, %rd412;
	mov.b64 	{%r306, %r311}, %rd415;
	mov.b32 	%r312, 8;
	// begin inline asm
	shfl.sync.down.b32 %r305, %r306, %r312, %r323, %r324;
	// end inline asm
	// begin inline asm
	shfl.sync.down.b32 %r310, %r311, %r312, %r323, %r324;
	// end inline asm
	mov.b64 	%rd416, {%r305, %r310};
	setp.gt.s32 	%p133, %r274, 23;
	selp.b64 	%rd417, 0, %rd416, %p133;
	add.s64 	%rd418, %rd417, %rd415;
	mov.b64 	{%r316, %r321}, %rd418;
	mov.b32 	%r322, 16;
	// begin inline asm
	shfl.sync.down.b32 %r315, %r316, %r322, %r323, %r324;
	// end inline asm
	// begin inline asm
	shfl.sync.down.b32 %r320, %r321, %r322, %r323, %r324;
	// end inline asm
	mov.b64 	%rd419, {%r315, %r320};
	setp.gt.s32 	%p134, %r274, 15;
	selp.b64 	%rd420, 0, %rd419, %p134;
	add.s64 	%rd474, %rd420, %rd418;
	setp.ne.s32 	%p135, %r274, 0;
	@%p135 bra 	$L__BB27_20;
	shr.u32 	%r325, %r7, 2;
	and.b32  	%r326, %r325, 248;
	mov.u32 	%r327, _ZZN3cub18CUB_300001_SM_10006detail6reduce18DeviceReduceKernelINS2_10policy_hubIljN4cuda3std3__44plusIlEEE10Policy1000EN6thrust24THRUST_300001_SM_1000_NS18transform_iteratorINSD_6detail14equal_to_valueIbEENSF_15normal_iteratorINSD_10device_ptrIbEEEEllEEjS9_lNS7_10__identityEEEvT0_PT3_T1_NS0_13GridEvenShareISR_EET2_T4_E12temp_storage;
	add.s32 	%r328, %r327, %r326;
	st.shared.u64 	[%r328+16], %rd474;
$L__BB27_20:
	bar.sync 	0;
	setp.ne.s32 	%p136, %r7, 0;
	@%p136 bra 	$L__BB27_48;
	ld.shared.u64 	%rd421, [_ZZN3cub18CUB_300001_SM_10006detail6reduce18DeviceReduceKernelINS2_10policy_hubIljN4cuda3std3__44plusIlEEE10Policy1000EN6thrust24THRUST_300001_SM_1000_NS18transform_iteratorINSD_6detail14equal_to_valueIbEENSF_15normal_iteratorINSD_10device_ptrIbEEEEllEEjS9_lNS7_10__identityEEEvT0_PT3_T1_NS0_13GridEvenShareISR_EET2_T4_E12temp_storage+24];
	add.s64 	%rd422, %rd421, %rd474;
	ld.shared.u64 	%rd423, [_ZZN3cub18CUB_300001_SM_10006detail6reduce18DeviceReduceKernelINS2_10policy_hubIljN4cuda3std3__44plusIlEEE10Policy1000EN6thrust24THRUST_300001_SM_1000_NS18transform_iteratorINSD_6detail14equal_to_valueIbEENSF_15normal_iteratorINSD_10device_ptrIbEEEEllEEjS9_lNS7_10__identityEEEvT0_PT3_T1_NS0_13GridEvenShareISR_EET2_T4_E12temp_storage+32];
	add.s64 	%rd424, %rd422, %rd423;
	ld.shared.u64 	%rd425, [_ZZN3cub18CUB_300001_SM_10006detail6reduce18DeviceReduceKernelINS2_10policy_hubIljN4cuda3std3__44plusIlEEE10Policy1000EN6thrust24THRUST_300001_SM_1000_NS18transform_iteratorINSD_6detail14equal_to_valueIbEENSF_15normal_iteratorINSD_10device_ptrIbEEEEllEEjS9_lNS7_10__identityEEEvT0_PT3_T1_NS0_13GridEvenShareISR_EET2_T4_E12temp_storage+40];
	add.s64 	%rd426, %rd424, %rd425;
	ld.shared.u64 	%rd427, [_ZZN3cub18CUB_300001_SM_10006detail6reduce18DeviceReduceKernelINS2_10policy_hubIljN4cuda3std3__44plusIlEEE10Policy1000EN6thrust24THRUST_300001_SM_1000_NS18transform_iteratorINSD_6detail14equal_to_valueIbEENSF_15normal_iteratorINSD_10device_ptrIbEEEEllEEjS9_lNS7_10__identityEEEvT0_PT3_T1_NS0_13GridEvenShareISR_EET2_T4_E12temp_storage+48];
	add.s64 	%rd428, %rd426, %rd427;
	ld.shared.u64 	%rd429, [_ZZN3cub18CUB_300001_SM_10006detail6reduce18DeviceReduceKernelINS2_10policy_hubIljN4cuda3std3__44plusIlEEE10Policy1000EN6thrust24THRUST_300001_SM_1000_NS18transform_iteratorINSD_6detail14equal_to_valueIbEENSF_15normal_iteratorINSD_10device_ptrIbEEEEllEEjS9_lNS7_10__identityEEEvT0_PT3_T1_NS0_13GridEvenShareISR_EET2_T4_E12temp_storage+56];
	add.s64 	%rd430, %rd428, %rd429;
	ld.shared.u64 	%rd431, [_ZZN3cub18CUB_300001_SM_10006detail6reduce18DeviceReduceKernelINS2_10policy_hubIljN4cuda3std3__44plusIlEEE10Policy1000EN6thrust24THRUST_300001_SM_1000_NS18transform_iteratorINSD_6detail14equal_to_valueIbEENSF_15normal_iteratorINSD_10device_ptrIbEEEEllEEjS9_lNS7_10__identityEEEvT0_PT3_T1_NS0_13GridEvenShareISR_EET2_T4_E12temp_storage+64];
	add.s64 	%rd432, %rd430, %rd431;
	ld.shared.u64 	%rd433, [_ZZN3cub18CUB_300001_SM_10006detail6reduce18DeviceReduceKernelINS2_10policy_hubIljN4cuda3std3__44plusIlEEE10Policy1000EN6thrust24THRUST_300001_SM_1000_NS18transform_iteratorINSD_6detail14equal_to_valueIbEENSF_15normal_iteratorINSD_10device_ptrIbEEEEllEEjS9_lNS7_10__identityEEEvT0_PT3_T1_NS0_13GridEvenShareISR_EET2_T4_E12temp_storage+72];
	add.s64 	%rd434, %rd432, %rd433;
	ld.shared.u64 	%rd435, [_ZZN3cub18CUB_300001_SM_10006detail6reduce18DeviceReduceKernelINS2_10policy_hubIljN4cuda3std3__44plusIlEEE10Policy1000EN6thrust24THRUST_300001_SM_1000_NS18transform_iteratorINSD_6detail14equal_to_valueIbEENSF_15normal_iteratorINSD_10device_ptrIbEEEEllEEjS9_lNS7_10__identityEEEvT0_PT3_T1_NS0_13GridEvenShareISR_EET2_T4_E12temp_storage+80];
	add.s64 	%rd436, %rd434, %rd435;
	ld.shared.u64 	%rd437, [_ZZN3cub18CUB_300001_SM_10006detail6reduce18DeviceReduceKernelINS2_10policy_hubIljN4cuda3std3__44plusIlEEE10Policy1000EN6thrust24THRUST_300001_SM_1000_NS18transform_iteratorINSD_6detail14equal_to_valueIbEENSF_15normal_iteratorINSD_10device_ptrIbEEEEllEEjS9_lNS7_10__identityEEEvT0_PT3_T1_NS0_13GridEvenShareISR_EET2_T4_E12temp_storage+88];
	add.s64 	%rd438, %rd436, %rd437;
	ld.shared.u64 	%rd439, [_ZZN3cub18CUB_300001_SM_10006detail6reduce18DeviceReduceKernelINS2_10policy_hubIljN4cuda3std3__44plusIlEEE10Policy1000EN6thrust24THRUST_300001_SM_1000_NS18transform_iteratorINSD_6detail14equal_to_valueIbEENSF_15normal_iteratorINSD_10device_ptrIbEEEEllEEjS9_lNS7_10__identityEEEvT0_PT3_T1_NS0_13GridEvenShareISR_EET2_T4_E12temp_storage+96];
	add.s64 	%rd440, %rd438, %rd439;
	ld.shared.u64 	%rd441, [_ZZN3cub18CUB_300001_SM_10006detail6reduce18DeviceReduceKernelINS2_10policy_hubIljN4cuda3std3__44plusIlEEE10Policy1000EN6thrust24THRUST_300001_SM_1000_NS18transform_iteratorINSD_6detail14equal_to_valueIbEENSF_15normal_iteratorINSD_10device_ptrIbEEEEllEEjS9_lNS7_10__identityEEEvT0_PT3_T1_NS0_13GridEvenShareISR_EET2_T4_E12temp_storage+104];
	add.s64 	%rd442, %rd440, %rd441;
	ld.shared.u64 	%rd443, [_ZZN3cub18CUB_300001_SM_10006detail6reduce18DeviceReduceKernelINS2_10policy_hubIljN4cuda3std3__44plusIlEEE10Policy1000EN6thrust24THRUST_300001_SM_1000_NS18transform_iteratorINSD_6detail14equal_to_valueIbEENSF_15normal_iteratorINSD_10device_ptrIbEEEEllEEjS9_lNS7_10__identityEEEvT0_PT3_T1_NS0_13GridEvenShareISR_EET2_T4_E12temp_storage+112];
	add.s64 	%rd444, %rd442, %rd443;
	ld.shared.u64 	%rd445, [_ZZN3cub18CUB_300001_SM_10006detail6reduce18DeviceReduceKernelINS2_10policy_hubIljN4cuda3std3__44plusIlEEE10Policy1000EN6thrust24THRUST_300001_SM_1000_NS18transform_iteratorINSD_6detail14equal_to_valueIbEENSF_15normal_iteratorINSD_10device_ptrIbEEEEllEEjS9_lNS7_10__identityEEEvT0_PT3_T1_NS0_13GridEvenShareISR_EET2_T4_E12temp_storage+120];
	add.s64 	%rd446, %rd444, %rd445;
	ld.shared.u64 	%rd447, [_ZZN3cub18CUB_300001_SM_10006detail6reduce18DeviceReduceKernelINS2_10policy_hubIljN4cuda3std3__44plusIlEEE10Policy1000EN6thrust24THRUST_300001_SM_1000_NS18transform_iteratorINSD_6detail14equal_to_valueIbEENSF_15normal_iteratorINSD_10device_ptrIbEEEEllEEjS9_lNS7_10__identityEEEvT0_PT3_T1_NS0_13GridEvenShareISR_EET2_T4_E12temp_storage+128];
	add.s64 	%rd448, %rd446, %rd447;
	ld.shared.u64 	%rd449, [_ZZN3cub18CUB_300001_SM_10006detail6reduce18DeviceReduceKernelINS2_10policy_hubIljN4cuda3std3__44plusIlEEE10Policy1000EN6thrust24THRUST_300001_SM_1000_NS18transform_iteratorINSD_6detail14equal_to_valueIbEENSF_15normal_iteratorINSD_10device_ptrIbEEEEllEEjS9_lNS7_10__identityEEEvT0_PT3_T1_NS0_13GridEvenShareISR_EET2_T4_E12temp_storage+136];
	add.s64 	%rd474, %rd448, %rd449;
	bra.uni 	$L__BB27_48;
$L__BB27_22:
	// begin inline asm
	mov.u32 %r211, %laneid;
	// end inline asm
	and.b32  	%r262, %r7, 992;
	add.s32 	%r263, %r262, 32;
	setp.gt.u32 	%p107, %r263, %r6;
	not.b32 	%r264, %r262;
	add.s32 	%r265, %r6, %r264;
	selp.b32 	%r260, %r265, 31, %p107;
	mov.b64 	{%r213, %r218}, %rd463;
	mov.b32 	%r219, 1;
	mov.b32 	%r261, -1;
	// begin inline asm
	shfl.sync.down.b32 %r212, %r213, %r219, %r260, %r261;
	// end inline asm
	// begin inline asm
	shfl.sync.down.b32 %r217, %r218, %r219, %r260, %r261;
	// end inline asm
	mov.b64 	%rd349, {%r212, %r217};
	setp.lt.s32 	%p108, %r211, %r260;
	selp.b64 	%rd350, %rd349, 0, %p108;
	add.s64 	%rd351, %rd350, %rd463;
	mov.b64 	{%r223, %r228}, %rd351;
	mov.b32 	%r229, 2;
	// begin inline asm
	shfl.sync.down.b32 %r222, %r223, %r229, %r260, %r261;
	// end inline asm
	// begin inline asm
	shfl.sync.down.b32 %r227, %r228, %r229, %r260, %r261;
	// end inline asm
	mov.b64 	%rd352, {%r222, %r227};
	add.s32 	%r266, %r211, 2;
	setp.gt.s32 	%p109, %r266, %r260;
	selp.b64 	%rd353, 0, %rd352, %p109;
	add.s64 	%rd354, %rd353, %rd351;
	mov.b64 	{%r233, %r238}, %rd354;
	mov.b32 	%r239, 4;
	// begin inline asm
	shfl.sync.down.b32 %r232, %r233, %r239, %r260, %r261;
	// end inline asm
	// begin inline asm
	shfl.sync.down.b32 %r237, %r238, %r239, %r260, %r261;
	// end inline asm
	mov.b64 	%rd355, {%r232, %r237};
	add.s32 	%r267, %r211, 4;
	setp.gt.s32 	%p110, %r267, %r260;
	selp.b64 	%rd356, 0, %rd355, %p110;
	add.s64 	%rd357, %rd356, %rd354;
	mov.b64 	{%r243, %r248}, %rd357;
	mov.b32 	%r249, 8;
	// begin inline asm
	shfl.sync.down.b32 %r242, %r243, %r249, %r260, %r261;
	// end inline asm
	// begin inline asm
	shfl.sync.down.b32 %r247, %r248, %r249, %r260, %r261;
	// end inline asm
	mov.b64 	%rd358, {%r242, %r247};
	add.s32 	%r268, %r211, 8;
	setp.gt.s32 	%p111, %r268, %r260;
	selp.b64 	%rd359, 0, %rd358, %p111;
	add.s64 	%rd360, %rd359, %rd357;
	mov.b64 	{%r253, %r258}, %rd360;
	mov.b32 	%r259, 16;
	// begin inline asm
	shfl.sync.down.b32 %r252, %r253, %r259, %r260, %r261;
	// end inline asm
	// begin inline asm
	shfl.sync.down.b32 %r257, %r258, %r259, %r260, %r261;
	// end inline asm
	mov.b64 	%rd361, {%r252, %r257};
	add.s32 	%r269, %r211, 16;
	setp.gt.s32 	%p112, %r269, %r260;
	selp.b64 	%rd362, 0, %rd361, %p112;
	add.s64 	%rd474, %rd362, %rd360;
	setp.ne.s32 	%p113, %r211, 0;
	@%p113 bra 	$L__BB27_24;
	shr.u32 	%r270, %r7, 2;
	and.b32  	%r271, %r270, 248;
	mov.u32 	%r272, _ZZN3cub18CUB_300001_SM_10006detail6reduce18DeviceReduceKernelINS2_10policy_hubIljN4cuda3std3__44plusIlEEE10Policy1000EN6thrust24THRUST_300001_SM_1000_NS18transform_iteratorINSD_6detail14equal_to_valueIbEENSF_15normal_iteratorINSD_10device_ptrIbEEEEllEEjS9_lNS7_10__identityEEEvT0_PT3_T1_NS0_13GridEvenShareISR_EET2_T4_E12temp_storage;
	add.s32 	%r273, %r272, %r271;
	st.shared.u64 	[%r273+16], %rd474;
$L__BB27_24:
	bar.sync 	0;
	setp.ne.s32 	%p114, %r7, 0;
	@%p114 bra 	$L__BB27_48;
	setp.gt.u32 	%p115, %r6, 32;
	ld.shared.u64 	%rd363, [_ZZN3cub18CUB_300001_SM_10006detail6reduce18DeviceReduceKernelINS2_10policy_hubIljN4cuda3std3__44plusIlEEE10Policy1000EN6thrust24THRUST_300001_SM_1000_NS18transform_iteratorINSD_6detail14equal_to_valueIbEENSF_15normal_iteratorINSD_10device_ptrIbEEEEllEEjS9_lNS7_10__identityEEEvT0_PT3_T1_NS0_13GridEvenShareISR_EET2_T4_E12temp_storage+24];
	selp.b64 	%rd364, %rd363, 0, %p115;
	add.s64 	%rd365, %rd364, %rd474;
	setp.gt.u32 	%p116, %r6, 64;
	ld.shared.u64 	%rd366, [_ZZN3cub18CUB_300001_SM_10006detail6reduce18DeviceReduceKernelINS2_10policy_hubIljN4cuda3std3__44plusIlEEE10Policy1000EN6thrust24THRUST_300001_SM_1000_NS18transform_iteratorINSD_6detail14equal_to_valueIbEENSF_15normal_iteratorINSD_10device_ptrIbEEEEllEEjS9_lNS7_10__identityEEEvT0_PT3_T1_NS0_13GridEvenShareISR_EET2_T4_E12temp_storage+32];
	selp.b64 	%rd367, %rd366, 0, %p116;
	add.s64 	%rd368, %rd365, %rd367;
	setp.gt.u32 	%p117, %r6, 96;
	ld.shared.u64 	%rd369, [_ZZN3cub18CUB_300001_SM_10006detail6reduce18DeviceReduceKernelINS2_10policy_hubIljN4cuda3std3__44plusIlEEE10Policy1000EN6thrust24THRUST_300001_SM_1000_NS18transform_iteratorINSD_6detail14equal_to_valueIbEENSF_15normal_iteratorINSD_10device_ptrIbEEEEllEEjS9_lNS7_10__identityEEEvT0_PT3_T1_NS0_13GridEvenShareISR_EET2_T4_E12temp_storage+40];
	selp.b64 	%rd370, %rd369, 0, %p117;
	add.s64 	%rd371, %rd368, %rd370;
	setp.gt.u32 	%p118, %r6, 128;
	ld.shared.u64 	%rd372, [_ZZN3cub18CUB_300001_SM_10006detail6reduce18DeviceReduceKernelINS2_10policy_hubIljN4cuda3std3__44plusIlEEE10Policy1000EN6thrust24THRUST_300001_SM_1000_NS18transform_iteratorINSD_6detail14equal_to_valueIbEENSF_15normal_iteratorINSD_10device_ptrIbEEEEllEEjS9_lNS7_10__identityEEEvT0_PT3_T1_NS0_13GridEvenShareISR_EET2_T4_E12temp_storage+48];
	selp.b64 	%rd373, %rd372, 0, %p118;
	add.s64 	%rd374, %rd371, %rd373;
	setp.gt.u32 	%p119, %r6, 160;
	ld.shared.u64 	%rd375, [_ZZN3cub18CUB_300001_SM_10006detail6reduce18DeviceReduceKernelINS2_10policy_hubIljN4cuda3std3__44plusIlEEE10Policy1000EN6thrust24THRUST_300001_SM_1000_NS18transform_iteratorINSD_6detail14equal_to_valueIbEENSF_15normal_iteratorINSD_10device_ptrIbEEEEllEEjS9_lNS7_10__identityEEEvT0_PT3_T1_NS0_13GridEvenShareISR_EET2_T4_E12temp_storage+56];
	selp.b64 	%rd376, %rd375, 0, %p119;
	add.s64 	%rd377, %rd374, %rd376;
	setp.gt.u32 	%p120, %r6, 192;
	ld.shared.u64 	%rd378, [_ZZN3cub18CUB_300001_SM_10006detail6reduce18DeviceReduceKernelINS2_10policy_hubIljN4cuda3std3__44plusIlEEE10Policy1000EN6thrust24THRUST_300001_SM_1000_NS18transform_iteratorINSD_6detail14equal_to_valueIbEENSF_15normal_iteratorINSD_10device_ptrIbEEEEllEEjS9_lNS7_10__identityEEEvT0_PT3_T1_NS0_13GridEvenShareISR_EET2_T4_E12temp_storage+64];
	selp.b64 	%rd379, %rd378, 0, %p120;
	add.s64 	%rd380, %rd377, %rd379;
	setp.gt.u32 	%p121, %r6, 224;
	ld.shared.u64 	%rd381, [_ZZN3cub18CUB_300001_SM_10006detail6reduce18DeviceReduceKernelINS2_10policy_hubIljN4cuda3std3__44plusIlEEE10Policy1000EN6thrust24THRUST_300001_SM_1000_NS18transform_iteratorINSD_6detail14equal_to_valueIbEENSF_15normal_iteratorINSD_10device_ptrIbEEEEllEEjS9_lNS7_10__identityEEEvT0_PT3_T1_NS0_13GridEvenShareISR_EET2_T4_E12temp_storage+72];
	selp.b64 	%rd382, %rd381, 0, %p121;
	add.s64 	%rd383, %rd380, %rd382;
	setp.gt.u32 	%p122, %r6, 256;
	ld.shared.u64 	%rd384, [_ZZN3cub18CUB_300001_SM_10006detail6reduce18DeviceReduceKernelINS2_10policy_hubIljN4cuda3std3__44plusIlEEE10Policy1000EN6thrust24THRUST_300001_SM_1000_NS18transform_iteratorINSD_6detail14equal_to_valueIbEENSF_15normal_iteratorINSD_10device_ptrIbEEEEllEEjS9_lNS7_10__identityEEEvT0_PT3_T1_NS0_13GridEvenShareISR_EET2_T4_E12temp_storage+80];
	selp.b64 	%rd385, %rd384, 0, %p122;
	add.s64 	%rd386, %rd383, %rd385;
	setp.gt.u32 	%p123, %r6, 288;
	ld.shared.u64 	%rd387, [_ZZN3cub18CUB_300001_SM_10006detail6reduce18DeviceReduceKernelINS2_10policy_hubIljN4cuda3std3__44plusIlEEE10Policy1000EN6thrust24THRUST_300001_SM_1000_NS18transform_iteratorINSD_6detail14equal_to_valueIbEENSF_15normal_iteratorINSD_10device_ptrIbEEEEllEEjS9_lNS7_10__identityEEEvT0_PT3_T1_NS0_13GridEvenShareISR_EET2_T4_E12temp_storage+88];
	selp.b64 	%rd388, %rd387, 0, %p123;
	add.s64 	%rd389, %rd386, %rd388;
	setp.gt.u32 	%p124, %r6, 320;
	ld.shared.u64 	%rd390, [_ZZN3cub18CUB_300001_SM_10006detail6reduce18DeviceReduceKernelINS2_10policy_hubIljN4cuda3std3__44plusIlEEE10Policy1000EN6thrust24THRUST_300001_SM_1000_NS18transform_iteratorINSD_6detail14equal_to_valueIbEENSF_15normal_iteratorINSD_10device_ptrIbEEEEllEEjS9_lNS7_10__identityEEEvT0_PT3_T1_NS0_13GridEvenShareISR_EET2_T4_E12temp_storage+96];
	selp.b64 	%rd391, %rd390, 0, %p124;
	add.s64 	%rd392, %rd389, %rd391;
	setp.gt.u32 	%p125, %r6, 352;
	ld.shared.u64 	%rd393, [_ZZN3cub18CUB_300001_SM_10006detail6reduce18DeviceReduceKernelINS2_10policy_hubIljN4cuda3std3__44plusIlEEE10Policy1000EN6thrust24THRUST_300001_SM_1000_NS18transform_iteratorINSD_6detail14equal_to_valueIbEENSF_15normal_iteratorINSD_10device_ptrIbEEEEllEEjS9_lNS7_10__identityEEEvT0_PT3_T1_NS0_13GridEvenShareISR_EET2_T4_E12temp_storage+104];
	selp.b64 	%rd394, %rd393, 0, %p125;
	add.s64 	%rd395, %rd392, %rd394;
	setp.gt.u32 	%p126, %r6, 384;
	ld.shared.u64 	%rd396, [_ZZN3cub18CUB_300001_SM_10006detail6reduce18DeviceReduceKernelINS2_10policy_hubIljN4cuda3std3__44plusIlEEE10Policy1000EN6thrust24THRUST_300001_SM_1000_NS18transform_iteratorINSD_6detail14equal_to_valueIbEENSF_15normal_iteratorINSD_10device_ptrIbEEEEllEEjS9_lNS7_10__identityEEEvT0_PT3_T1_NS0_13GridEvenShareISR_EET2_T4_E12temp_storage+112];
	selp.b64 	%rd397, %rd396, 0, %p126;
	add.s64 	%rd398, %rd395, %rd397;
	setp.gt.u32 	%p127, %r6, 416;
	ld.shared.u64 	%rd399, [_ZZN3cub18CUB_300001_SM_10006detail6reduce18DeviceReduceKernelINS2_10policy_hubIljN4cuda3std3__44plusIlEEE10Policy1000EN6thrust24THRUST_300001_SM_1000_NS18transform_iteratorINSD_6detail14equal_to_valueIbEENSF_15normal_iteratorINSD_10device_ptrIbEEEEllEEjS9_lNS7_10__identityEEEvT0_PT3_T1_NS0_13GridEvenShareISR_EET2_T4_E12temp_storage+120];
	selp.b64 	%rd400, %rd399, 0, %p127;
	add.s64 	%rd401, %rd398, %rd400;
	setp.gt.u32 	%p128, %r6, 448;
	ld.shared.u64 	%rd402, [_ZZN3cub18CUB_300001_SM_10006detail6reduce18DeviceReduceKernelINS2_10policy_hubIljN4cuda3std3__44plusIlEEE10Policy1000EN6thrust24THRUST_300001_SM_1000_NS18transform_iteratorINSD_6detail14equal_to_valueIbEENSF_15normal_iteratorINSD_10device_ptrIbEEEEllEEjS9_lNS7_10__identityEEEvT0_PT3_T1_NS0_13GridEvenShareISR_EET2_T4_E12temp_storage+128];
	selp.b64 	%rd403, %rd402, 0, %p128;
	add.s64 	%rd404, %rd401, %rd403;
	setp.gt.u32 	%p129, %r6, 480;
	ld.shared.u64 	%rd405, [_ZZN3cub18CUB_300001_SM_10006detail6reduce18DeviceReduceKernelINS2_10policy_hubIljN4cuda3std3__44plusIlEEE10Policy1000EN6thrust24THRUST_300001_SM_1000_NS18transform_iteratorINSD_6detail14equal_to_valueIbEENSF_15normal_iteratorINSD_10device_ptrIbEEEEllEEjS9_lNS7_10__identityEEEvT0_PT3_T1_NS0_13GridEvenShareISR_EET2_T4_E12temp_storage+136];
	selp.b64 	%rd406, %rd405, 0, %p129;
	add.s64 	%rd474, %rd404, %rd406;
	bra.uni 	$L__BB27_48;
$L__BB27_26:
	mov.u32 	%r35, %tid.x;
	add.s32 	%r74, %r343, %r35;
	cvt.u64.u32 	%rd42, %r74;
	add.s64 	%rd43, %rd1, %rd42;
	ld.global.u8 	%rs2, [%rd43];
	and.b16  	%rs3, %rs1, 255;
	setp.eq.s16 	%p2, %rs2, %rs3;
	selp.u64 	%rd44, 1, 0, %p2;
	ld.global.u8 	%rs4, [%rd43+512];
	setp.eq.s16 	%p3, %rs4, %rs3;
	selp.u64 	%rd45, 1, 0, %p3;
	ld.global.u8 	%rs5, [%rd43+1024];
	setp.eq.s16 	%p4, %rs5, %rs3;
	selp.u64 	%rd46, 1, 0, %p4;
	ld.global.u8 	%rs6, [%rd43+1536];
	setp.eq.s16 	%p5, %rs6, %rs3;
	selp.u64 	%rd47, 1, 0, %p5;
	ld.global.u8 	%rs7, [%rd43+2048];
	setp.eq.s16 	%p6, %rs7, %rs3;
	selp.u64 	%rd48, 1, 0, %p6;
	ld.global.u8 	%rs8, [%rd43+2560];
	setp.eq.s16 	%p7, %rs8, %rs3;
	selp.u64 	%rd49, 1, 0, %p7;
	ld.global.u8 	%rs9, [%rd43+3072];
	setp.eq.s16 	%p8, %rs9, %rs3;
	selp.u64 	%rd50, 1, 0, %p8;
	add.s64 	%rd51, %rd45, %rd44;
	add.s64 	%rd52, %rd51, %rd46;
	add.s64 	%rd53, %rd52, %rd47;
	add.s64 	%rd54, %rd53, %rd48;
	add.s64 	%rd55, %rd54, %rd49;
	add.s64 	%rd473, %rd55, %rd50;
	setp.lt.u32 	%p9, %r6, %r4;
	@%p9 bra 	$L__BB27_44;
	add.s32 	%r36, %r4, %r343;
	not.b32 	%r76, %r35;
	add.s32 	%r77, %r76, %r1;
	sub.s32 	%r78, %r77, %r4;
	sub.s32 	%r340, %r78, %r343;
	add.s32 	%r79, %r36, %r35;
	add.s32 	%r339, %r79, 4096;
	mov.b32 	%r342, 0;
	cvt.u64.u32 	%rd57, %r35;
	mov.u32 	%r341, %r36;
$L__BB27_28:
	add.s32 	%r343, %r343, %r4;
	add.s32 	%r80, %r1, -3584;
	setp.gt.u32 	%p10, %r343, %r80;
	@%p10 bra 	$L__BB27_30;
	cvt.u64.u32 	%rd56, %r343;
	add.s64 	%rd58, %rd57, %rd56;
	add.s64 	%rd59, %rd1, %rd58;
	ld.global.u8 	%rs10, [%rd59];
	setp.eq.s16 	%p11, %rs10, %rs3;
	selp.u64 	%rd60, 1, 0, %p11;
	ld.global.u8 	%rs12, [%rd59+512];
	setp.eq.s16 	%p12, %rs12, %rs3;
	selp.u64 	%rd61, 1, 0, %p12;
	ld.global.u8 	%rs13, [%rd59+1024];
	setp.eq.s16 	%p13, %rs13, %rs3;
	selp.u64 	%rd62, 1, 0, %p13;
	ld.global.u8 	%rs14, [%rd59+1536];
	setp.eq.s16 	%p14, %rs14, %rs3;
	selp.u64 	%rd63, 1, 0, %p14;
	ld.global.u8 	%rs15, [%rd59+2048];
	setp.eq.s16 	%p15, %rs15, %rs3;
	selp.u64 	%rd64, 1, 0, %p15;
	ld.global.u8 	%rs16, [%rd59+2560];
	setp.eq.s16 	%p16, %rs16, %rs3;
	selp.u64 	%rd65, 1, 0, %p16;
	ld.global.u8 	%rs17, [%rd59+3072];
	setp.eq.s16 	%p17, %rs17, %rs3;
	selp.u64 	%rd66, 1, 0, %p17;
	add.s64 	%rd67, %rd473, %rd60;
	add.s64 	%rd68, %rd67, %rd61;
	add.s64 	%rd69, %rd68, %rd62;
	add.s64 	%rd70, %rd69, %rd63;
	add.s64 	%rd71, %rd70, %rd64;
	add.s64 	%rd72, %rd71, %rd65;
	add.s64 	%rd473, %rd72, %rd66;
	sub.s32 	%r81, %r1, %r343;
	setp.lt.u32 	%p18, %r81, %r4;
	add.s32 	%r342, %r342, 1;
	add.s32 	%r341, %r341, %r4;
	sub.s32 	%r340, %r340, %r4;
	add.s32 	%r339, %r339, %r4;
	@%p18 bra 	$L__BB27_44;
	bra.uni 	$L__BB27_28;
$L__BB27_30:
	setp.le.u32 	%p19, %r1, %r343;
	sub.s32 	%r82, %r1, %r343;
	setp.ge.s32 	%p20, %r35, %r82;
	or.pred  	%p21, %p19, %p20;
	@%p21 bra 	$L__BB27_44;
	not.b32 	%r84, %r35;
	add.s32 	%r85, %r1, %r84;
	sub.s32 	%r86, %r85, %r36;
	mul.lo.s32 	%r87, %r2, %r342;
	mad.lo.s32 	%r88, %r87, -3584, %r86;
	shr.u32 	%r89, %r88, 9;
	add.s32 	%r49, %r89, 1;
	and.b32  	%r50, %r49, 15;
	setp.lt.u32 	%p22, %r88, 7680;
	mov.u32 	%r348, %r35;
	@%p22 bra 	$L__BB27_35;
	or.b32  	%r346, %r35, 4096;
	shr.u32 	%r90, %r340, 9;
	add.s32 	%r91, %r90, 1;
	and.b32  	%r92, %r91, 16777200;
	neg.s32 	%r344, %r92;
$L__BB27_33:
	.pragma "nounroll";
	add.s32 	%r93, %r339, -4096;
	cvt.u64.u32 	%rd74, %r93;
	add.s64 	%rd75, %rd1, %rd74;
	ld.global.u8 	%rs18, [%rd75];
	setp.eq.s16 	%p23, %rs18, %rs3;
	selp.u64 	%rd76, 1, 0, %p23;
	add.s64 	%rd77, %rd473, %rd76;
	add.s32 	%r94, %r339, -3584;
	cvt.u64.u32 	%rd78, %r94;
	add.s64 	%rd79, %rd1, %rd78;
	ld.global.u8 	%rs20, [%rd79];
	setp.eq.s16 	%p24, %rs20, %rs3;
	selp.u64 	%rd80, 1, 0, %p24;
	add.s64 	%rd81, %rd77, %rd80;
	add.s32 	%r95, %r339, -3072;
	cvt.u64.u32 	%rd82, %r95;
	add.s64 	%rd83, %rd1, %rd82;
	ld.global.u8 	%rs21, [%rd83];
	setp.eq.s16 	%p25, %rs21, %rs3;
	selp.u64 	%rd84, 1, 0, %p25;
	add.s64 	%rd85, %rd81, %rd84;
	add.s32 	%r96, %r339, -2560;
	cvt.u64.u32 	%rd86, %r96;
	add.s64 	%rd87, %rd1, %rd86;
	ld.global.u8 	%rs22, [%rd87];
	setp.eq.s16 	%p26, %rs22, %rs3;
	selp.u64 	%rd88, 1, 0, %p26;
	add.s64 	%rd89, %rd85, %rd88;
	add.s32 	%r97, %r339, -2048;
	cvt.u64.u32 	%rd90, %r97;
	add.s64 	%rd91, %rd1, %rd90;
	ld.global.u8 	%rs23, [%rd91];
	setp.eq.s16 	%p27, %rs23, %rs3;
	selp.u64 	%rd92, 1, 0, %p27;
	add.s64 	%rd93, %rd89, %rd92;
	add.s32 	%r98, %r339, -1536;
	cvt.u64.u32 	%rd94, %r98;
	add.s64 	%rd95, %rd1, %rd94;
	ld.global.u8 	%rs24, [%rd95];
	setp.eq.s16 	%p28, %rs24, %rs3;
	selp.u64 	%rd96, 1, 0, %p28;
	add.s64 	%rd97, %rd93, %rd96;
	add.s32 	%r99, %r339, -1024;
	cvt.u64.u32 	%rd98, %r99;
	add.s64 	%rd99, %rd1, %rd98;
	ld.global.u8 	%rs25, [%rd99];
	setp.eq.s16 	%p29, %rs25, %rs3;
	selp.u64 	%rd100, 1, 0, %p29;
	add.s64 	%rd101, %rd97, %rd100;
	add.s32 	%r100, %r339, 3584;
	add.s32 	%r101, %r339, -512;
	cvt.u64.u32 	%rd102, %r101;
	add.s64 	%rd103, %rd1, %rd102;
	ld.global.u8 	%rs26, [%rd103];
	setp.eq.s16 	%p30, %rs26, %rs3;
	selp.u64 	%rd104, 1, 0, %p30;
	add.s64 	%rd105, %rd101, %rd104;
	cvt.u64.u32 	%rd106, %r339;
	add.s64 	%rd107, %rd1, %rd106;
	ld.global.u8 	%rs27, [%rd107];
	setp.eq.s16 	%p31, %rs27, %rs3;
	selp.u64 	%rd108, 1, 0, %p31;
	add.s64 	%rd109, %rd105, %rd108;
	add.s32 	%r102, %r339, 512;
	cvt.u64.u32 	%rd110, %r102;
	add.s64 	%rd111, %rd1, %rd110;
	ld.global.u8 	%rs28, [%rd111];
	setp.eq.s16 	%p32, %rs28, %rs3;
	selp.u64 	%rd112, 1, 0, %p32;
	add.s64 	%rd113, %rd109, %rd112;
	add.s32 	%r103, %r339, 1024;
	cvt.u64.u32 	%rd114, %r103;
	add.s64 	%rd115, %rd1, %rd114;
	ld.global.u8 	%rs29, [%rd115];
	setp.eq.s16 	%p33, %rs29, %rs3;
	selp.u64 	%rd116, 1, 0, %p33;
	add.s64 	%rd117, %rd113, %rd116;
	add.s32 	%r104, %r339, 1536;
	cvt.u64.u32 	%rd118, %r104;
	add.s64 	%rd119, %rd1, %rd118;
	ld.global.u8 	%rs30, [%rd119];
	setp.eq.s16 	%p34, %rs30, %rs3;
	selp.u64 	%rd120, 1, 0, %p34;
	add.s64 	%rd121, %rd117, %rd120;
	add.s32 	%r105, %r339, 2048;
	cvt.u64.u32 	%rd122, %r105;
	add.s64 	%rd123, %rd1, %rd122;
	ld.global.u8 	%rs31, [%rd123];
	setp.eq.s16 	%p35, %rs31, %rs3;
	selp.u64 	%rd124, 1, 0, %p35;
	add.s64 	%rd125, %rd121, %rd124;
	add.s32 	%r106, %r339, 2560;
	cvt.u64.u32 	%rd126, %r106;
	add.s64 	%rd127, %rd1, %rd126;
	ld.global.u8 	%rs32, [%rd127];
	setp.eq.s16 	%p36, %rs32, %rs3;
	selp.u64 	%rd128, 1, 0, %p36;
	add.s64 	%rd129, %rd125, %rd128;
	add.s32 	%r107, %r339, 3072;
	cvt.u64.u32 	%rd130, %r107;
	add.s64 	%rd131, %rd1, %rd130;
	ld.global.u8 	%rs33, [%rd131];
	setp.eq.s16 	%p37, %rs33, %rs3;
	selp.u64 	%rd132, 1, 0, %p37;
	add.s64 	%rd133, %rd129, %rd132;
	cvt.u64.u32 	%rd134, %r100;
	add.s64 	%rd135, %rd1, %rd134;
	ld.global.u8 	%rs34, [%rd135];
	setp.eq.s16 	%p38, %rs34, %rs3;
	selp.u64 	%rd136, 1, 0, %p38;
	add.s64 	%rd473, %rd133, %rd136;
	add.s32 	%r346, %r346, 8192;
	add.s32 	%r339, %r339, 8192;
	add.s32 	%r344, %r344, 16;
	setp.ne.s32 	%p39, %r344, 0;
	@%p39 bra 	$L__BB27_33;
	add.s32 	%r348, %r346, -4096;
$L__BB27_35:
	setp.eq.s32 	%p40, %r50, 0;
	@%p40 bra 	$L__BB27_44;
	and.b32  	%r61, %r49, 7;
	setp.lt.u32 	%p41, %r50, 8;
	@%p41 bra 	$L__BB27_38;
	add.s32 	%r108, %r348, %r343;
	cvt.u64.u32 	%rd138, %r108;
	add.s64 	%rd139, %rd1, %rd138;
	ld.global.u8 	%rs35, [%rd139];
	setp.eq.s16 	%p42, %rs35, %rs3;
	selp.u64 	%rd140, 1, 0, %p42;
	add.s64 	%rd141, %rd473, %rd140;
	add.s32 	%r109, %r108, 512;
	cvt.u64.u32 	%rd142, %r109;
	add.s64 	%rd143, %rd1, %rd142;
	ld.global.u8 	%rs37, [%rd143];
	setp.eq.s16 	%p43, %rs37, %rs3;
	selp.u64 	%rd144, 1, 0, %p43;
	add.s64 	%rd145, %rd141, %rd144;
	add.s32 	%r110, %r108, 1024;
	cvt.u64.u32 	%rd146, %r110;
	add.s64 	%rd147, %rd1, %rd146;
	ld.global.u8 	%rs38, [%rd147];
	setp.eq.s16 	%p44, %rs38, %rs3;
	selp.u64 	%rd148, 1, 0, %p44;
	add.s64 	%rd149, %rd145, %rd148;
	add.s32 	%r111, %r108, 1536;
	cvt.u64.u32 	%rd150, %r111;
	add.s64 	%rd151, %rd1, %rd150;
	ld.global.u8 	%rs39, [%rd151];
	setp.eq.s16 	%p45, %rs39, %rs3;
	selp.u64 	%rd152, 1, 0, %p45;
	add.s64 	%rd153, %rd149, %rd152;
	add.s32 	%r112, %r108, 2048;
	cvt.u64.u32 	%rd154, %r112;
	add.s64 	%rd155, %rd1, %rd154;
	ld.global.u8 	%rs40, [%rd155];
	setp.eq.s16 	%p46, %rs40, %rs3;
	selp.u64 	%rd156, 1, 0, %p46;
	add.s64 	%rd157, %rd153, %rd156;
	add.s32 	%r113, %r108, 2560;
	cvt.u64.u32 	%rd158, %r113;
	add.s64 	%rd159, %rd1, %rd158;
	ld.global.u8 	%rs41, [%rd159];
	setp.eq.s16 	%p47, %rs41, %rs3;
	selp.u64 	%rd160, 1, 0, %p47;
	add.s64 	%rd161, %rd157, %rd160;
	add.s32 	%r114, %r108, 3072;
	cvt.u64.u32 	%rd162, %r114;
	add.s64 	%rd163, %rd1, %rd162;
	ld.global.u8 	%rs42, [%rd163];
	setp.eq.s16 	%p48, %rs42, %rs3;
	selp.u64 	%rd164, 1, 0, %p48;
	add.s64 	%rd165, %rd161, %rd164;
	add.s32 	%r115, %r108, 3584;
	cvt.u64.u32 	%rd166, %r115;
	add.s64 	%rd167, %rd1, %rd166;
	ld.global.u8 	%rs43, [%rd167];
	setp.eq.s16 	%p49, %rs43, %rs3;
	selp.u64 	%rd168, 1, 0, %p49;
	add.s64 	%rd473, %rd165, %rd168;
	add.s32 	%r348, %r348, 4096;
$L__BB27_38:
	setp.eq.s32 	%p50, %r61, 0;
	@%p50 bra 	$L__BB27_44;
	setp.lt.u32 	%p51, %r61, 4;
	@%p51 bra 	$L__BB27_41;
	add.s32 	%r116, %r348, %r343;
	cvt.u64.u32 	%rd170, %r116;
	add.s64 	%rd171, %rd1, %rd170;
	ld.global.u8 	%rs44, [%rd171];
	setp.eq.s16 	%p52, %rs44, %rs3;
	selp.u64 	%rd172, 1, 0, %p52;
	add.s64 	%rd173, %rd473, %rd172;
	add.s32 	%r117, %r116, 512;
	cvt.u64.u32 	%rd174, %r117;
	add.s64 	%rd175, %rd1, %rd174;
	ld.global.u8 	%rs46, [%rd175];
	setp.eq.s16 	%p53, %rs46, %rs3;
	selp.u64 	%rd176, 1, 0, %p53;
	add.s64 	%rd177, %rd173, %rd176;
	add.s32 	%r118, %r116, 1024;
	cvt.u64.u32 	%rd178, %r118;
	add.s64 	%rd179, %rd1, %rd178;
	ld.global.u8 	%rs47, [%rd179];
	setp.eq.s16 	%p54, %rs47, %rs3;
	selp.u64 	%rd180, 1, 0, %p54;
	add.s64 	%rd181, %rd177, %rd180;
	add.s32 	%r119, %r116, 1536;
	cvt.u64.u32 	%rd182, %r119;
	add.s64 	%rd183, %rd1, %rd182;
	ld.global.u8 	%rs48, [%rd183];
	setp.eq.s16 	%p55, %rs48, %rs3;
	selp.u64 	%rd184, 1, 0, %p55;
	add.s64 	%rd473, %rd181, %rd184;
	add.s32 	%r348, %r348, 2048;
$L__BB27_41:
	and.b32  	%r120, %r49, 3;
	setp.eq.s32 	%p56, %r120, 0;
	@%p56 bra 	$L__BB27_44;
	add.s32 	%r351, %r348, %r341;
	cvt.u16.u32 	%rs49, %r340;
	shr.u16 	%rs50, %rs49, 9;
	add.s16 	%rs51, %rs50, 1;
	cvt.u32.u16 	%r121, %rs51;
	and.b32  	%r122, %r121, 3;
	neg.s32 	%r350, %r122;
$L__BB27_43:
	.pragma "nounroll";
	cvt.u64.u32 	%rd185, %r351;
	add.s64 	%rd186, %rd1, %rd185;
	ld.global.u8 	%rs52, [%rd186];
	setp.eq.s16 	%p57, %rs52, %rs3;
	selp.u64 	%rd187, 1, 0, %p57;
	add.s64 	%rd473, %rd473, %rd187;
	add.s32 	%r351, %r351, 512;
	add.s32 	%r350, %r350, 1;
	setp.ne.s32 	%p58, %r350, 0;
	@%p58 bra 	$L__BB27_43;
$L__BB27_44:
	// begin inline asm
	mov.u32 %r123, %laneid;
	// end inline asm
	mov.b64 	{%r125, %r130}, %rd473;
	mov.b32 	%r131, 1;
	mov.b32 	%r172, 31;
	mov.b32 	%r173, -1;
	// begin inline asm
	shfl.sync.down.b32 %r124, %r125, %r131, %r172, %r173;
	// end inline asm
	// begin inline asm
	shfl.sync.down.b32 %r129, %r130, %r131, %r172, %r173;
	// end inline asm
	mov.b64 	%rd188, {%r124, %r129};
	setp.gt.s32 	%p59, %r123, 30;
	selp.b64 	%rd189, 0, %rd188, %p59;
	add.s64 	%rd190, %rd189, %rd473;
	mov.b64 	{%r135, %r140}, %rd190;
	mov.b32 	%r141, 2;
	// begin inline asm
	shfl.sync.down.b32 %r134, %r135, %r141, %r172, %r173;
	// end inline asm
	// begin inline asm
	shfl.sync.down.b32 %r139, %r140, %r141, %r172, %r173;
	// end inline asm
	mov.b64 	%rd191, {%r134, %r139};
	setp.gt.s32 	%p60, %r123, 29;
	selp.b64 	%rd192, 0, %rd191, %p60;
	add.s64 	%rd193, %rd192, %rd190;
	mov.b64 	{%r145, %r150}, %rd193;
	mov.b32 	%r151, 4;
	// begin inline asm
	shfl.sync.down.b32 %r144, %r145, %r151, %r172, %r173;
	// end inline asm
	// begin inline asm
	shfl.sync.down.b32 %r149, %r150, %r151, %r172, %r173;
	// end inline asm
	mov.b64 	%rd194, {%r144, %r149};
	setp.gt.s32 	%p61, %r123, 27;
	selp.b64 	%rd195, 0, %rd194, %p61;
	add.s64 	%rd196, %rd195, %rd193;
	mov.b64 	{%r155, %r160}, %rd196;
	mov.b32 	%r161, 8;
	// begin inline asm
	shfl.sync.down.b32 %r154, %r155, %r161, %r172, %r173;
	// end inline asm
	// begin inline asm
	shfl.sync.down.b32 %r159, %r160, %r161, %r172, %r173;
	// end inline asm
	mov.b64 	%rd197, {%r154, %r159};
	setp.gt.s32 	%p62, %r123, 23;
	selp.b64 	%rd198, 0, %rd197, %p62;
	add.s64 	%rd199, %rd198, %rd196;
	mov.b64 	{%r165, %r170}, %rd199;
	mov.b32 	%r171, 16;
	// begin inline asm
	shfl.sync.down.b32 %r164, %r165, %r171, %r172, %r173;
	// end inline asm
	// begin inline asm
	shfl.sync.down.b32 %r169, %r170, %r171, %r172, %r173;
	// end inline asm
	mov.b64 	%rd200, {%r164, %r169};
	setp.gt.s32 	%p63, %r123, 15;
	selp.b64 	%rd201, 0, %rd200, %p63;
	add.s64 	%rd474, %rd201, %rd199;
	setp.ne.s32 	%p64, %r123, 0;
	@%p64 bra 	$L__BB27_46;
	shr.u32 	%r174, %r35, 2;
	and.b32  	%r175, %r174, 248;
	mov.u32 	%r176, _ZZN3cub18CUB_300001_SM_10006detail6reduce18DeviceReduceKernelINS2_10policy_hubIljN4cuda3std3__44plusIlEEE10Policy1000EN6thrust24THRUST_300001_SM_1000_NS18transform_iteratorINSD_6detail14equal_to_valueIbEENSF_15normal_iteratorINSD_10device_ptrIbEEEEllEEjS9_lNS7_10__identityEEEvT0_PT3_T1_NS0_13GridEvenShareISR_EET2_T4_E12temp_storage;
	add.s32 	%r177, %r176, %r175;
	st.shared.u64 	[%r177+16], %rd474;
$L__BB27_46:
	bar.sync 	0;
	setp.ne.s32 	%p65, %r35, 0;
	@%p65 bra 	$L__BB27_48;
	ld.shared.u64 	%rd202, [_ZZN3cub18CUB_300001_SM_10006detail6reduce18DeviceReduceKernelINS2_10policy_hubIljN4cuda3std3__44plusIlEEE10Policy1000EN6thrust24THRUST_300001_SM_1000_NS18transform_iteratorINSD_6detail14equal_to_valueIbEENSF_15normal_iteratorINSD_10device_ptrIbEEEEllEEjS9_lNS7_10__identityEEEvT0_PT3_T1_NS0_13GridEvenShareISR_EET2_T4_E12temp_storage+24];
	add.s64 	%rd203, %rd202, %rd474;
	ld.shared.u64 	%rd204, [_ZZN3cub18CUB_300001_SM_10006detail6reduce18DeviceReduceKernelINS2_10policy_hubIljN4cuda3std3__44plusIlEEE10Policy1000EN6thrust24THRUST_300001_SM_1000_NS18transform_iteratorINSD_6detail14equal_to_valueIbEENSF_15normal_iteratorINSD_10device_ptrIbEEEEllEEjS9_lNS7_10__identityEEEvT0_PT3_T1_NS0_13GridEvenShareISR_EET2_T4_E12temp_storage+32];
	add.s64 	%rd205, %rd203, %rd204;
	ld.shared.u64 	%rd206, [_ZZN3cub18CUB_300001_SM_10006detail6reduce18DeviceReduceKernelINS2_10policy_hubIljN4cuda3std3__44plusIlEEE10Policy1000EN6thrust24THRUST_300001_SM_1000_NS18transform_iteratorINSD_6detail14equal_to_valueIbEENSF_15normal_iteratorINSD_10device_ptrIbEEEEllEEjS9_lNS7_10__identityEEEvT0_PT3_T1_NS0_13GridEvenShareISR_EET2_T4_E12temp_storage+40];
	add.s64 	%rd207, %rd205, %rd206;
	ld.shared.u64 	%rd208, [_ZZN3cub18CUB_300001_SM_10006detail6reduce18DeviceReduceKernelINS2_10policy_hubIljN4cuda3std3__44plusIlEEE10Policy1000EN6thrust24THRUST_300001_SM_1000_NS18transform_iteratorINSD_6detail14equal_to_valueIbEENSF_15normal_iteratorINSD_10device_ptrIbEEEEllEEjS9_lNS7_10__identityEEEvT0_PT3_T1_NS0_13GridEvenShareISR_EET2_T4_E12temp_storage+48];
	add.s64 	%rd209, %rd207, %rd208;
	ld.shared.u64 	%rd210, [_ZZN3cub18CUB_300001_SM_10006detail6reduce18DeviceReduceKernelINS2_10policy_hubIljN4cuda3std3__44plusIlEEE10Policy1000EN6thrust24THRUST_300001_SM_1000_NS18transform_iteratorINSD_6detail14equal_to_valueIbEENSF_15normal_iteratorINSD_10device_ptrIbEEEEllEEjS9_lNS7_10__identityEEEvT0_PT3_T1_NS0_13GridEvenShareISR_EET2_T4_E12temp_storage+56];
	add.s64 	%rd211, %rd209, %rd210;
	ld.shared.u64 	%rd212, [_ZZN3cub18CUB_300001_SM_10006detail6reduce18DeviceReduceKernelINS2_10policy_hubIljN4cuda3std3__44plusIlEEE10Policy1000EN6thrust24THRUST_300001_SM_1000_NS18transform_iteratorINSD_6detail14equal_to_valueIbEENSF_15normal_iteratorINSD_10device_ptrIbEEEEllEEjS9_lNS7_10__identityEEEvT0_PT3_T1_NS0_13GridEvenShareISR_EET2_T4_E12temp_storage+64];
	add.s64 	%rd213, %rd211, %rd212;
	ld.shared.u64 	%rd214, [_ZZN3cub18CUB_300001_SM_10006detail6reduce18DeviceReduceKernelINS2_10policy_hubIljN4cuda3std3__44plusIlEEE10Policy1000EN6thrust24THRUST_300001_SM_1000_NS18transform_iteratorINSD_6detail14equal_to_valueIbEENSF_15normal_iteratorINSD_10device_ptrIbEEEEllEEjS9_lNS7_10__identityEEEvT0_PT3_T1_NS0_13GridEvenShareISR_EET2_T4_E12temp_storage+72];
	add.s64 	%rd215, %rd213, %rd214;
	ld.shared.u64 	%rd216, [_ZZN3cub18CUB_300001_SM_10006detail6reduce18DeviceReduceKernelINS2_10policy_hubIljN4cuda3std3__44plusIlEEE10Policy1000EN6thrust24THRUST_300001_SM_1000_NS18transform_iteratorINSD_6detail14equal_to_valueIbEENSF_15normal_iteratorINSD_10device_ptrIbEEEEllEEjS9_lNS7_10__identityEEEvT0_PT3_T1_NS0_13GridEvenShareISR_EET2_T4_E12temp_storage+80];
	add.s64 	%rd217, %rd215, %rd216;
	ld.shared.u64 	%rd218, [_ZZN3cub18CUB_300001_SM_10006detail6reduce18DeviceReduceKernelINS2_10policy_hubIljN4cuda3std3__44plusIlEEE10Policy1000EN6thrust24THRUST_300001_SM_1000_NS18transform_iteratorINSD_6detail14equal_to_valueIbEENSF_15normal_iteratorINSD_10device_ptrIbEEEEllEEjS9_lNS7_10__identityEEEvT0_PT3_T1_NS0_13GridEvenShareISR_EET2_T4_E12temp_storage+88];
	add.s64 	%rd219, %rd217, %rd218;
	ld.shared.u64 	%rd220, [_ZZN3cub18CUB_300001_SM_10006detail6reduce18DeviceReduceKernelINS2_10policy_hubIljN4cuda3std3__44plusIlEEE10Policy1000EN6thrust24THRUST_300001_SM_1000_NS18transform_iteratorINSD_6detail14equal_to_valueIbEENSF_15normal_iteratorINSD_10device_ptrIbEEEEllEEjS9_lNS7_10__identityEEEvT0_PT3_T1_NS0_13GridEvenShareISR_EET2_T4_E12temp_storage+96];
	add.s64 	%rd221, %rd219, %rd220;
	ld.shared.u64 	%rd222, [_ZZN3cub18CUB_300001_SM_10006detail6reduce18DeviceReduceKernelINS2_10policy_hubIljN4cuda3std3__44plusIlEEE10Policy1000EN6thrust24THRUST_300001_SM_1000_NS18transform_iteratorINSD_6detail14equal_to_valueIbEENSF_15normal_iteratorINSD_10device_ptrIbEEEEllEEjS9_lNS7_10__identityEEEvT0_PT3_T1_NS0_13GridEvenShareISR_EET2_T4_E12temp_storage+104];
	add.s64 	%rd223, %rd221, %rd222;
	ld.shared.u64 	%rd224, [_ZZN3cub18CUB_300001_SM_10006detail6reduce18DeviceReduceKernelINS2_10policy_hubIljN4cuda3std3__44plusIlEEE10Policy1000EN6thrust24THRUST_300001_SM_1000_NS18transform_iteratorINSD_6detail14equal_to_valueIbEENSF_15normal_iteratorINSD_10device_ptrIbEEEEllEEjS9_lNS7_10__identityEEEvT0_PT3_T1_NS0_13GridEvenShareISR_EET2_T4_E12temp_storage+112];
	add.s64 	%rd225, %rd223, %rd224;
	ld.shared.u64 	%rd226, [_ZZN3cub18CUB_300001_SM_10006detail6reduce18DeviceReduceKernelINS2_10policy_hubIljN4cuda3std3__44plusIlEEE10Policy1000EN6thrust24THRUST_300001_SM_1000_NS18transform_iteratorINSD_6detail14equal_to_valueIbEENSF_15normal_iteratorINSD_10device_ptrIbEEEEllEEjS9_lNS7_10__identityEEEvT0_PT3_T1_NS0_13GridEvenShareISR_EET2_T4_E12temp_storage+120];
	add.s64 	%rd227, %rd225, %rd226;
	ld.shared.u64 	%rd228, [_ZZN3cub18CUB_300001_SM_10006detail6reduce18DeviceReduceKernelINS2_10policy_hubIljN4cuda3std3__44plusIlEEE10Policy1000EN6thrust24THRUST_300001_SM_1000_NS18transform_iteratorINSD_6detail14equal_to_valueIbEENSF_15normal_iteratorINSD_10device_ptrIbEEEEllEEjS9_lNS7_10__identityEEEvT0_PT3_T1_NS0_13GridEvenShareISR_EET2_T4_E12temp_storage+128];
	add.s64 	%rd229, %rd227, %rd228;
	ld.shared.u64 	%rd230, [_ZZN3cub18CUB_300001_SM_10006detail6reduce18DeviceReduceKernelINS2_10policy_hubIljN4cuda3std3__44plusIlEEE10Policy1000EN6thrust24THRUST_300001_SM_1000_NS18transform_iteratorINSD_6detail14equal_to_valueIbEENSF_15normal_iteratorINSD_10device_ptrIbEEEEllEEjS9_lNS7_10__identityEEEvT0_PT3_T1_NS0_13GridEvenShareISR_EET2_T4_E12temp_storage+136];
	add.s64 	%rd474, %rd229, %rd230;
$L__BB27_48:
	mov.u32 	%r329, %tid.x;
	setp.ne.s32 	%p137, %r329, 0;
	@%p137 bra 	$L__BB27_50;
	ld.param.u64 	%rd453, [_ZN3cub18CUB_300001_SM_10006detail6reduce18DeviceReduceKernelINS2_10policy_hubIljN4cuda3std3__44plusIlEEE10Policy1000EN6thrust24THRUST_300001_SM_1000_NS18transform_iteratorINSD_6detail14equal_to_valueIbEENSF_15normal_iteratorINSD_10device_ptrIbEEEEllEEjS9_lNS7_10__identityEEEvT0_PT3_T1_NS0_13GridEvenShareISR_EET2_T4__param_1];
	cvta.to.global.u64 	%rd450, %rd453;
	mul.wide.u32 	%rd451, %r3, 8;
	add.s64 	%rd452, %rd450, %rd451;
	st.global.u64 	[%rd452], %rd474;
$L__BB27_50:
	ret;

}
	// .globl	_ZN3cub18CUB_300001_SM_10006detail6reduce28DeviceReduceSingleTileKernelINS2_10policy_hubIljN4cuda3std3__44plusIlEEE10Policy1000EPlSC_iS9_llNS7_10__identityEEEvT0_T1_T2_T3_T4_T6_
.visible .entry _ZN3cub18CUB_300001_SM_10006detail6reduce28DeviceReduceSingleTileKernelINS2_10policy_hubIljN4cuda3std3__44plusIlEEE10Policy1000EPlSC_iS9_llNS7_10__identityEEEvT0_T1_T2_T3_T4_T6_(
	.param .u64 .ptr .align 1 _ZN3cub18CUB_300001_SM_10006detail6reduce28DeviceReduceSingleTileKernelINS2_10policy_hubIljN4cuda3std3__44plusIlEEE10Policy1000EPlSC_iS9_llNS7_10__identityEEEvT0_T1_T2_T3_T4_T6__param_0,
	.param .u64 .ptr .align 1 _ZN3cub18CUB_300001_SM_10006detail6reduce28DeviceReduceSingleTileKernelINS2_10policy_hubIljN4cuda3std3__44plusIlEEE10Policy1000EPlSC_iS9_llNS7_10__identityEEEvT0_T1_T2_T3_T4_T6__param_1,
	.param .u32 _ZN3cub18CUB_300001_SM_10006detail6reduce28DeviceReduceSingleTileKernelINS2_10policy_hubIljN4cuda3std3__44plusIlEEE10Policy1000EPlSC_iS9_llNS7_10__identityEEEvT0_T1_T2_T3_T4_T6__param_2,
	.param .align 1 .b8 _ZN3cub18CUB_300001_SM_10006detail6reduce28DeviceReduceSingleTileKernelINS2_10policy_hubIljN4cuda3std3__44plusIlEEE10Policy1000EPlSC_iS9_llNS7_10__identityEEEvT0_T1_T2_T3_T4_T6__param_3[1],
	.param .u64 _ZN3cub18CUB_300001_SM_10006detail6reduce28DeviceReduceSingleTileKernelINS2_10policy_hubIljN4cuda3std3__44plusIlEEE10Policy1000EPlSC_iS9_llNS7_10__identityEEEvT0_T1_T2_T3_T4_T6__param_4,
	.param .align 1 .b8 _ZN3cub18CUB_300001_SM_10006detail6reduce28DeviceReduceSingleTileKernelINS2_10policy_hubIljN4cuda3std3__44plusIlEEE10Policy1000EPlSC_iS9_llNS7_10__identityEEEvT0_T1_T2_T3_T4_T6__param_5[1]
)
.maxntid 512
.minnctapersm 1
{
	.reg .pred 	%p<58>;
	.reg .b32 	%r<238>;
	.reg .b64 	%rd<281>;
	// demoted variable
	.shared .align 8 .b8 _ZZN3cub18CUB_300001_SM_10006detail6reduce28DeviceReduceSingleTileKernelINS2_10policy_hubIljN4cuda3std3__44plusIlEEE10Policy1000EPlSC_iS9_llNS7_10__identityEEEvT0_T1_T2_T3_T4_T6_E12temp_storage[152];
	ld.param.u64 	%rd35, [_ZN3cub18CUB_300001_SM_10006detail6reduce28DeviceReduceSingleTileKernelINS2_10policy_hubIljN4cuda3std3__44plusIlEEE10Policy1000EPlSC_iS9_llNS7_10__identityEEEvT0_T1_T2_T3_T4_T6__param_0];
	ld.param.u64 	%rd37, [_ZN3cub18CUB_300001_SM_10006detail6reduce28DeviceReduceSingleTileKernelINS2_10policy_hubIljN4cuda3std3__44plusIlEEE10Policy1000EPlSC_iS9_llNS7_10__identityEEEvT0_T1_T2_T3_T4_T6__param_1];
	ld.param.u32 	%r34, [_ZN3cub18CUB_300001_SM_10006detail6reduce28DeviceReduceSingleTileKernelINS2_10policy_hubIljN4cuda3std3__44plusIlEEE10Policy1000EPlSC_iS9_llNS7_10__identityEEEvT0_T1_T2_T3_T4_T6__param_2];
	ld.param.u64 	%rd36, [_ZN3cub18CUB_300001_SM_10006detail6reduce28DeviceReduceSingleTileKernelINS2_10policy_hubIljN4cuda3std3__44plusIlEEE10Policy1000EPlSC_iS9_llNS7_10__identityEEEvT0_T1_T2_T3_T4_T6__param_4];
	cvta.to.global.u64 	%rd1, %rd37;
	setp.ne.s32 	%p1, %r34, 0;
	@%p1 bra 	$L__BB28_3;
	mov.u32 	%r224, %tid.x;
	setp.ne.s32 	%p57, %r224, 0;
	@%p57 bra 	$L__BB28_39;
	st.global.u64 	[%rd1], %rd36;
	bra.uni 	$L__BB28_39;
$L__BB28_3:
	setp.gt.s32 	%p2, %r34, 3583;
	@%p2 bra 	$L__BB28_21;
	mov.u32 	%r1, %tid.x;
	setp.ge.s32 	%p19, %r1, %r34;
	mov.b64 	%rd271, 0;
	mov.u32 	%r228, %r1;
	@%p19 bra 	$L__BB28_6;
	mul.wide.u32 	%rd146, %r1, 8;
	add.s64 	%rd145, %rd35, %rd146;
	// begin inline asm
	ld.global.nc.u64 %rd271, [%rd145];
	// end inline asm
	add.s32 	%r228, %r1, 512;
$L__BB28_6:
	setp.ge.s32 	%p20, %r228, %r34;
	@%p20 bra 	$L__BB28_12;
	not.b32 	%r100, %r228;
	add.s32 	%r4, %r34, %r100;
	and.b32  	%r101, %r4, 1536;
	setp.eq.s32 	%p21, %r101, 1536;
	@%p21 bra 	$L__BB28_10;
	mul.wide.u32 	%rd148, %r228, 8;
	add.s64 	%rd266, %rd35, %rd148;
	shr.u32 	%r102, %r4, 9;
	add.s32 	%r103, %r102, 1;
	and.b32  	%r104, %r103, 3;
	neg.s32 	%r226, %r104;
$L__BB28_9:
	.pragma "nounroll";
	// begin inline asm
	ld.global.nc.u64 %rd149, [%rd266];
	// end inline asm
	add.s64 	%rd271, %rd149, %rd271;
	add.s32 	%r228, %r228, 512;
	add.s64 	%rd266, %rd266, 4096;
	add.s32 	%r226, %r226, 1;
	setp.ne.s32 	%p22, %r226, 0;
	@%p22 bra 	$L__BB28_9;
$L__BB28_10:
	setp.lt.u32 	%p23, %r4, 1536;
	@%p23 bra 	$L__BB28_12;
$L__BB28_11:
	mul.wide.s32 	%rd159, %r228, 8;
	add.s64 	%rd152, %rd35, %rd159;
	// begin inline asm
	ld.global.nc.u64 %rd151, [%rd152];
	// end inline asm
	add.s64 	%rd160, %rd151, %rd271;
	add.s64 	%rd154, %rd152, 4096;
	// begin inline asm
	ld.global.nc.u64 %rd153, [%rd154];
	// end inline asm
	add.s64 	%rd161, %rd153, %rd160;
	add.s64 	%rd156, %rd152, 8192;
	// begin inline asm
	ld.global.nc.u64 %rd155, [%rd156];
	// end inline asm
	add.s64 	%rd162, %rd155, %rd161;
	add.s64 	%rd158, %rd152, 12288;
	// begin inline asm
	ld.global.nc.u64 %rd157, [%rd158];
	// end inline asm
	add.s64 	%rd271, %rd157, %rd162;
	add.s32 	%r228, %r228, 2048;
	setp.lt.s32 	%p24, %r228, %r34;
	@%p24 bra 	$L__BB28_11;
$L__BB28_12:
	setp.lt.s32 	%p25, %r34, 512;
	@%p25 bra 	$L__BB28_17;
	// begin inline asm
	mov.u32 %r168, %laneid;
	// end inline asm
	mov.b64 	{%r170, %r175}, %rd271;
	mov.b32 	%r176, 1;
	mov.b32 	%r217, 31;
	mov.b32 	%r218, -1;
	// begin inline asm
	shfl.sync.down.b32 %r169, %r170, %r176, %r217, %r218;
	// end inline asm
	// begin inline asm
	shfl.sync.down.b32 %r174, %r175, %r176, %r217, %r218;
	// end inline asm
	mov.b64 	%rd221, {%r169, %r174};
	setp.gt.s32 	%p49, %r168, 30;
	selp.b64 	%rd222, 0, %rd221, %p49;
	add.s64 	%rd223, %rd222, %rd271;
	mov.b64 	{%r180, %r185}, %rd223;
	mov.b32 	%r186, 2;
	// begin inline asm
	shfl.sync.down.b32 %r179, %r180, %r186, %r217, %r218;
	// end inline asm
	// begin inline asm
	shfl.sync.down.b32 %r184, %r185, %r186, %r217, %r218;
	// end inline asm
	mov.b64 	%rd224, {%r179, %r184};
	setp.gt.s32 	%p50, %r168, 29;
	selp.b64 	%rd225, 0, %rd224, %p50;
	add.s64 	%rd226, %rd225, %rd223;
	mov.b64 	{%r190, %r195}, %rd226;
	mov.b32 	%r196, 4;
	// begin inline asm
	shfl.sync.down.b32 %r189, %r190, %r196, %r217, %r218;
	// end inline asm
	// begin inline asm
	shfl.sync.down.b32 %r194, %r195, %r196, %r217, %r218;
	// end inline asm
	mov.b64 	%rd227, {%r189, %r194};
	setp.gt.s32 	%p51, %r168, 27;
	selp.b64 	%rd228, 0, %rd227, %p51;
	add.s64 	%rd229, %rd228, %rd226;
	mov.b64 	{%r200, %r205}, %rd229;
	mov.b32 	%r206, 8;
	// begin inline asm
	shfl.sync.down.b32 %r199, %r200, %r206, %r217, %r218;
	// end inline asm
	// begin inline asm
	shfl.sync.down.b32 %r204, %r205, %r206, %r217, %r218;
	// end inline asm
	mov.b64 	%rd230, {%r199, %r204};
	setp.gt.s32 	%p52, %r168, 23;
	selp.b64 	%rd231, 0, %rd230, %p52;
	add.s64 	%rd232, %rd231, %rd229;
	mov.b64 	{%r210, %r215}, %rd232;
	mov.b32 	%r216, 16;
	// begin inline asm
	shfl.sync.down.b32 %r209, %r210, %r216, %r217, %r218;
	// end inline asm
	// begin inline asm
	shfl.sync.down.b32 %r214, %r215, %r216, %r217, %r218;
	// end inline asm
	mov.b64 	%rd233, {%r209, %r214};
	setp.gt.s32 	%p53, %r168, 15;
	selp.b64 	%rd234, 0, %rd233, %p53;
	add.s64 	%rd280, %rd234, %rd232;
	setp.ne.s32 	%p54, %r168, 0;
	@%p54 bra 	$L__BB28_15;
	shr.u32 	%r219, %r1, 2;
	and.b32  	%r220, %r219, 248;
	mov.u32 	%r221, _ZZN3cub18CUB_300001_SM_10006detail6reduce28DeviceReduceSingleTileKernelINS2_10policy_hubIljN4cuda3std3__44plusIlEEE10Policy1000EPlSC_iS9_llNS7_10__identityEEEvT0_T1_T2_T3_T4_T6_E12temp_storage;
	add.s32 	%r222, %r221, %r220;
	st.shared.u64 	[%r222+16], %rd280;
$L__BB28_15:
	bar.sync 	0;
	setp.ne.s32 	%p55, %r1, 0;
	@%p55 bra 	$L__BB28_37;
	ld.shared.u64 	%rd235, [_ZZN3cub18CUB_300001_SM_10006detail6reduce28DeviceReduceSingleTileKernelINS2_10policy_hubIljN4cuda3std3__44plusIlEEE10Policy1000EPlSC_iS9_llNS7_10__identityEEEvT0_T1_T2_T3_T4_T6_E12temp_storage+24];
	add.s64 	%rd236, %rd235, %rd280;
	ld.shared.u64 	%rd237, [_ZZN3cub18CUB_300001_SM_10006detail6reduce28DeviceReduceSingleTileKernelINS2_10policy_hubIljN4cuda3std3__44plusIlEEE10Policy1000EPlSC_iS9_llNS7_10__identityEEEvT0_T1_T2_T3_T4_T6_E12temp_storage+32];
	add.s64 	%rd238, %rd236, %rd237;
	ld.shared.u64 	%rd239, [_ZZN3cub18CUB_300001_SM_10006detail6reduce28DeviceReduceSingleTileKernelINS2_10policy_hubIljN4cuda3std3__44plusIlEEE10Policy1000EPlSC_iS9_llNS7_10__identityEEEvT0_T1_T2_T3_T4_T6_E12temp_storage+40];
	add.s64 	%rd240, %rd238, %rd239;
	ld.shared.u64 	%rd241, [_ZZN3cub18CUB_300001_SM_10006detail6reduce28DeviceReduceSingleTileKernelINS2_10policy_hubIljN4cuda3std3__44plusIlEEE10Policy1000EPlSC_iS9_llNS7_10__identityEEEvT0_T1_T2_T3_T4_T6_E12temp_storage+48];
	add.s64 	%rd242, %rd240, %rd241;
	ld.shared.u64 	%rd243, [_ZZN3cub18CUB_300001_SM_10006detail6reduce28DeviceReduceSingleTileKernelINS2_10policy_hubIljN4cuda3std3__44plusIlEEE10Policy1000EPlSC_iS9_llNS7_10__identityEEEvT0_T1_T2_T3_T4_T6_E12temp_storage+56];
	add.s64 	%rd244, %rd242, %rd243;
	ld.shared.u64 	%rd245, [_ZZN3cub18CUB_300001_SM_10006detail6reduce28DeviceReduceSingleTileKernelINS2_10policy_hubIljN4cuda3std3__44plusIlEEE10Policy1000EPlSC_iS9_llNS7_10__identityEEEvT0_T1_T2_T3_T4_T6_E12temp_storage+64];
	add.s64 	%rd246, %rd244, %rd245;
	ld.shared.u64 	%rd247, [_ZZN3cub18CUB_300001_SM_10006detail6reduce28DeviceReduceSingleTileKernelINS2_10policy_hubIljN4cuda3std3__44plusIlEEE10Policy1000EPlSC_iS9_llNS7_10__identityEEEvT0_T1_T2_T3_T4_T6_E12temp_storage+72];
	add.s64 	%rd248, %rd246, %rd247;
	ld.shared.u64 	%rd249, [_ZZN3cub18CUB_300001_SM_10006detail6reduce28DeviceReduceSingleTileKernelINS2_10policy_hubIljN4cuda3std3__44plusIlEEE10Policy1000EPlSC_iS9_llNS7_10__identityEEEvT0_T1_T2_T3_T4_T6_E12temp_storage+80];
	add.s64 	%rd250, %rd248, %rd249;
	ld.shared.u64 	%rd251, [_ZZN3cub18CUB_300001_SM_10006detail6reduce28DeviceReduceSingleTileKernelINS2_10policy_hubIljN4cuda3std3__44plusIlEEE10Policy1000EPlSC_iS9_llNS7_10__identityEEEvT0_T1_T2_T3_T4_T6_E12temp_storage+88];
	add.s64 	%rd252, %rd250, %rd251;
	ld.shared.u64 	%rd253, [_ZZN3cub18CUB_300001_SM_10006detail6reduce28DeviceReduceSingleTileKernelINS2_10policy_hubIljN4cuda3std3__44plusIlEEE10Policy1000EPlSC_iS9_llNS7_10__identityEEEvT0_T1_T2_T3_T4_T6_E12temp_storage+96];
	add.s64 	%rd254, %rd252, %rd253;
	ld.shared.u64 	%rd255, [_ZZN3cub18CUB_300001_SM_10006detail6reduce28DeviceReduceSingleTileKernelINS2_10policy_hubIljN4cuda3std3__44plusIlEEE10Policy1000EPlSC_iS9_llNS7_10__identityEEEvT0_T1_T2_T3_T4_T6_E12temp_storage+104];
	add.s64 	%rd256, %rd254, %rd255;
	ld.shared.u64 	%rd257, [_ZZN3cub18CUB_300001_SM_10006detail6reduce28DeviceReduceSingleTileKernelINS2_10policy_hubIljN4cuda3std3__44plusIlEEE10Policy1000EPlSC_iS9_llNS7_10__identityEEEvT0_T1_T2_T3_T4_T6_E12temp_storage+112];
	add.s64 	%rd258, %rd256, %rd257;
	ld.shared.u64 	%rd259, [_ZZN3cub18CUB_300001_SM_10006detail6reduce28DeviceReduceSingleTileKernelINS2_10policy_hubIljN4cuda3std3__44plusIlEEE10Policy1000EPlSC_iS9_llNS7_10__identityEEEvT0_T1_T2_T3_T4_T6_E12temp_storage+120];
	add.s64 	%rd260, %rd258, %rd259;
	ld.shared.u64 	%rd261, [_ZZN3cub18CUB_300001_SM_10006detail6reduce28DeviceReduceSingleTileKernelINS2_10policy_hubIljN4cuda3std3__44plusIlEEE10Policy1000EPlSC_iS9_llNS7_10__identityEEEvT0_T1_T2_T3_T4_T6_E12temp_storage+128];
	add.s64 	%rd262, %rd260, %rd261;
	ld.shared.u64 	%rd263, [_ZZN3cub18CUB_300001_SM_10006detail6reduce28DeviceReduceSingleTileKernelINS2_10policy_hubIljN4cuda3std3__44plusIlEEE10Policy1000EPlSC_iS9_llNS7_10__identityEEEvT0_T1_T2_T3_T4_T6_E12temp_storage+136];
	add.s64 	%rd280, %rd262, %rd263;
	bra.uni 	$L__BB28_37;
$L__BB28_17:
	// begin inline asm
	mov.u32 %r105, %laneid;
	// end inline asm
	and.b32  	%r156, %r1, 992;
	add.s32 	%r157, %r156, 32;
	setp.gt.s32 	%p26, %r157, %r34;
	not.b32 	%r158, %r156;
	add.s32 	%r159, %r34, %r158;
	selp.b32 	%r154, %r159, 31, %p26;
	mov.b64 	{%r107, %r112}, %rd271;
	mov.b32 	%r113, 1;
	mov.b32 	%r155, -1;
	// begin inline asm
	shfl.sync.down.b32 %r106, %r107, %r113, %r154, %r155;
	// end inline asm
	// begin inline asm
	shfl.sync.down.b32 %r111, %r112, %r113, %r154, %r155;
	// end inline asm
	mov.b64 	%rd163, {%r106, %r111};
	setp.lt.s32 	%p27, %r105, %r154;
	selp.b64 	%rd164, %rd163, 0, %p27;
	add.s64 	%rd165, %rd164, %rd271;
	mov.b64 	{%r117, %r122}, %rd165;
	mov.b32 	%r123, 2;
	// begin inline asm
	shfl.sync.down.b32 %r116, %r117, %r123, %r154, %r155;
	// end inline asm
	// begin inline asm
	shfl.sync.down.b32 %r121, %r122, %r123, %r154, %r155;
	// end inline asm
	mov.b64 	%rd166, {%r116, %r121};
	add.s32 	%r160, %r105, 2;
	setp.gt.s32 	%p28, %r160, %r154;
	selp.b64 	%rd167, 0, %rd166, %p28;
	add.s64 	%rd168, %rd167, %rd165;
	mov.b64 	{%r127, %r132}, %rd168;
	mov.b32 	%r133, 4;
	// begin inline asm
	shfl.sync.down.b32 %r126, %r127, %r133, %r154, %r155;
	// end inline asm
	// begin inline asm
	shfl.sync.down.b32 %r131, %r132, %r133, %r154, %r155;
	// end inline asm
	mov.b64 	%rd169, {%r126, %r131};
	add.s32 	%r161, %r105, 4;
	setp.gt.s32 	%p29, %r161, %r154;
	selp.b64 	%rd170, 0, %rd169, %p29;
	add.s64 	%rd171, %rd170, %rd168;
	mov.b64 	{%r137, %r142}, %rd171;
	mov.b32 	%r143, 8;
	// begin inline asm
	shfl.sync.down.b32 %r136, %r137, %r143, %r154, %r155;
	// end inline asm
	// begin inline asm
	shfl.sync.down.b32 %r141, %r142, %r143, %r154, %r155;
	// end inline asm
	mov.b64 	%rd172, {%r136, %r141};
	add.s32 	%r162, %r105, 8;
	setp.gt.s32 	%p30, %r162, %r154;
	selp.b64 	%rd173, 0, %rd172, %p30;
	add.s64 	%rd174, %rd173, %rd171;
	mov.b64 	{%r147, %r152}, %rd174;
	mov.b32 	%r153, 16;
	// begin inline asm
	shfl.sync.down.b32 %r146, %r147, %r153, %r154, %r155;
	// end inline asm
	// begin inline asm
	shfl.sync.down.b32 %r151, %r152, %r153, %r154, %r155;
	// end inline asm
	mov.b64 	%rd175, {%r146, %r151};
	add.s32 	%r163, %r105, 16;
	setp.gt.s32 	%p31, %r163, %r154;
	selp.b64 	%rd176, 0, %rd175, %p31;
	add.s64 	%rd280, %rd176, %rd174;
	setp.ne.s32 	%p32, %r105, 0;
	@%p32 bra 	$L__BB28_19;
	shr.u32 	%r164, %r1, 2;
	and.b32  	%r165, %r164, 248;
	mov.u32 	%r166, _ZZN3cub18CUB_300001_SM_10006detail6reduce28DeviceReduceSingleTileKernelINS2_10policy_hubIljN4cuda3std3__44plusIlEEE10Policy1000EPlSC_iS9_llNS7_10__identityEEEvT0_T1_T2_T3_T4_T6_E12temp_storage;
	add.s32 	%r167, %r166, %r165;
	st.shared.u64 	[%r167+16], %rd280;
$L__BB28_19:
	bar.sync 	0;
	setp.ne.s32 	%p33, %r1, 0;
	@%p33 bra 	$L__BB28_37;
	setp.gt.s32 	%p34, %r34, 32;
	ld.shared.u64 	%rd177, [_ZZN3cub18CUB_300001_SM_10006detail6reduce28DeviceReduceSingleTileKernelINS2_10policy_hubIljN4cuda3std3__44plusIlEEE10Policy1000EPlSC_iS9_llNS7_10__identityEEEvT0_T1_T2_T3_T4_T6_E12temp_storage+24];
	selp.b64 	%rd178, %rd177, 0, %p34;
	add.s64 	%rd179, %rd178, %rd280;
	setp.gt.s32 	%p35, %r34, 64;
	ld.shared.u64 	%rd180, [_ZZN3cub18CUB_300001_SM_10006detail6reduce28DeviceReduceSingleTileKernelINS2_10policy_hubIljN4cuda3std3__44plusIlEEE10Policy1000EPlSC_iS9_llNS7_10__identityEEEvT0_T1_T2_T3_T4_T6_E12temp_storage+32];
	selp.b64 	%rd181, %rd180, 0, %p35;
	add.s64 	%rd182, %rd179, %rd181;
	setp.gt.s32 	%p36, %r34, 96;
	ld.shared.u64 	%rd183, [_ZZN3cub18CUB_300001_SM_10006detail6reduce28DeviceReduceSingleTileKernelINS2_10policy_hubIljN4cuda3std3__44plusIlEEE10Policy1000EPlSC_iS9_llNS7_10__identityEEEvT0_T1_T2_T3_T4_T6_E12temp_storage+40];
	selp.b64 	%rd184, %rd183, 0, %p36;
	add.s64 	%rd185, %rd182, %rd184;
	setp.gt.s32 	%p37, %r34, 128;
	ld.shared.u64 	%rd186, [_ZZN3cub18CUB_300001_SM_10006detail6reduce28DeviceReduceSingleTileKernelINS2_10policy_hubIljN4cuda3std3__44plusIlEEE10Policy1000EPlSC_iS9_llNS7_10__identityEEEvT0_T1_T2_T3_T4_T6_E12temp_storage+48];
	selp.b64 	%rd187, %rd186, 0, %p37;
	add.s64 	%rd188, %rd185, %rd187;
	setp.gt.s32 	%p38, %r34, 160;
	ld.shared.u64 	%rd189, [_ZZN3cub18CUB_300001_SM_10006detail6reduce28DeviceReduceSingleTileKernelINS2_10policy_hubIljN4cuda3std3__44plusIlEEE10Policy1000EPlSC_iS9_llNS7_10__identityEEEvT0_T1_T2_T3_T4_T6_E12temp_storage+56];
	selp.b64 	%rd190, %rd189, 0, %p38;
	add.s64 	%rd191, %rd188, %rd190;
	setp.gt.s32 	%p39, %r34, 192;
	ld.shared.u64 	%rd192, [_ZZN3cub18CUB_300001_SM_10006detail6reduce28DeviceReduceSingleTileKernelINS2_10policy_hubIljN4cuda3std3__44plusIlEEE10Policy1000EPlSC_iS9_llNS7_10__identityEEEvT0_T1_T2_T3_T4_T6_E12temp_storage+64];
	selp.b64 	%rd193, %rd192, 0, %p39;
	add.s64 	%rd194, %rd191, %rd193;
	setp.gt.s32 	%p40, %r34, 224;
	ld.shared.u64 	%rd195, [_ZZN3cub18CUB_300001_SM_10006detail6reduce28DeviceReduceSingleTileKernelINS2_10policy_hubIljN4cuda3std3__44plusIlEEE10Policy1000EPlSC_iS9_llNS7_10__identityEEEvT0_T1_T2_T3_T4_T6_E12temp_storage+72];
	selp.b64 	%rd196, %rd195, 0, %p40;
	add.s64 	%rd197, %rd194, %rd196;
	setp.gt.s32 	%p41, %r34, 256;
	ld.shared.u64 	%rd198, [_ZZN3cub18CUB_300001_SM_10006detail6reduce28DeviceReduceSingleTileKernelINS2_10policy_hubIljN4cuda3std3__44plusIlEEE10Policy1000EPlSC_iS9_llNS7_10__identityEEEvT0_T1_T2_T3_T4_T6_E12temp_storage+80];
	selp.b64 	%rd199, %rd198, 0, %p41;
	add.s64 	%rd200, %rd197, %rd199;
	setp.gt.s32 	%p42, %r34, 288;
	ld.shared.u64 	%rd201, [_ZZN3cub18CUB_300001_SM_10006detail6reduce28DeviceReduceSingleTileKernelINS2_10policy_hubIljN4cuda3std3__44plusIlEEE10Policy1000EPlSC_iS9_llNS7_10__identityEEEvT0_T1_T2_T3_T4_T6_E12temp_storage+88];
	selp.b64 	%rd202, %rd201, 0, %p42;
	add.s64 	%rd203, %rd200, %rd202;
	setp.gt.s32 	%p43, %r34, 320;
	ld.shared.u64 	%rd204, [_ZZN3cub18CUB_300001_SM_10006detail6reduce28DeviceReduceSingleTileKernelINS2_10policy_hubIljN4cuda3std3__44plusIlEEE10Policy1000EPlSC_iS9_llNS7_10__identityEEEvT0_T1_T2_T3_T4_T6_E12temp_storage+96];
	selp.b64 	%rd205, %rd204, 0, %p43;
	add.s64 	%rd206, %rd203, %rd205;
	setp.gt.s32 	%p44, %r34, 352;
	ld.shared.u64 	%rd207, [_ZZN3cub18CUB_300001_SM_10006detail6reduce28DeviceReduceSingleTileKernelINS2_10policy_hubIljN4cuda3std3__44plusIlEEE10Policy1000EPlSC_iS9_llNS7_10__identityEEEvT0_T1_T2_T3_T4_T6_E12temp_storage+104];
	selp.b64 	%rd208, %rd207, 0, %p44;
	add.s64 	%rd209, %rd206, %rd208;
	setp.gt.s32 	%p45, %r34, 384;
	ld.shared.u64 	%rd210, [_ZZN3cub18CUB_300001_SM_10006detail6reduce28DeviceReduceSingleTileKernelINS2_10policy_hubIljN4cuda3std3__44plusIlEEE10Policy1000EPlSC_iS9_llNS7_10__identityEEEvT0_T1_T2_T3_T4_T6_E12temp_storage+112];
	selp.b64 	%rd211, %rd210, 0, %p45;
	add.s64 	%rd212, %rd209, %rd211;
	setp.gt.s32 	%p46, %r34, 416;
	ld.shared.u64 	%rd213, [_ZZN3cub18CUB_300001_SM_10006detail6reduce28DeviceReduceSingleTileKernelINS2_10policy_hubIljN4cuda3std3__44plusIlEEE10Policy1000EPlSC_iS9_llNS7_10__identityEEEvT0_T1_T2_T3_T4_T6_E12temp_storage+120];
	selp.b64 	%rd214, %rd213, 0, %p46;
	add.s64 	%rd215, %rd212, %rd214;
	setp.gt.s32 	%p47, %r34, 448;
	ld.shared.u64 	%rd216, [_ZZN3cub18CUB_300001_SM_10006detail6reduce28DeviceReduceSingleTileKernelINS2_10policy_hubIljN4cuda3std3__44plusIlEEE10Policy1000EPlSC_iS9_llNS7_10__identityEEEvT0_T1_T2_T3_T4_T6_E12temp_storage+128];
	selp.b64 	%rd217, %rd216, 0, %p47;
	add.s64 	%rd218, %rd215, %rd217;
	setp.gt.s32 	%p48, %r34, 480;
	ld.shared.u64 	%rd219, [_ZZN3cub18CUB_300001_SM_10006detail6reduce28DeviceReduceSingleTileKernelINS2_10policy_hubIljN4cuda3std3__44plusIlEEE10Policy1000EPlSC_iS9_llNS7_10__identityEEEvT0_T1_T2_T3_T4_T6_E12temp_storage+136];
	selp.b64 	%rd220, %rd219, 0, %p48;
	add.s64 	%rd280, %rd218, %rd220;
	bra.uni 	$L__BB28_37;
$L__BB28_21:
	mov.u32 	%r13, %tid.x;
	mul.wide.u32 	%rd52, %r13, 8;
	add.s64 	%rd39, %rd35, %rd52;
	// begin inline asm
	ld.global.nc.u64 %rd38, [%rd39];
	// end inline asm
	add.s64 	%rd41, %rd39, 4096;
	// begin inline asm
	ld.global.nc.u64 %rd40, [%rd41];
	// end inline asm
	add.s64 	%rd43, %rd39, 8192;
	// begin inline asm
	ld.global.nc.u64 %rd42, [%rd43];
	// end inline asm
	add.s64 	%rd45, %rd39, 12288;
	// begin inline asm
	ld.global.nc.u64 %rd44, [%rd45];
	// end inline asm
	add.s64 	%rd47, %rd39, 16384;
	// begin inline asm
	ld.global.nc.u64 %rd46, [%rd47];
	// end inline asm
	add.s64 	%rd49, %rd39, 20480;
	// begin inline asm
	ld.global.nc.u64 %rd48, [%rd49];
	// end inline asm
	add.s64 	%rd51, %rd39, 24576;
	// begin inline asm
	ld.global.nc.u64 %rd50, [%rd51];
	// end inline asm
	add.s64 	%rd53, %rd40, %rd38;
	add.s64 	%rd54, %rd42, %rd53;
	add.s64 	%rd55, %rd44, %rd54;
	add.s64 	%rd56, %rd46, %rd55;
	add.s64 	%rd57, %rd48, %rd56;
	add.s64 	%rd279, %rd50, %rd57;
	setp.lt.u32 	%p3, %r34, 7168;
	mov.b32 	%r231, 3584;
	@%p3 bra 	$L__BB28_25;
	add.s32 	%r14, %r34, -3584;
	mov.b32 	%r231, 3584;
$L__BB28_23:
	add.s32 	%r37, %r231, %r13;
	mul.wide.u32 	%rd72, %r37, 8;
	add.s64 	%rd59, %rd35, %rd72;
	// begin inline asm
	ld.global.nc.u64 %rd58, [%rd59];
	// end inline asm
	add.s64 	%rd61, %rd59, 4096;
	// begin inline asm
	ld.global.nc.u64 %rd60, [%rd61];
	// end inline asm
	add.s64 	%rd63, %rd59, 8192;
	// begin inline asm
	ld.global.nc.u64 %rd62, [%rd63];
	// end inline asm
	add.s64 	%rd65, %rd59, 12288;
	// begin inline asm
	ld.global.nc.u64 %rd64, [%rd65];
	// end inline asm
	add.s64 	%rd67, %rd59, 16384;
	// begin inline asm
	ld.global.nc.u64 %rd66, [%rd67];
	// end inline asm
	add.s64 	%rd69, %rd59, 20480;
	// begin inline asm
	ld.global.nc.u64 %rd68, [%rd69];
	// end inline asm
	add.s64 	%rd71, %rd59, 24576;
	// begin inline asm
	ld.global.nc.u64 %rd70, [%rd71];
	// end inline asm
	add.s64 	%rd73, %rd58, %rd279;
	add.s64 	%rd74, %rd60, %rd73;
	add.s64 	%rd75, %rd62, %rd74;
	add.s64 	%rd76, %rd64, %rd75;
	add.s64 	%rd77, %rd66, %rd76;
	add.s64 	%rd78, %rd68, %rd77;
	add.s64 	%rd279, %rd70, %rd78;
	sub.s32 	%r38, %r34, %r231;
	setp.lt.s32 	%p4, %r38, 3584;
	@%p4 bra 	$L__BB28_33;
	add.s32 	%r231, %r231, 3584;
	setp.le.s32 	%p5, %r231, %r14;
	@%p5 bra 	$L__BB28_23;
$L__BB28_25:
	setp.le.s32 	%p6, %r34, %r231;
	@%p6 bra 	$L__BB28_33;
	sub.s32 	%r18, %r34, %r231;
	setp.ge.s32 	%p7, %r13, %r18;
	@%p7 bra 	$L__BB28_33;
	not.b32 	%r39, %r13;
	add.s32 	%r40, %r34, %r39;
	sub.s32 	%r19, %r40, %r231;
	and.b32  	%r41, %r19, 1536;
	setp.eq.s32 	%p8, %r41, 1536;
	mov.u32 	%r235, %r13;
	@%p8 bra 	$L__BB28_30;
	add.s32 	%r233, %r13, %r231;
	shr.u32 	%r42, %r19, 9;
	add.s32 	%r43, %r42, 1;
	and.b32  	%r44, %r43, 3;
	neg.s32 	%r232, %r44;
	mov.u32 	%r235, %r13;
$L__BB28_29:
	.pragma "nounroll";
	mul.wide.u32 	%rd82, %r233, 8;
	add.s64 	%rd81, %rd35, %rd82;
	// begin inline asm
	ld.global.nc.u64 %rd80, [%rd81];
	// end inline asm
	add.s64 	%rd279, %rd80, %rd279;
	add.s32 	%r235, %r235, 512;
	add.s32 	%r233, %r233, 512;
	add.s32 	%r232, %r232, 1;
	setp.ne.s32 	%p9, %r232, 0;
	@%p9 bra 	$L__BB28_29;
$L__BB28_30:
	setp.lt.u32 	%p10, %r19, 1536;
	@%p10 bra 	$L__BB28_33;
	cvt.u64.u32 	%rd83, %r235;
	cvt.u64.u32 	%rd84, %r231;
	add.s64 	%rd85, %rd83, %rd84;
	shl.b64 	%rd86, %rd85, 3;
	add.s64 	%rd87, %rd86, %rd35;
	add.s64 	%rd277, %rd87, 8192;
	add.s32 	%r236, %r235, %r231;
$L__BB28_32:
	mul.wide.u32 	%rd96, %r236, 8;
	add.s64 	%rd89, %rd35, %rd96;
	// begin inline asm
	ld.global.nc.u64 %rd88, [%rd89];
	// end inline asm
	add.s64 	%rd97, %rd88, %rd279;
	add.s64 	%rd91, %rd277, -4096;
	// begin inline asm
	ld.global.nc.u64 %rd90, [%rd91];
	// end inline asm
	add.s64 	%rd98, %rd90, %rd97;
	// begin inline asm
	ld.global.nc.u64 %rd92, [%rd277];
	// end inline asm
	add.s64 	%rd99, %rd92, %rd98;
	add.s64 	%rd95, %rd277, 4096;
	// begin inline asm
	ld.global.nc.u64 %rd94, [%rd95];
	// end inline asm
	add.s64 	%rd279, %rd94, %rd99;
	add.s32 	%r235, %r235, 2048;
	add.s64 	%rd277, %rd277, 16384;
	add.s32 	%r236, %r236, 2048;
	setp.lt.s32 	%p11, %r235, %r18;
	@%p11 bra 	$L__BB28_32;
$L__BB28_33:
	// begin inline asm
	mov.u32 %r45, %laneid;
	// end inline asm
	mov.b64 	{%r47, %r52}, %rd279;
	mov.b32 	%r53, 1;
	mov.b32 	%r94, 31;
	mov.b32 	%r95, -1;
	// begin inline asm
	shfl.sync.down.b32 %r46, %r47, %r53, %r94, %r95;
	// end inline asm
	// begin inline asm
	shfl.sync.down.b32 %r51, %r52, %r53, %r94, %r95;
	// end inline asm
	mov.b64 	%rd100, {%r46, %r51};
	setp.gt.s32 	%p12, %r45, 30;
	selp.b64 	%rd101, 0, %rd100, %p12;
	add.s64 	%rd102, %rd101, %rd279;
	mov.b64 	{%r57, %r62}, %rd102;
	mov.b32 	%r63, 2;
	// begin inline asm
	shfl.sync.down.b32 %r56, %r57, %r63, %r94, %r95;
	// end inline asm
	// begin inline asm
	shfl.sync.down.b32 %r61, %r62, %r63, %r94, %r95;
	// end inline asm
	mov.b64 	%rd103, {%r56, %r61};
	setp.gt.s32 	%p13, %r45, 29;
	selp.b64 	%rd104, 0, %rd103, %p13;
	add.s64 	%rd105, %rd104, %rd102;
	mov.b64 	{%r67, %r72}, %rd105;
	mov.b32 	%r73, 4;
	// begin inline asm
	shfl.sync.down.b32 %r66, %r67, %r73, %r94, %r95;
	// end inline asm
	// begin inline asm
	shfl.sync.down.b32 %r71, %r72, %r73, %r94, %r95;
	// end inline asm
	mov.b64 	%rd106, {%r66, %r71};
	setp.gt.s32 	%p14, %r45, 27;
	selp.b64 	%rd107, 0, %rd106, %p14;
	add.s64 	%rd108, %rd107, %rd105;
	mov.b64 	{%r77, %r82}, %rd108;
	mov.b32 	%r83, 8;
	// begin inline asm
	shfl.sync.down.b32 %r76, %r77, %r83, %r94, %r95;
	// end inline asm
	// begin inline asm
	shfl.sync.down.b32 %r81, %r82, %r83, %r94, %r95;
	// end inline asm
	mov.b64 	%rd109, {%r76, %r81};
	setp.gt.s32 	%p15, %r45, 23;
	selp.b64 	%rd110, 0, %rd109, %p15;
	add.s64 	%rd111, %rd110, %rd108;
	mov.b64 	{%r87, %r92}, %rd111;
	mov.b32 	%r93, 16;
	// begin inline asm
	shfl.sync.down.b32 %r86, %r87, %r93, %r94, %r95;
	// end inline asm
	// begin inline asm
	shfl.sync.down.b32 %r91, %r92, %r93, %r94, %r95;
	// end inline asm
	mov.b64 	%rd112, {%r86, %r91};
	setp.gt.s32 	%p16, %r45, 15;
	selp.b64 	%rd113, 0, %rd112, %p16;
	add.s64 	%rd280, %rd113, %rd111;
	setp.ne.s32 	%p17, %r45, 0;
	@%p17 bra 	$L__BB28_35;
	shr.u32 	%r96, %r13, 2;
	and.b32  	%r97, %r96, 248;
	mov.u32 	%r98, _ZZN3cub18CUB_300001_SM_10006detail6reduce28DeviceReduceSingleTileKernelINS2_10policy_hubIljN4cuda3std3__44plusIlEEE10Policy1000EPlSC_iS9_llNS7_10__identityEEEvT0_T1_T2_T3_T4_T6_E12temp_storage;
	add.s32 	%r99, %r98, %r97;
	st.shared.u64 	[%r99+16], %rd280;
$L__BB28_35:
	bar.sync 	0;
	setp.ne.s32 	%p18, %r13, 0;
	@%p18 bra 	$L__BB28_37;
	ld.shared.u64 	%rd114, [_ZZN3cub18CUB_300001_SM_10006detail6reduce28DeviceReduceSingleTileKernelINS2_10policy_hubIljN4cuda3std3__44plusIlEEE10Policy1000EPlSC_iS9_llNS7_10__identityEEEvT0_T1_T2_T3_T4_T6_E12temp_storage+24];
	add.s64 	%rd115, %rd114, %rd280;
	ld.shared.u64 	%rd116, [_ZZN3cub18CUB_300001_SM_10006detail6reduce28DeviceReduceSingleTileKernelINS2_10policy_hubIljN4cuda3std3__44plusIlEEE10Policy1000EPlSC_iS9_llNS7_10__identityEEEvT0_T1_T2_T3_T4_T6_E12temp_storage+32];
	add.s64 	%rd117, %rd115, %rd116;
	ld.shared.u64 	%rd118, [_ZZN3cub18CUB_300001_SM_10006detail6reduce28DeviceReduceSingleTileKernelINS2_10policy_hubIljN4cuda3std3__44plusIlEEE10Policy1000EPlSC_iS9_llNS7_10__identityEEEvT0_T1_T2_T3_T4_T6_E12temp_storage+40];
	add.s64 	%rd119, %rd117, %rd118;
	ld.shared.u64 	%rd120, [_ZZN3cub18CUB_300001_SM_10006detail6reduce28DeviceReduceSingleTileKernelINS2_10policy_hubIljN4cuda3std3__44plusIlEEE10Policy1000EPlSC_iS9_llNS7_10__identityEEEvT0_T1_T2_T3_T4_T6_E12temp_storage+48];
	add.s64 	%rd121, %rd119, %rd120;
	ld.shared.u64 	%rd122, [_ZZN3cub18CUB_300001_SM_10006detail6reduce28DeviceReduceSingleTileKernelINS2_10policy_hubIljN4cuda3std3__44plusIlEEE10Policy1000EPlSC_iS9_llNS7_10__identityEEEvT0_T1_T2_T3_T4_T6_E12temp_storage+56];
	add.s64 	%rd123, %rd121, %rd122;
	ld.shared.u64 	%rd124, [_ZZN3cub18CUB_300001_SM_10006detail6reduce28DeviceReduceSingleTileKernelINS2_10policy_hubIljN4cuda3std3__44plusIlEEE10Policy1000EPlSC_iS9_llNS7_10__identityEEEvT0_T1_T2_T3_T4_T6_E12temp_storage+64];
	add.s64 	%rd125, %rd123, %rd124;
	ld.shared.u64 	%rd126, [_ZZN3cub18CUB_300001_SM_10006detail6reduce28DeviceReduceSingleTileKernelINS2_10policy_hubIljN4cuda3std3__44plusIlEEE10Policy1000EPlSC_iS9_llNS7_10__identityEEEvT0_T1_T2_T3_T4_T6_E12temp_storage+72];
	add.s64 	%rd127, %rd125, %rd126;
	ld.shared.u64 	%rd128, [_ZZN3cub18CUB_300001_SM_10006detail6reduce28DeviceReduceSingleTileKernelINS2_10policy_hubIljN4cuda3std3__44plusIlEEE10Policy1000EPlSC_iS9_llNS7_10__identityEEEvT0_T1_T2_T3_T4_T6_E12temp_storage+80];
	add.s64 	%rd129, %rd127, %rd128;
	ld.shared.u64 	%rd130, [_ZZN3cub18CUB_300001_SM_10006detail6reduce28DeviceReduceSingleTileKernelINS2_10policy_hubIljN4cuda3std3__44plusIlEEE10Policy1000EPlSC_iS9_llNS7_10__identityEEEvT0_T1_T2_T3_T4_T6_E12temp_storage+88];
	add.s64 	%rd131, %rd129, %rd130;
	ld.shared.u64 	%rd132, [_ZZN3cub18CUB_300001_SM_10006detail6reduce28DeviceReduceSingleTileKernelINS2_10policy_hubIljN4cuda3std3__44plusIlEEE10Policy1000EPlSC_iS9_llNS7_10__identityEEEvT0_T1_T2_T3_T4_T6_E12temp_storage+96];
	add.s64 	%rd133, %rd131, %rd132;
	ld.shared.u64 	%rd134, [_ZZN3cub18CUB_300001_SM_10006detail6reduce28DeviceReduceSingleTileKernelINS2_10policy_hubIljN4cuda3std3__44plusIlEEE10Policy1000EPlSC_iS9_llNS7_10__identityEEEvT0_T1_T2_T3_T4_T6_E12temp_storage+104];
	add.s64 	%rd135, %rd133, %rd134;
	ld.shared.u64 	%rd136, [_ZZN3cub18CUB_300001_SM_10006detail6reduce28DeviceReduceSingleTileKernelINS2_10policy_hubIljN4cuda3std3__44plusIlEEE10Policy1000EPlSC_iS9_llNS7_10__identityEEEvT0_T1_T2_T3_T4_T6_E12temp_storage+112];
	add.s64 	%rd137, %rd135, %rd136;
	ld.shared.u64 	%rd138, [_ZZN3cub18CUB_300001_SM_10006detail6reduce28DeviceReduceSingleTileKernelINS2_10policy_hubIljN4cuda3std3__44plusIlEEE10Policy1000EPlSC_iS9_llNS7_10__identityEEEvT0_T1_T2_T3_T4_T6_E12temp_storage+120];
	add.s64 	%rd139, %rd137, %rd138;
	ld.shared.u64 	%rd140, [_ZZN3cub18CUB_300001_SM_10006detail6reduce28DeviceReduceSingleTileKernelINS2_10policy_hubIljN4cuda3std3__44plusIlEEE10Policy1000EPlSC_iS9_llNS7_10__identityEEEvT0_T1_T2_T3_T4_T6_E12temp_storage+128];
	add.s64 	%rd141, %rd139, %rd140;
	ld.shared.u64 	%rd142, [_ZZN3cub18CUB_300001_SM_10006detail6reduce28DeviceReduceSingleTileKernelINS2_10policy_hubIljN4cuda3std3__44plusIlEEE10Policy1000EPlSC_iS9_llNS7_10__identityEEEvT0_T1_T2_T3_T4_T6_E12temp_storage+136];
	add.s64 	%rd280, %rd141, %rd142;
$L__BB28_37:
	mov.u32 	%r223, %tid.x;
	setp.ne.s32 	%p56, %r223, 0;
	@%p56 bra 	$L__BB28_39;
	add.s64 	%rd264, %rd280, %rd36;
	st.global.u64 	[%rd1], %rd264;
$L__BB28_39:
	ret;

}
	// .globl	_ZN3cub18CUB_300001_SM_10006detail6reduce28DeviceReduceSingleTileKernelINS2_10policy_hubIlyN4cuda3std3__44plusIlEEE10Policy1000EN6thrust24THRUST_300001_SM_1000_NS18transform_iteratorINSD_6detail14equal_to_valueIbEENSF_15normal_iteratorINSD_10device_ptrIbEEEEllEEPlyS9_llNS7_10__identityEEEvT0_T1_T2_T3_T4_T6_
.visible .entry _ZN3cub18CUB_300001_SM_10006detail6reduce28DeviceReduceSingleTileKernelINS2_10policy_hubIlyN4cuda3std3__44plusIlEEE10Policy1000EN6thrust24THRUST_300001_SM_1000_NS18transform_iteratorINSD_6detail14equal_to_valueIbEENSF_15normal_iteratorINSD_10device_ptrIbEEEEllEEPlyS9_llNS7_10__identityEEEvT0_T1_T2_T3_T4_T6_(
	.param .align 8 .b8 _ZN3cub18CUB_300001_SM_10006detail6reduce28DeviceReduceSingleTileKernelINS2_10policy_hubIlyN4cuda3std3__44plusIlEEE10Policy1000EN6thrust24THRUST_300001_SM_1000_NS18transform_iteratorINSD_6detail14equal_to_valueIbEENSF_15normal_iteratorINSD_10device_ptrIbEEEEllEEPlyS9_llNS7_10__identityEEEvT0_T1_T2_T3_T4_T6__param_0[16],
	.param .u64 .ptr .align 1 _ZN3cub18CUB_300001_SM_10006detail6reduce28DeviceReduceSingleTileKernelINS2_10policy_hubIlyN4cuda3std3__44plusIlEEE10Policy1000EN6thrust24THRUST_300001_SM_1000_NS18transform_iteratorINSD_6detail14equal_to_valueIbEENSF_15normal_iteratorINSD_10device_ptrIbEEEEllEEPlyS9_llNS7_10__identityEEEvT0_T1_T2_T3_T4_T6__param_1,
	.param .u64 _ZN3cub18CUB_300001_SM_10006detail6reduce28DeviceReduceSingleTileKernelINS2_10policy_hubIlyN4cuda3std3__44plusIlEEE10Policy1000EN6thrust24THRUST_300001_SM_1000_NS18transform_iteratorINSD_6detail14equal_to_valueIbEENSF_15normal_iteratorINSD_10device_ptrIbEEEEllEEPlyS9_llNS7_10__identityEEEvT0_T1_T2_T3_T4_T6__param_2,
	.param .align 1 .b8 _ZN3cub18CUB_300001_SM_10006detail6reduce28DeviceReduceSingleTileKernelINS2_10policy_hubIlyN4cuda3std3__44plusIlEEE10Policy1000EN6thrust24THRUST_300001_SM_1000_NS18transform_iteratorINSD_6detail14equal_to_valueIbEENSF_15normal_iteratorINSD_10device_ptrIbEEEEllEEPlyS9_llNS7_10__identityEEEvT0_T1_T2_T3_T4_T6__param_3[1],
	.param .u64 _ZN3cub18CUB_300001_SM_10006detail6reduce28DeviceReduceSingleTileKernelINS2_10policy_hubIlyN4cuda3std3__44plusIlEEE10Policy1000EN6thrust24THRUST_300001_SM_1000_NS18transform_iteratorINSD_6detail14equal_to_valueIbEENSF_15normal_iteratorINSD_10device_ptrIbEEEEllEEPlyS9_llNS7_10__identityEEEvT0_T1_T2_T3_T4_T6__param_4,
	.param .align 1 .b8 _ZN3cub18CUB_300001_SM_10006detail6reduce28DeviceReduceSingleTileKernelINS2_10policy_hubIlyN4cuda3std3__44plusIlEEE10Policy1000EN6thrust24THRUST_300001_SM_1000_NS18transform_iteratorINSD_6detail14equal_to_valueIbEENSF_15normal_iteratorINSD_10device_ptrIbEEEEllEEPlyS9_llNS7_10__identityEEEvT0_T1_T2_T3_T4_T6__param_5[1]
)
.maxntid 512
.minnctapersm 1
{
	.reg .pred 	%p<140>;
	.reg .b16 	%rs<94>;
	.reg .b32 	%r<256>;
	.reg .b64 	%rd<397>;
	// demoted variable
	.shared .align 8 .b8 _ZZN3cub18CUB_300001_SM_10006detail6reduce28DeviceReduceSingleTileKernelINS2_10policy_hubIlyN4cuda3std3__44plusIlEEE10Policy1000EN6thrust24THRUST_300001_SM_1000_NS18transform_iteratorINSD_6detail14equal_to_valueIbEENSF_15normal_iteratorINSD_10device_ptrIbEEEEllEEPlyS9_llNS7_10__identityEEEvT0_T1_T2_T3_T4_T6_E12temp_storage[152];
	ld.param.u32 	%r47, [_ZN3cub18CUB_300001_SM_10006detail6reduce28DeviceReduceSingleTileKernelINS2_10policy_hubIlyN4cuda3std3__44plusIlEEE10Policy1000EN6thrust24THRUST_300001_SM_1000_NS18transform_iteratorINSD_6detail14equal_to_valueIbEENSF_15normal_iteratorINSD_10device_ptrIbEEEEllEEPlyS9_llNS7_10__identityEEEvT0_T1_T2_T3_T4_T6__param_0+8];
	bfe.u32 	%r51, %r47, 0, 8;
	cvt.u16.u32 	%rs2, %r51;
	ld.param.u64 	%rd57, [_ZN3cub18CUB_300001_SM_10006detail6reduce28DeviceReduceSingleTileKernelINS2_10policy_hubIlyN4cuda3std3__44plusIlEEE10Policy1000EN6thrust24THRUST_300001_SM_1000_NS18transform_iteratorINSD_6detail14equal_to_valueIbEENSF_15normal_iteratorINSD_10device_ptrIbEEEEllEEPlyS9_llNS7_10__identityEEEvT0_T1_T2_T3_T4_T6__param_0];
	ld.param.u64 	%rd60, [_ZN3cub18CUB_300001_SM_10006detail6reduce28DeviceReduceSingleTileKernelINS2_10policy_hubIlyN4cuda3std3__44plusIlEEE10Policy1000EN6thrust24THRUST_300001_SM_1000_NS18transform_iteratorINSD_6detail14equal_to_valueIbEENSF_15normal_iteratorINSD_10device_ptrIbEEEEllEEPlyS9_llNS7_10__identityEEEvT0_T1_T2_T3_T4_T6__param_1];
	ld.param.u64 	%rd58, [_ZN3cub18CUB_300001_SM_10006detail6reduce28DeviceReduceSingleTileKernelINS2_10policy_hubIlyN4cuda3std3__44plusIlEEE10Policy1000EN6thrust24THRUST_300001_SM_1000_NS18transform_iteratorINSD_6detail14equal_to_valueIbEENSF_15normal_iteratorINSD_10device_ptrIbEEEEllEEPlyS9_llNS7_10__identityEEEvT0_T1_T2_T3_T4_T6__param_2];
	ld.param.u64 	%rd59, [_ZN3cub18CUB_300001_SM_10006detail6reduce28DeviceReduceSingleTileKernelINS2_10policy_hubIlyN4cuda3std3__44plusIlEEE10Policy1000EN6thrust24THRUST_300001_SM_1000_NS18transform_iteratorINSD_6detail14equal_to_valueIbEENSF_15normal_iteratorINSD_10device_ptrIbEEEEllEEPlyS9_llNS7_10__identityEEEvT0_T1_T2_T3_T4_T6__param_4];
	cvta.to.global.u64 	%rd1, %rd60;
	setp.ne.s64 	%p1, %rd58, 0;
	@%p1 bra 	$L__BB29_3;
	mov.u32 	%r241, %tid.x;
	setp.ne.s32 	%p139, %r241, 0;
	@%p139 bra 	$L__BB29_51;
	st.global.u64 	[%rd1], %rd59;
	bra.uni 	$L__BB29_51;
$L__BB29_3:
	cvta.to.global.u64 	%rd2, %rd57;
	setp.gt.u64 	%p2, %rd58, 3583;
	@%p2 bra 	$L__BB29_28;
	cvt.u32.u64 	%r1, %rd58;
	mov.u32 	%r2, %tid.x;
	setp.ge.u32 	%p67, %r2, %r1;
	mov.b64 	%rd380, 0;
	mov.u32 	%r245, %r2;
	@%p67 bra 	$L__BB29_6;
	cvt.u64.u32 	%rd201, %r2;
	add.s64 	%rd202, %rd2, %rd201;
	ld.global.u8 	%rs59, [%rd202];
	and.b16  	%rs60, %rs2, 255;
	setp.eq.s16 	%p68, %rs59, %rs60;
	selp.u64 	%rd380, 1, 0, %p68;
	add.s32 	%r245, %r2, 512;
$L__BB29_6:
	setp.ge.u32 	%p69, %r245, %r1;
	@%p69 bra 	$L__BB29_19;
	not.b32 	%r118, %r245;
	add.s32 	%r119, %r118, %r1;
	shr.u32 	%r120, %r119, 9;
	add.s32 	%r5, %r120, 1;
	and.b32  	%r6, %r5, 15;
	setp.lt.u32 	%p70, %r119, 7680;
	@%p70 bra 	$L__BB29_10;
	and.b32  	%r121, %r5, 16777200;
	neg.s32 	%r243, %r121;
	cvt.u64.u32 	%rd204, %r245;
	add.s64 	%rd205, %rd204, %rd2;
	add.s64 	%rd371, %rd205, 4096;
	and.b16  	%rs62, %rs2, 255;
$L__BB29_9:
	.pragma "nounroll";
	ld.global.u8 	%rs61, [%rd371+-4096];
	setp.eq.s16 	%p71, %rs61, %rs62;
	selp.u64 	%rd206, 1, 0, %p71;
	add.s64 	%rd207, %rd380, %rd206;
	ld.global.u8 	%rs63, [%rd371+-3584];
	setp.eq.s16 	%p72, %rs63, %rs62;
	selp.u64 	%rd208, 1, 0, %p72;
	add.s64 	%rd209, %rd207, %rd208;
	ld.global.u8 	%rs64, [%rd371+-3072];
	setp.eq.s16 	%p73, %rs64, %rs62;
	selp.u64 	%rd210, 1, 0, %p73;
	add.s64 	%rd211, %rd209, %rd210;
	ld.global.u8 	%rs65, [%rd371+-2560];
	setp.eq.s16 	%p74, %rs65, %rs62;
	selp.u64 	%rd212, 1, 0, %p74;
	add.s64 	%rd213, %rd211, %rd212;
	ld.global.u8 	%rs66, [%rd371+-2048];
	setp.eq.s16 	%p75, %rs66, %rs62;
	selp.u64 	%rd214, 1, 0, %p75;
	add.s64 	%rd215, %rd213, %rd214;
	ld.global.u8 	%rs67, [%rd371+-1536];
	setp.eq.s16 	%p76, %rs67, %rs62;
	selp.u64 	%rd216, 1, 0, %p76;
	add.s64 	%rd217, %rd215, %rd216;
	ld.global.u8 	%rs68, [%rd371+-1024];
	setp.eq.s16 	%p77, %rs68, %rs62;
	selp.u64 	%rd218, 1, 0, %p77;
	add.s64 	%rd219, %rd217, %rd218;
	ld.global.u8 	%rs69, [%rd371+-512];
	setp.eq.s16 	%p78, %rs69, %rs62;
	selp.u64 	%rd220, 1, 0, %p78;
	add.s64 	%rd221, %rd219, %rd220;
	ld.global.u8 	%rs70, [%rd371];
	setp.eq.s16 	%p79, %rs70, %rs62;
	selp.u64 	%rd222, 1, 0, %p79;
	add.s64 	%rd223, %rd221, %rd222;
	ld.global.u8 	%rs71, [%rd371+512];
	setp.eq.s16 	%p80, %rs71, %rs62;
	selp.u64 	%rd224, 1, 0, %p80;
	add.s64 	%rd225, %rd223, %rd224;
	ld.global.u8 	%rs72, [%rd371+1024];
	setp.eq.s16 	%p81, %rs72, %rs62;
	selp.u64 	%rd226, 1, 0, %p81;
	add.s64 	%rd227, %rd225, %rd226;
	ld.global.u8 	%rs73, [%rd371+1536];
	setp.eq.s16 	%p82, %rs73, %rs62;
	selp.u64 	%rd228, 1, 0, %p82;
	add.s64 	%rd229, %rd227, %rd228;
	ld.global.u8 	%rs74, [%rd371+2048];
	setp.eq.s16 	%p83, %rs74, %rs62;
	selp.u64 	%rd230, 1, 0, %p83;
	add.s64 	%rd231, %rd229, %rd230;
	ld.global.u8 	%rs75, [%rd371+2560];
	setp.eq.s16 	%p84, %rs75, %rs62;
	selp.u64 	%rd232, 1, 0, %p84;
	add.s64 	%rd233, %rd231, %rd232;
	ld.global.u8 	%rs76, [%rd371+3072];
	setp.eq.s16 	%p85, %rs76, %rs62;
	selp.u64 	%rd234, 1, 0, %p85;
	add.s64 	%rd235, %rd233, %rd234;
	ld.global.u8 	%rs77, [%rd371+3584];
	setp.eq.s16 	%p86, %rs77, %rs62;
	selp.u64 	%rd236, 1, 0, %p86;
	add.s64 	%rd380, %rd235, %rd236;
	add.s32 	%r245, %r245, 8192;
	add.s32 	%r243, %r243, 16;
	add.s64 	%rd371, %rd371, 8192;
	setp.ne.s32 	%p87, %r243, 0;
	@%p87 bra 	$L__BB29_9;
$L__BB29_10:
	setp.eq.s32 	%p88, %r6, 0;
	@%p88 bra 	$L__BB29_19;
	and.b32  	%r13, %r5, 7;
	setp.lt.u32 	%p89, %r6, 8;
	@%p89 bra 	$L__BB29_13;
	cvt.s64.s32 	%rd238, %r245;
	add.s64 	%rd239, %rd2, %rd238;
	ld.global.u8 	%rs78, [%rd239];
	and.b16  	%rs79, %rs2, 255;
	setp.eq.s16 	%p90, %rs78, %rs79;
	selp.u64 	%rd240, 1, 0, %p90;
	add.s64 	%rd241, %rd380, %rd240;
	ld.global.u8 	%rs80, [%rd239+512];
	setp.eq.s16 	%p91, %rs80, %rs79;
	selp.u64 	%rd242, 1, 0, %p91;
	add.s64 	%rd243, %rd241, %rd242;
	ld.global.u8 	%rs81, [%rd239+1024];
	setp.eq.s16 	%p92, %rs81, %rs79;
	selp.u64 	%rd244, 1, 0, %p92;
	add.s64 	%rd245, %rd243, %rd244;
	ld.global.u8 	%rs82, [%rd239+1536];
	setp.eq.s16 	%p93, %rs82, %rs79;
	selp.u64 	%rd246, 1, 0, %p93;
	add.s64 	%rd247, %rd245, %rd246;
	ld.global.u8 	%rs83, [%rd239+2048];
	setp.eq.s16 	%p94, %rs83, %rs79;
	selp.u64 	%rd248, 1, 0, %p94;
	add.s64 	%rd249, %rd247, %rd248;
	ld.global.u8 	%rs84, [%rd239+2560];
	setp.eq.s16 	%p95, %rs84, %rs79;
	selp.u64 	%rd250, 1, 0, %p95;
	add.s64 	%rd251, %rd249, %rd250;
	ld.global.u8 	%rs85, [%rd239+3072];
	setp.eq.s16 	%p96, %rs85, %rs79;
	selp.u64 	%rd252, 1, 0, %p96;
	add.s64 	%rd253, %rd251, %rd252;
	ld.global.u8 	%rs86, [%rd239+3584];
	setp.eq.s16 	%p97, %rs86, %rs79;
	selp.u64 	%rd254, 1, 0, %p97;
	add.s64 	%rd380, %rd253, %rd254;
	add.s32 	%r245, %r245, 4096;
$L__BB29_13:
	setp.eq.s32 	%p98, %r13, 0;
	@%p98 bra 	$L__BB29_19;
	and.b32  	%r16, %r5, 3;
	setp.lt.u32 	%p99, %r13, 4;
	@%p99 bra 	$L__BB29_16;
	cvt.s64.s32 	%rd256, %r245;
	add.s64 	%rd257, %rd2, %rd256;
	ld.global.u8 	%rs87, [%rd257];
	and.b16  	%rs88, %rs2, 255;
	setp.eq.s16 	%p100, %rs87, %rs88;
	selp.u64 	%rd258, 1, 0, %p100;
	add.s64 	%rd259, %rd380, %rd258;
	ld.global.u8 	%rs89, [%rd257+512];
	setp.eq.s16 	%p101, %rs89, %rs88;
	selp.u64 	%rd260, 1, 0, %p101;
	add.s64 	%rd261, %rd259, %rd260;
	ld.global.u8 	%rs90, [%rd257+1024];
	setp.eq.s16 	%p102, %rs90, %rs88;
	selp.u64 	%rd262, 1, 0, %p102;
	add.s64 	%rd263, %rd261, %rd262;
	ld.global.u8 	%rs91, [%rd257+1536];
	setp.eq.s16 	%p103, %rs91, %rs88;
	selp.u64 	%rd264, 1, 0, %p103;
	add.s64 	%rd380, %rd263, %rd264;
	add.s32 	%r245, %r245, 2048;
$L__BB29_16:
	setp.eq.s32 	%p104, %r16, 0;
	@%p104 bra 	$L__BB29_19;
	neg.s32 	%r248, %r16;
	and.b16  	%rs93, %rs2, 255;
$L__BB29_18:
	.pragma "nounroll";
	cvt.s64.s32 	%rd265, %r245;
	add.s64 	%rd266, %rd2, %rd265;
	ld.global.u8 	%rs92, [%rd266];
	setp.eq.s16 	%p105, %rs92, %rs93;
	selp.u64 	%rd267, 1, 0, %p105;
	add.s64 	%rd380, %rd380, %rd267;
	add.s32 	%r245, %r245, 512;
	add.s32 	%r248, %r248, 1;
	setp.ne.s32 	%p106, %r248, 0;
	@%p106 bra 	$L__BB29_18;
$L__BB29_19:
	setp.lt.u64 	%p107, %rd58, 512;
	@%p107 bra 	$L__BB29_24;
	// begin inline asm
	mov.u32 %r185, %laneid;
	// end inline asm
	mov.b64 	{%r187, %r192}, %rd380;
	mov.b32 	%r193, 1;
	mov.b32 	%r234, 31;
	mov.b32 	%r235, -1;
	// begin inline asm
	shfl.sync.down.b32 %r186, %r187, %r193, %r234, %r235;
	// end inline asm
	// begin inline asm
	shfl.sync.down.b32 %r191, %r192, %r193, %r234, %r235;
	// end inline asm
	mov.b64 	%rd326, {%r186, %r191};
	setp.gt.s32 	%p131, %r185, 30;
	selp.b64 	%rd327, 0, %rd326, %p131;
	add.s64 	%rd328, %rd327, %rd380;
	mov.b64 	{%r197, %r202}, %rd328;
	mov.b32 	%r203, 2;
	// begin inline asm
	shfl.sync.down.b32 %r196, %r197, %r203, %r234, %r235;
	// end inline asm
	// begin inline asm
	shfl.sync.down.b32 %r201, %r202, %r203, %r234, %r235;
	// end inline asm
	mov.b64 	%rd329, {%r196, %r201};
	setp.gt.s32 	%p132, %r185, 29;
	selp.b64 	%rd330, 0, %rd329, %p132;
	add.s64 	%rd331, %rd330, %rd328;
	mov.b64 	{%r207, %r212}, %rd331;
	mov.b32 	%r213, 4;
	// begin inline asm
	shfl.sync.down.b32 %r206, %r207, %r213, %r234, %r235;
	// end inline asm
	// begin inline asm
	shfl.sync.down.b32 %r211, %r212, %r213, %r234, %r235;
	// end inline asm
	mov.b64 	%rd332, {%r206, %r211};
	setp.gt.s32 	%p133, %r185, 27;
	selp.b64 	%rd333, 0, %rd332, %p133;
	add.s64 	%rd334, %rd333, %rd331;
	mov.b64 	{%r217, %r222}, %rd334;
	mov.b32 	%r223, 8;
	// begin inline asm
	shfl.sync.down.b32 %r216, %r217, %r223, %r234, %r235;
	// end inline asm
	// begin inline asm
	shfl.sync.down.b32 %r221, %r222, %r223, %r234, %r235;
	// end inline asm
	mov.b64 	%rd335, {%r216, %r221};
	setp.gt.s32 	%p134, %r185, 23;
	selp.b64 	%rd336, 0, %rd335, %p134;
	add.s64 	%rd337, %rd336, %rd334;
	mov.b64 	{%r227, %r232}, %rd337;
	mov.b32 	%r233, 16;
	// begin inline asm
	shfl.sync.down.b32 %r226, %r227, %r233, %r234, %r235;
	// end inline asm
	// begin inline asm
	shfl.sync.down.b32 %r231, %r232, %r233, %r234, %r235;
	// end inline asm
	mov.b64 	%rd338, {%r226, %r231};
	setp.gt.s32 	%p135, %r185, 15;
	selp.b64 	%rd339, 0, %rd338, %p135;
	add.s64 	%rd396, %rd339, %rd337;
	setp.ne.s32 	%p136, %r185, 0;
	@%p136 bra 	$L__BB29_22;
	shr.u32 	%r236, %r2, 2;
	and.b32  	%r237, %r236, 248;
	mov.u32 	%r238, _ZZN3cub18CUB_300001_SM_10006detail6reduce28DeviceReduceSingleTileKernelINS2_10policy_hubIlyN4cuda3std3__44plusIlEEE10Policy1000EN6thrust24THRUST_300001_SM_1000_NS18transform_iteratorINSD_6detail14equal_to_valueIbEENSF_15normal_iteratorINSD_10device_ptrIbEEEEllEEPlyS9_llNS7_10__identityEEEvT0_T1_T2_T3_T4_T6_E12temp_storage;
	add.s32 	%r239, %r238, %r237;
	st.shared.u64 	[%r239+16], %rd396;
$L__BB29_22:
	bar.sync 	0;
	setp.ne.s32 	%p137, %r2, 0;
	@%p137 bra 	$L__BB29_49;
	ld.shared.u64 	%rd340, [_ZZN3cub18CUB_300001_SM_10006detail6reduce28DeviceReduceSingleTileKernelINS2_10policy_hubIlyN4cuda3std3__44plusIlEEE10Policy1000EN6thrust24THRUST_300001_SM_1000_NS18transform_iteratorINSD_6detail14equal_to_valueIbEENSF_15normal_iteratorINSD_10device_ptrIbEEEEllEEPlyS9_llNS7_10__identityEEEvT0_T1_T2_T3_T4_T6_E12temp_storage+24];
	add.s64 	%rd341, %rd340, %rd396;
	ld.shared.u64 	%rd342, [_ZZN3cub18CUB_300001_SM_10006detail6reduce28DeviceReduceSingleTileKernelINS2_10policy_hubIlyN4cuda3std3__44plusIlEEE10Policy1000EN6thrust24THRUST_300001_SM_1000_NS18transform_iteratorINSD_6detail14equal_to_valueIbEENSF_15normal_iteratorINSD_10device_ptrIbEEEEllEEPlyS9_llNS7_10__identityEEEvT0_T1_T2_T3_T4_T6_E12temp_storage+32];
	add.s64 	%rd343, %rd341, %rd342;
	ld.shared.u64 	%rd344, [_ZZN3cub18CUB_300001_SM_10006detail6reduce28DeviceReduceSingleTileKernelINS2_10policy_hubIlyN4cuda3std3__44plusIlEEE10Policy1000EN6thrust24THRUST_300001_SM_1000_NS18transform_iteratorINSD_6detail14equal_to_valueIbEENSF_15normal_iteratorINSD_10device_ptrIbEEEEllEEPlyS9_llNS7_10__identityEEEvT0_T1_T2_T3_T4_T6_E12temp_storage+40];
	add.s64 	%rd345, %rd343, %rd344;
	ld.shared.u64 	%rd346, [_ZZN3cub18CUB_300001_SM_10006detail6reduce28DeviceReduceSingleTileKernelINS2_10policy_hubIlyN4cuda3std3__44plusIlEEE10Policy1000EN6thrust24THRUST_300001_SM_1000_NS18transform_iteratorINSD_6detail14equal_to_valueIbEENSF_15normal_iteratorINSD_10device_ptrIbEEEEllEEPlyS9_llNS7_10__identityEEEvT0_T1_T2_T3_T4_T6_E12temp_storage+48];
	add.s64 	%rd347, %rd345, %rd346;
	ld.shared.u64 	%rd348, [_ZZN3cub18CUB_300001_SM_10006detail6reduce28DeviceReduceSingleTileKernelINS2_10policy_hubIlyN4cuda3std3__44plusIlEEE10Policy1000EN6thrust24THRUST_300001_SM_1000_NS18transform_iteratorINSD_6detail14equal_to_valueIbEENSF_15normal_iteratorINSD_10device_ptrIbEEEEllEEPlyS9_llNS7_10__identityEEEvT0_T1_T2_T3_T4_T6_E12temp_storage+56];
	add.s64 	%rd349, %rd347, %rd348;
	ld.shared.u64 	%rd350, [_ZZN3cub18CUB_300001_SM_10006detail6reduce28DeviceReduceSingleTileKernelINS2_10policy_hubIlyN4cuda3std3__44plusIlEEE10Policy1000EN6thrust24THRUST_300001_SM_1000_NS18transform_iteratorINSD_6detail14equal_to_valueIbEENSF_15normal_iteratorINSD_10device_ptrIbEEEEllEEPlyS9_llNS7_10__identityEEEvT0_T1_T2_T3_T4_T6_E12temp_storage+64];
	add.s64 	%rd351, %rd349, %rd350;
	ld.shared.u64 	%rd352, [_ZZN3cub18CUB_300001_SM_10006detail6reduce28DeviceReduceSingleTileKernelINS2_10policy_hubIlyN4cuda3std3__44plusIlEEE10Policy1000EN6thrust24THRUST_300001_SM_1000_NS18transform_iteratorINSD_6detail14equal_to_valueIbEENSF_15normal_iteratorINSD_10device_ptrIbEEEEllEEPlyS9_llNS7_10__identityEEEvT0_T1_T2_T3_T4_T6_E12temp_storage+72];
	add.s64 	%rd353, %rd351, %rd352;
	ld.shared.u64 	%rd354, [_ZZN3cub18CUB_300001_SM_10006detail6reduce28DeviceReduceSingleTileKernelINS2_10policy_hubIlyN4cuda3std3__44plusIlEEE10Policy1000EN6thrust24THRUST_300001_SM_1000_NS18transform_iteratorINSD_6detail14equal_to_valueIbEENSF_15normal_iteratorINSD_10device_ptrIbEEEEllEEPlyS9_llNS7_10__identityEEEvT0_T1_T2_T3_T4_T6_E12temp_storage+80];
	add.s64 	%rd355, %rd353, %rd354;
	ld.shared.u64 	%rd356, [_ZZN3cub18CUB_300001_SM_10006detail6reduce28DeviceReduceSingleTileKernelINS2_10policy_hubIlyN4cuda3std3__44plusIlEEE10Policy1000EN6thrust24THRUST_300001_SM_1000_NS18transform_iteratorINSD_6detail14equal_to_valueIbEENSF_15normal_iteratorINSD_10device_ptrIbEEEEllEEPlyS9_llNS7_10__identityEEEvT0_T1_T2_T3_T4_T6_E12temp_storage+88];
	add.s64 	%rd357, %rd355, %rd356;
	ld.shared.u64 	%rd358, [_ZZN3cub18CUB_300001_SM_10006detail6reduce28DeviceReduceSingleTileKernelINS2_10policy_hubIlyN4cuda3std3__44plusIlEEE10Policy1000EN6thrust24THRUST_300001_SM_1000_NS18transform_iteratorINSD_6detail14equal_to_valueIbEENSF_15normal_iteratorINSD_10device_ptrIbEEEEllEEPlyS9_llNS7_10__identityEEEvT0_T1_T2_T3_T4_T6_E12temp_storage+96];
	add.s64 	%rd359, %rd357, %rd358;
	ld.shared.u64 	%rd360, [_ZZN3cub18CUB_300001_SM_10006detail6reduce28DeviceReduceSingleTileKernelINS2_10policy_hubIlyN4cuda3std3__44plusIlEEE10Policy1000EN6thrust24THRUST_300001_SM_1000_NS18transform_iteratorINSD_6detail14equal_to_valueIbEENSF_15normal_iteratorINSD_10device_ptrIbEEEEllEEPlyS9_llNS7_10__identityEEEvT0_T1_T2_T3_T4_T6_E12temp_storage+104];
	add.s64 	%rd361, %rd359, %rd360;
	ld.shared.u64 	%rd362, [_ZZN3cub18CUB_300001_SM_10006detail6reduce28DeviceReduceSingleTileKernelINS2_10policy_hubIlyN4cuda3std3__44plusIlEEE10Policy1000EN6thrust24THRUST_300001_SM_1000_NS18transform_iteratorINSD_6detail14equal_to_valueIbEENSF_15normal_iteratorINSD_10device_ptrIbEEEEllEEPlyS9_llNS7_10__identityEEEvT0_T1_T2_T3_T4_T6_E12temp_storage+112];
	add.s64 	%rd363, %rd361, %rd362;
	ld.shared.u64 	%rd364, [_ZZN3cub18CUB_300001_SM_10006detail6reduce28DeviceReduceSingleTileKernelINS2_10policy_hubIlyN4cuda3std3__44plusIlEEE10Policy1000EN6thrust24THRUST_300001_SM_1000_NS18transform_iteratorINSD_6detail14equal_to_valueIbEENSF_15normal_iteratorINSD_10device_ptrIbEEEEllEEPlyS9_llNS7_10__identityEEEvT0_T1_T2_T3_T4_T6_E12temp_storage+120];
	add.s64 	%rd365, %rd363, %rd364;
	ld.shared.u64 	%rd366, [_ZZN3cub18CUB_300001_SM_10006detail6reduce28DeviceReduceSingleTileKernelINS2_10policy_hubIlyN4cuda3std3__44plusIlEEE10Policy1000EN6thrust24THRUST_300001_SM_1000_NS18transform_iteratorINSD_6detail14equal_to_valueIbEENSF_15normal_iteratorINSD_10device_ptrIbEEEEllEEPlyS9_llNS7_10__identityEEEvT0_T1_T2_T3_T4_T6_E12temp_storage+128];
	add.s64 	%rd367, %rd365, %rd366;
	ld.shared.u64 	%rd368, [_ZZN3cub18CUB_300001_SM_10006detail6reduce28DeviceReduceSingleTileKernelINS2_10policy_hubIlyN4cuda3std3__44plusIlEEE10Policy1000EN6thrust24THRUST_300001_SM_1000_NS18transform_iteratorINSD_6detail14equal_to_valueIbEENSF_15normal_iteratorINSD_10device_ptrIbEEEEllEEPlyS9_llNS7_10__identityEEEvT0_T1_T2_T3_T4_T6_E12temp_storage+136];
	add.s64 	%rd396, %rd367, %rd368;
	bra.uni 	$L__BB29_49;
$L__BB29_24:
	// begin inline asm
	mov.u32 %r122, %laneid;
	// end inline asm
	and.b32  	%r173, %r2, 992;
	add.s32 	%r174, %r173, 32;
	setp.gt.u32 	%p108, %r174, %r1;
	not.b32 	%r175, %r173;
	add.s32 	%r176, %r1, %r175;
	selp.b32 	%r171, %r176, 31, %p108;
	mov.b64 	{%r124, %r129}, %rd380;
	mov.b32 	%r130, 1;
	mov.b32 	%r172, -1;
	// begin inline asm
	shfl.sync.down.b32 %r123, %r124, %r130, %r171, %r172;
	// end inline asm
	// begin inline asm
	shfl.sync.down.b32 %r128, %r129, %r130, %r171, %r172;
	// end inline asm
	mov.b64 	%rd268, {%r123, %r128};
	setp.lt.s32 	%p109, %r122, %r171;
	selp.b64 	%rd269, %rd268, 0, %p109;
	add.s64 	%rd270, %rd269, %rd380;
	mov.b64 	{%r134, %r139}, %rd270;
	mov.b32 	%r140, 2;
	// begin inline asm
	shfl.sync.down.b32 %r133, %r134, %r140, %r171, %r172;
	// end inline asm
	// begin inline asm
	shfl.sync.down.b32 %r138, %r139, %r140, %r171, %r172;
	// end inline asm
	mov.b64 	%rd271, {%r133, %r138};
	add.s32 	%r177, %r122, 2;
	setp.gt.s32 	%p110, %r177, %r171;
	selp.b64 	%rd272, 0, %rd271, %p110;
	add.s64 	%rd273, %rd272, %rd270;
	mov.b64 	{%r144, %r149}, %rd273;
	mov.b32 	%r150, 4;
	// begin inline asm
	shfl.sync.down.b32 %r143, %r144, %r150, %r171, %r172;
	// end inline asm
	// begin inline asm
	shfl.sync.down.b32 %r148, %r149, %r150, %r171, %r172;
	// end inline asm
	mov.b64 	%rd274, {%r143, %r148};
	add.s32 	%r178, %r122, 4;
	setp.gt.s32 	%p111, %r178, %r171;
	selp.b64 	%rd275, 0, %rd274, %p111;
	add.s64 	%rd276, %rd275, %rd273;
	mov.b64 	{%r154, %r159}, %rd276;
	mov.b32 	%r160, 8;
	// begin inline asm
	shfl.sync.down.b32 %r153, %r154, %r160, %r171, %r172;
	// end inline asm
	// begin inline asm
	shfl.sync.down.b32 %r158, %r159, %r160, %r171, %r172;
	// end inline asm
	mov.b64 	%rd277, {%r153, %r158};
	add.s32 	%r179, %r122, 8;
	setp.gt.s32 	%p112, %r179, %r171;
	selp.b64 	%rd278, 0, %rd277, %p112;
	add.s64 	%rd279, %rd278, %rd276;
	mov.b64 	{%r164, %r169}, %rd279;
	mov.b32 	%r170, 16;
	// begin inline asm
	shfl.sync.down.b32 %r163, %r164, %r170, %r171, %r172;
	// end inline asm
	// begin inline asm
	shfl.sync.down.b32 %r168, %r169, %r170, %r171, %r172;
	// end inline asm
	mov.b64 	%rd280, {%r163, %r168};
	add.s32 	%r180, %r122, 16;
	setp.gt.s32 	%p113, %r180, %r171;
	selp.b64 	%rd281, 0, %rd280, %p113;
	add.s64 	%rd396, %rd281, %rd279;
	setp.ne.s32 	%p114, %r122, 0;
	@%p114 bra 	$L__BB29_26;
	shr.u32 	%r181, %r2, 2;
	and.b32  	%r182, %r181, 248;
	mov.u32 	%r183, _ZZN3cub18CUB_300001_SM_10006detail6reduce28DeviceReduceSingleTileKernelINS2_10policy_hubIlyN4cuda3std3__44plusIlEEE10Policy1000EN6thrust24THRUST_300001_SM_1000_NS18transform_iteratorINSD_6detail14equal_to_valueIbEENSF_15normal_iteratorINSD_10device_ptrIbEEEEllEEPlyS9_llNS7_10__identityEEEvT0_T1_T2_T3_T4_T6_E12temp_storage;
	add.s32 	%r184, %r183, %r182;
	st.shared.u64 	[%r184+16], %rd396;
$L__BB29_26:
	bar.sync 	0;
	setp.ne.s32 	%p115, %r2, 0;
	@%p115 bra 	$L__BB29_49;
	setp.gt.u64 	%p116, %rd58, 32;
	ld.shared.u64 	%rd282, [_ZZN3cub18CUB_300001_SM_10006detail6reduce28DeviceReduceSingleTileKernelINS2_10policy_hubIlyN4cuda3std3__44plusIlEEE10Policy1000EN6thrust24THRUST_300001_SM_1000_NS18transform_iteratorINSD_6detail14equal_to_valueIbEENSF_15normal_iteratorINSD_10device_ptrIbEEEEllEEPlyS9_llNS7_10__identityEEEvT0_T1_T2_T3_T4_T6_E12temp_storage+24];
	selp.b64 	%rd283, %rd282, 0, %p116;
	add.s64 	%rd284, %rd283, %rd396;
	setp.gt.u64 	%p117, %rd58, 64;
	ld.shared.u64 	%rd285, [_ZZN3cub18CUB_300001_SM_10006detail6reduce28DeviceReduceSingleTileKernelINS2_10policy_hubIlyN4cuda3std3__44plusIlEEE10Policy1000EN6thrust24THRUST_300001_SM_1000_NS18transform_iteratorINSD_6detail14equal_to_valueIbEENSF_15normal_iteratorINSD_10device_ptrIbEEEEllEEPlyS9_llNS7_10__identityEEEvT0_T1_T2_T3_T4_T6_E12temp_storage+32];
	selp.b64 	%rd286, %rd285, 0, %p117;
	add.s64 	%rd287, %rd284, %rd286;
	setp.gt.u64 	%p118, %rd58, 96;
	ld.shared.u64 	%rd288, [_ZZN3cub18CUB_300001_SM_10006detail6reduce28DeviceReduceSingleTileKernelINS2_10policy_hubIlyN4cuda3std3__44plusIlEEE10Policy1000EN6thrust24THRUST_300001_SM_1000_NS18transform_iteratorINSD_6detail14equal_to_valueIbEENSF_15normal_iteratorINSD_10device_ptrIbEEEEllEEPlyS9_llNS7_10__identityEEEvT0_T1_T2_T3_T4_T6_E12temp_storage+40];
	selp.b64 	%rd289, %rd288, 0, %p118;
	add.s64 	%rd290, %rd287, %rd289;
	setp.gt.u64 	%p119, %rd58, 128;
	ld.shared.u64 	%rd291, [_ZZN3cub18CUB_300001_SM_10006detail6reduce28DeviceReduceSingleTileKernelINS2_10policy_hubIlyN4cuda3std3__44plusIlEEE10Policy1000EN6thrust24THRUST_300001_SM_1000_NS18transform_iteratorINSD_6detail14equal_to_valueIbEENSF_15normal_iteratorINSD_10device_ptrIbEEEEllEEPlyS9_llNS7_10__identityEEEvT0_T1_T2_T3_T4_T6_E12temp_storage+48];
	selp.b64 	%rd292, %rd291, 0, %p119;
	add.s64 	%rd293, %rd290, %rd292;
	setp.gt.u64 	%p120, %rd58, 160;
	ld.shared.u64 	%rd294, [_ZZN3cub18CUB_300001_SM_10006detail6reduce28DeviceReduceSingleTileKernelINS2_10policy_hubIlyN4cuda3std3__44plusIlEEE10Policy1000EN6thrust24THRUST_300001_SM_1000_NS18transform_iteratorINSD_6detail14equal_to_valueIbEENSF_15normal_iteratorINSD_10device_ptrIbEEEEllEEPlyS9_llNS7_10__identityEEEvT0_T1_T2_T3_T4_T6_E12temp_storage+56];
	selp.b64 	%rd295, %rd294, 0, %p120;
	add.s64 	%rd296, %rd293, %rd295;
	setp.gt.u64 	%p121, %rd58, 192;
	ld.shared.u64 	%rd297, [_ZZN3cub18CUB_300001_SM_10006detail6reduce28DeviceReduceSingleTileKernelINS2_10policy_hubIlyN4cuda3std3__44plusIlEEE10Policy1000EN6thrust24THRUST_300001_SM_1000_NS18transform_iteratorINSD_6detail14equal_to_valueIbEENSF_15normal_iteratorINSD_10device_ptrIbEEEEllEEPlyS9_llNS7_10__identityEEEvT0_T1_T2_T3_T4_T6_E12temp_storage+64];
	selp.b64 	%rd298, %rd297, 0, %p121;
	add.s64 	%rd299, %rd296, %rd298;
	setp.gt.u64 	%p122, %rd58, 224;
	ld.shared.u64 	%rd300, [_ZZN3cub18CUB_300001_SM_10006detail6reduce28DeviceReduceSingleTileKernelINS2_10policy_hubIlyN4cuda3std3__44plusIlEEE10Policy1000EN6thrust24THRUST_300001_SM_1000_NS18transform_iteratorINSD_6detail14equal_to_valueIbEENSF_15normal_iteratorINSD_10device_ptrIbEEEEllEEPlyS9_llNS7_10__identityEEEvT0_T1_T2_T3_T4_T6_E12temp_storage+72];
	selp.b64 	%rd301, %rd300, 0, %p122;
	add.s64 	%rd302, %rd299, %rd301;
	setp.gt.u64 	%p123, %rd58, 256;
	ld.shared.u64 	%rd303, [_ZZN3cub18CUB_300001_SM_10006detail6reduce28DeviceReduceSingleTileKernelINS2_10policy_hubIlyN4cuda3std3__44plusIlEEE10Policy1000EN6thrust24THRUST_300001_SM_1000_NS18transform_iteratorINSD_6detail14equal_to_valueIbEENSF_15normal_iteratorINSD_10device_ptrIbEEEEllEEPlyS9_llNS7_10__identityEEEvT0_T1_T2_T3_T4_T6_E12temp_storage+80];
	selp.b64 	%rd304, %rd303, 0, %p123;
	add.s64 	%rd305, %rd302, %rd304;
	setp.gt.u64 	%p124, %rd58, 288;
	ld.shared.u64 	%rd306, [_ZZN3cub18CUB_300001_SM_10006detail6reduce28DeviceReduceSingleTileKernelINS2_10policy_hubIlyN4cuda3std3__44plusIlEEE10Policy1000EN6thrust24THRUST_300001_SM_1000_NS18transform_iteratorINSD_6detail14equal_to_valueIbEENSF_15normal_iteratorINSD_10device_ptrIbEEEEllEEPlyS9_llNS7_10__identityEEEvT0_T1_T2_T3_T4_T6_E12temp_storage+88];
	selp.b64 	%rd307, %rd306, 0, %p124;
	add.s64 	%rd308, %rd305, %rd307;
	setp.gt.u64 	%p125, %rd58, 320;
	ld.shared.u64 	%rd309, [_ZZN3cub18CUB_300001_SM_10006detail6reduce28DeviceReduceSingleTileKernelINS2_10policy_hubIlyN4cuda3std3__44plusIlEEE10Policy1000EN6thrust24THRUST_300001_SM_1000_NS18transform_iteratorINSD_6detail14equal_to_valueIbEENSF_15normal_iteratorINSD_10device_ptrIbEEEEllEEPlyS9_llNS7_10__identityEEEvT0_T1_T2_T3_T4_T6_E12temp_storage+96];
	selp.b64 	%rd310, %rd309, 0, %p125;
	add.s64 	%rd311, %rd308, %rd310;
	setp.gt.u64 	%p126, %rd58, 352;
	ld.shared.u64 	%rd312, [_ZZN3cub18CUB_300001_SM_10006detail6reduce28DeviceReduceSingleTileKernelINS2_10policy_hubIlyN4cuda3std3__44plusIlEEE10Policy1000EN6thrust24THRUST_300001_SM_1000_NS18transform_iteratorINSD_6detail14equal_to_valueIbEENSF_15normal_iteratorINSD_10device_ptrIbEEEEllEEPlyS9_llNS7_10__identityEEEvT0_T1_T2_T3_T4_T6_E12temp_storage+104];
	selp.b64 	%rd313, %rd312, 0, %p126;
	add.s64 	%rd314, %rd311, %rd313;
	setp.gt.u64 	%p127, %rd58, 384;
	ld.shared.u64 	%rd315, [_ZZN3cub18CUB_300001_SM_10006detail6reduce28DeviceReduceSingleTileKernelINS2_10policy_hubIlyN4cuda3std3__44plusIlEEE10Policy1000EN6thrust24THRUST_300001_SM_1000_NS18transform_iteratorINSD_6detail14equal_to_valueIbEENSF_15normal_iteratorINSD_10device_ptrIbEEEEllEEPlyS9_llNS7_10__identityEEEvT0_T1_T2_T3_T4_T6_E12temp_storage+112];
	selp.b64 	%rd316, %rd315, 0, %p127;
	add.s64 	%rd317, %rd314, %rd316;
	setp.gt.u64 	%p128, %rd58, 416;
	ld.shared.u64 	%rd318, [_ZZN3cub18CUB_300001_SM_10006detail6reduce28DeviceReduceSingleTileKernelINS2_10policy_hubIlyN4cuda3std3__44plusIlEEE10Policy1000EN6thrust24THRUST_300001_SM_1000_NS18transform_iteratorINSD_6detail14equal_to_valueIbEENSF_15normal_iteratorINSD_10device_ptrIbEEEEllEEPlyS9_llNS7_10__identityEEEvT0_T1_T2_T3_T4_T6_E12temp_storage+120];
	selp.b64 	%rd319, %rd318, 0, %p128;
	add.s64 	%rd320, %rd317, %rd319;
	setp.gt.u64 	%p129, %rd58, 448;
	ld.shared.u64 	%rd321, [_ZZN3cub18CUB_300001_SM_10006detail6reduce28DeviceReduceSingleTileKernelINS2_10policy_hubIlyN4cuda3std3__44plusIlEEE10Policy1000EN6thrust24THRUST_300001_SM_1000_NS18transform_iteratorINSD_6detail14equal_to_valueIbEENSF_15normal_iteratorINSD_10device_ptrIbEEEEllEEPlyS9_llNS7_10__identityEEEvT0_T1_T2_T3_T4_T6_E12temp_storage+128];
	selp.b64 	%rd322, %rd321, 0, %p129;
	add.s64 	%rd323, %rd320, %rd322;
	setp.gt.u64 	%p130, %rd58, 480;
	ld.shared.u64 	%rd324, [_ZZN3cub18CUB_300001_SM_10006detail6reduce28DeviceReduceSingleTileKernelINS2_10policy_hubIlyN4cuda3std3__44plusIlEEE10Policy1000EN6thrust24THRUST_300001_SM_1000_NS18transform_iteratorINSD_6detail14equal_to_valueIbEENSF_15normal_iteratorINSD_10device_ptrIbEEEEllEEPlyS9_llNS7_10__identityEEEvT0_T1_T2_T3_T4_T6_E12temp_storage+136];
	selp.b64 	%rd325, %rd324, 0, %p130;
	add.s64 	%rd396, %rd323, %rd325;
	bra.uni 	$L__BB29_49;
$L__BB29_28:
	mov.u32 	%r24, %tid.x;
	cvt.u64.u32 	%rd25, %r24;
	add.s64 	%rd26, %rd2, %rd25;
	ld.global.u8 	%rs10, [%rd26];
	and.b16  	%rs11, %rs2, 255;
	setp.eq.s16 	%p3, %rs10, %rs11;
	selp.u64 	%rd62, 1, 0, %p3;
	ld.global.u8 	%rs12, [%rd26+512];
	setp.eq.s16 	%p4, %rs12, %rs11;
	selp.u64 	%rd63, 1, 0, %p4;
	ld.global.u8 	%rs13, [%rd26+1024];
	setp.eq.s16 	%p5, %rs13, %rs11;
	selp.u64 	%rd64, 1, 0, %p5;
	ld.global.u8 	%rs14, [%rd26+1536];
	setp.eq.s16 	%p6, %rs14, %rs11;
	selp.u64 	%rd65, 1, 0, %p6;
	ld.global.u8 	%rs15, [%rd26+2048];
	setp.eq.s16 	%p7, %rs15, %rs11;
	selp.u64 	%rd66, 1, 0, %p7;
	ld.global.u8 	%rs16, [%rd26+2560];
	setp.eq.s16 	%p8, %rs16, %rs11;
	selp.u64 	%rd67, 1, 0, %p8;
	ld.global.u8 	%rs17, [%rd26+3072];
	setp.eq.s16 	%p9, %rs17, %rs11;
	selp.u64 	%rd68, 1, 0, %p9;
	add.s64 	%rd69, %rd63, %rd62;
	add.s64 	%rd70, %rd69, %rd64;
	add.s64 	%rd71, %rd70, %rd65;
	add.s64 	%rd72, %rd71, %rd66;
	add.s64 	%rd73, %rd72, %rd67;
	add.s64 	%rd395, %rd73, %rd68;
	add.s64 	%rd28, %rd58, -3584;
	setp.lt.u64 	%p10, %rd28, 3584;
	mov.b64 	%rd383, 3584;
	@%p10 bra 	$L__BB29_32;
	mov.b64 	%rd383, 3584;
$L__BB29_30:
	add.s64 	%rd75, %rd26, %rd383;
	ld.global.u8 	%rs18, [%rd75];
	setp.eq.s16 	%p11, %rs18, %rs11;
	selp.u64 	%rd76, 1, 0, %p11;
	ld.global.u8 	%rs20, [%rd75+512];
	setp.eq.s16 	%p12, %rs20, %rs11;
	selp.u64 	%rd77, 1, 0, %p12;
	ld.global.u8 	%rs21, [%rd75+1024];
	setp.eq.s16 	%p13, %rs21, %rs11;
	selp.u64 	%rd78, 1, 0, %p13;
	ld.global.u8 	%rs22, [%rd75+1536];
	setp.eq.s16 	%p14, %rs22, %rs11;
	selp.u64 	%rd79, 1, 0, %p14;
	ld.global.u8 	%rs23, [%rd75+2048];
	setp.eq.s16 	%p15, %rs23, %rs11;
	selp.u64 	%rd80, 1, 0, %p15;
	ld.global.u8 	%rs24, [%rd75+2560];
	setp.eq.s16 	%p16, %rs24, %rs11;
	selp.u64 	%rd81, 1, 0, %p16;
	ld.global.u8 	%rs25, [%rd75+3072];
	setp.eq.s16 	%p17, %rs25, %rs11;
	selp.u64 	%rd82, 1, 0, %p17;
	add.s64 	%rd83, %rd395, %rd76;
	add.s64 	%rd84, %rd83, %rd77;
	add.s64 	%rd85, %rd84, %rd78;
	add.s64 	%rd86, %rd85, %rd79;
	add.s64 	%rd87, %rd86, %rd80;
	add.s64 	%rd88, %rd87, %rd81;
	add.s64 	%rd395, %rd88, %rd82;
	sub.s64 	%rd89, %rd58, %rd383;
	setp.lt.u64 	%p18, %rd89, 3584;
	@%p18 bra 	$L__BB29_45;
	add.s64 	%rd383, %rd383, 3584;
	setp.le.u64 	%p19, %rd383, %rd28;
	@%p19 bra 	$L__BB29_30;
$L__BB29_32:
	setp.le.u64 	%p20, %rd58, %rd383;
	cvt.u32.u64 	%r52, %rd383;
	cvt.u32.u64 	%r53, %rd58;
	sub.s32 	%r54, %r53, %r52;
	setp.ge.s32 	%p21, %r24, %r54;
	or.pred  	%p22, %p20, %p21;
	@%p22 bra 	$L__BB29_45;
	not.b32 	%r57, %r24;
	add.s32 	%r58, %r57, %r53;
	sub.s32 	%r60, %r58, %r52;
	shr.u32 	%r61, %r60, 9;
	add.s32 	%r25, %r61, 1;
	and.b32  	%r26, %r25, 15;
	setp.lt.u32 	%p23, %r60, 7680;
	mov.u32 	%r252, %r24;
	@%p23 bra 	$L__BB29_36;
	and.b32  	%r62, %r25, 16777200;
	neg.s32 	%r250, %r62;
	add.s64 	%rd91, %rd383, %rd25;
	add.s64 	%rd92, %rd91, %rd2;
	add.s64 	%rd385, %rd92, 4096;
	mov.u32 	%r252, %r24;
$L__BB29_35:
	.pragma "nounroll";
	ld.global.u8 	%rs26, [%rd385+-4096];
	setp.eq.s16 	%p24, %rs26, %rs11;
	selp.u64 	%rd93, 1, 0, %p24;
	add.s64 	%rd94, %rd395, %rd93;
	ld.global.u8 	%rs28, [%rd385+-3584];
	setp.eq.s16 	%p25, %rs28, %rs11;
	selp.u64 	%rd95, 1, 0, %p25;
	add.s64 	%rd96, %rd94, %rd95;
	ld.global.u8 	%rs29, [%rd385+-3072];
	setp.eq.s16 	%p26, %rs29, %rs11;
	selp.u64 	%rd97, 1, 0, %p26;
	add.s64 	%rd98, %rd96, %rd97;
	ld.global.u8 	%rs30, [%rd385+-2560];
	setp.eq.s16 	%p27, %rs30, %rs11;
	selp.u64 	%rd99, 1, 0, %p27;
	add.s64 	%rd100, %rd98, %rd99;
	ld.global.u8 	%rs31, [%rd385+-2048];
	setp.eq.s16 	%p28, %rs31, %rs11;
	selp.u64 	%rd101, 1, 0, %p28;
	add.s64 	%rd102, %rd100, %rd101;
	ld.global.u8 	%rs32, [%rd385+-1536];
	setp.eq.s16 	%p29, %rs32, %rs11;
	selp.u64 	%rd103, 1, 0, %p29;
	add.s64 	%rd104, %rd102, %rd103;
	ld.global.u8 	%rs33, [%rd385+-1024];
	setp.eq.s16 	%p30, %rs33, %rs11;
	selp.u64 	%rd105, 1, 0, %p30;
	add.s64 	%rd106, %rd104, %rd105;
	ld.global.u8 	%rs34, [%rd385+-512];
	setp.eq.s16 	%p31, %rs34, %rs11;
	selp.u64 	%rd107, 1, 0, %p31;
	add.s64 	%rd108, %rd106, %rd107;
	ld.global.u8 	%rs35, [%rd385];
	setp.eq.s16 	%p32, %rs35, %rs11;
	selp.u64 	%rd109, 1, 0, %p32;
	add.s64 	%rd110, %rd108, %rd109;
	ld.global.u8 	%rs36, [%rd385+512];
	setp.eq.s16 	%p33, %rs36, %rs11;
	selp.u64 	%rd111, 1, 0, %p33;
	add.s64 	%rd112, %rd110, %rd111;
	ld.global.u8 	%rs37, [%rd385+1024];
	setp.eq.s16 	%p34, %rs37, %rs11;
	selp.u64 	%rd113, 1, 0, %p34;
	add.s64 	%rd114, %rd112, %rd113;
	ld.global.u8 	%rs38, [%rd385+1536];
	setp.eq.s16 	%p35, %rs38, %rs11;
	selp.u64 	%rd115, 1, 0, %p35;
	add.s64 	%rd116, %rd114, %rd115;
	ld.global.u8 	%rs39, [%rd385+2048];
	setp.eq.s16 	%p36, %rs39, %rs11;
	selp.u64 	%rd117, 1, 0, %p36;
	add.s64 	%rd118, %rd116, %rd117;
	ld.global.u8 	%rs40, [%rd385+2560];
	setp.eq.s16 	%p37, %rs40, %rs11;
	selp.u64 	%rd119, 1, 0, %p37;
	add.s64 	%rd120, %rd118, %rd119;
	ld.global.u8 	%rs41, [%rd385+3072];
	setp.eq.s16 	%p38, %rs41, %rs11;
	selp.u64 	%rd121, 1, 0, %p38;
	add.s64 	%rd122, %rd120, %rd121;
	ld.global.u8 	%rs42, [%rd385+3584];
	setp.eq.s16 	%p39, %rs42, %rs11;
	selp.u64 	%rd123, 1, 0, %p39;
	add.s64 	%rd395, %rd122, %rd123;
	add.s32 	%r252, %r252, 8192;
	add.s32 	%r250, %r250, 16;
	add.s64 	%rd385, %rd385, 8192;
	setp.ne.s32 	%p40, %r250, 0;
	@%p40 bra 	$L__BB29_35;
$L__BB29_36:
	setp.eq.s32 	%p41, %r26, 0;
	@%p41 bra 	$L__BB29_45;
	and.b32  	%r33, %r25, 7;
	setp.lt.u32 	%p42, %r26, 8;
	@%p42 bra 	$L__BB29_39;
	cvt.u64.u32 	%rd125, %r252;
	add.s64 	%rd126, %rd383, %rd125;
	add.s64 	%rd127, %rd2, %rd126;
	ld.global.u8 	%rs43, [%rd127];
	setp.eq.s16 	%p43, %rs43, %rs11;
	selp.u64 	%rd128, 1, 0, %p43;
	add.s64 	%rd129, %rd395, %rd128;
	ld.global.u8 	%rs45, [%rd127+512];
	setp.eq.s16 	%p44, %rs45, %rs11;
	selp.u64 	%rd130, 1, 0, %p44;
	add.s64 	%rd131, %rd129, %rd130;
	ld.global.u8 	%rs46, [%rd127+1024];
	setp.eq.s16 	%p45, %rs46, %rs11;
	selp.u64 	%rd132, 1, 0, %p45;
	add.s64 	%rd133, %rd131, %rd132;
	ld.global.u8 	%rs47, [%rd127+1536];
	setp.eq.s16 	%p46, %rs47, %rs11;
	selp.u64 	%rd134, 1, 0, %p46;
	add.s64 	%rd135, %rd133, %rd134;
	ld.global.u8 	%rs48, [%rd127+2048];
	setp.eq.s16 	%p47, %rs48, %rs11;
	selp.u64 	%rd136, 1, 0, %p47;
	add.s64 	%rd137, %rd135, %rd136;
	ld.global.u8 	%rs49, [%rd127+2560];
	setp.eq.s16 	%p48, %rs49, %rs11;
	selp.u64 	%rd138, 1, 0, %p48;
	add.s64 	%rd139, %rd137, %rd138;
	ld.global.u8 	%rs50, [%rd127+3072];
	setp.eq.s16 	%p49, %rs50, %rs11;
	selp.u64 	%rd140, 1, 0, %p49;
	add.s64 	%rd141, %rd139, %rd140;
	ld.global.u8 	%rs51, [%rd127+3584];
	setp.eq.s16 	%p50, %rs51, %rs11;
	selp.u64 	%rd142, 1, 0, %p50;
	add.s64 	%rd395, %rd141, %rd142;
	add.s32 	%r252, %r252, 4096;
$L__BB29_39:
	setp.eq.s32 	%p51, %r33, 0;
	@%p51 bra 	$L__BB29_45;
	and.b32  	%r36, %r25, 3;
	setp.lt.u32 	%p52, %r33, 4;
	@%p52 bra 	$L__BB29_42;
	cvt.u64.u32 	%rd144, %r252;
	add.s64 	%rd145, %rd383, %rd144;
	add.s64 	%rd146, %rd2, %rd145;
	ld.global.u8 	%rs52, [%rd146];
	setp.eq.s16 	%p53, %rs52, %rs11;
	selp.u64 	%rd147, 1, 0, %p53;
	add.s64 	%rd148, %rd395, %rd147;
	ld.global.u8 	%rs54, [%rd146+512];
	setp.eq.s16 	%p54, %rs54, %rs11;
	selp.u64 	%rd149, 1, 0, %p54;
	add.s64 	%rd150, %rd148, %rd149;
	ld.global.u8 	%rs55, [%rd146+1024];
	setp.eq.s16 	%p55, %rs55, %rs11;
	selp.u64 	%rd151, 1, 0, %p55;
	add.s64 	%rd152, %rd150, %rd151;
	ld.global.u8 	%rs56, [%rd146+1536];
	setp.eq.s16 	%p56, %rs56, %rs11;
	selp.u64 	%rd153, 1, 0, %p56;
	add.s64 	%rd395, %rd152, %rd153;
	add.s32 	%r252, %r252, 2048;
$L__BB29_42:
	setp.eq.s32 	%p57, %r36, 0;
	@%p57 bra 	$L__BB29_45;
	cvt.u64.u32 	%rd154, %r252;
	add.s64 	%rd155, %rd383, %rd154;
	add.s64 	%rd393, %rd2, %rd155;
	neg.s32 	%r255, %r36;
$L__BB29_44:
	.pragma "nounroll";
	ld.global.u8 	%rs57, [%rd393];
	setp.eq.s16 	%p58, %rs57, %rs11;
	selp.u64 	%rd156, 1, 0, %p58;
	add.s64 	%rd395, %rd395, %rd156;
	add.s64 	%rd393, %rd393, 512;
	add.s32 	%r255, %r255, 1;
	setp.ne.s32 	%p59, %r255, 0;
	@%p59 bra 	$L__BB29_44;
$L__BB29_45:
	// begin inline asm
	mov.u32 %r63, %laneid;
	// end inline asm
	mov.b64 	{%r65, %r70}, %rd395;
	mov.b32 	%r71, 1;
	mov.b32 	%r112, 31;
	mov.b32 	%r113, -1;
	// begin inline asm
	shfl.sync.down.b32 %r64, %r65, %r71, %r112, %r113;
	// end inline asm
	// begin inline asm
	shfl.sync.down.b32 %r69, %r70, %r71, %r112, %r113;
	// end inline asm
	mov.b64 	%rd157, {%r64, %r69};
	setp.gt.s32 	%p60, %r63, 30;
	selp.b64 	%rd158, 0, %rd157, %p60;
	add.s64 	%rd159, %rd158, %rd395;
	mov.b64 	{%r75, %r80}, %rd159;
	mov.b32 	%r81, 2;
	// begin inline asm
	shfl.sync.down.b32 %r74, %r75, %r81, %r112, %r113;
	// end inline asm
	// begin inline asm
	shfl.sync.down.b32 %r79, %r80, %r81, %r112, %r113;
	// end inline asm
	mov.b64 	%rd160, {%r74, %r79};
	setp.gt.s32 	%p61, %r63, 29;
	selp.b64 	%rd161, 0, %rd160, %p61;
	add.s64 	%rd162, %rd161, %rd159;
	mov.b64 	{%r85, %r90}, %rd162;
	mov.b32 	%r91, 4;
	// begin inline asm
	shfl.sync.down.b32 %r84, %r85, %r91, %r112, %r113;
	// end inline asm
	// begin inline asm
	shfl.sync.down.b32 %r89, %r90, %r91, %r112, %r113;
	// end inline asm
	mov.b64 	%rd163, {%r84, %r89};
	setp.gt.s32 	%p62, %r63, 27;
	selp.b64 	%rd164, 0, %rd163, %p62;
	add.s64 	%rd165, %rd164, %rd162;
	mov.b64 	{%r95, %r100}, %rd165;
	mov.b32 	%r101, 8;
	// begin inline asm
	shfl.sync.down.b32 %r94, %r95, %r101, %r112, %r113;
	// end inline asm
	// begin inline asm
	shfl.sync.down.b32 %r99, %r100, %r101, %r112, %r113;
	// end inline asm
	mov.b64 	%rd166, {%r94, %r99};
	setp.gt.s32 	%p63, %r63, 23;
	selp.b64 	%rd167, 0, %rd166, %p63;
	add.s64 	%rd168, %rd167, %rd165;
	mov.b64 	{%r105, %r110}, %rd168;
	mov.b32 	%r111, 16;
	// begin inline asm
	shfl.sync.down.b32 %r104, %r105, %r111, %r112, %r113;
	// end inline asm
	// begin inline asm
	shfl.sync.down.b32 %r109, %r110, %r111, %r112, %r113;
	// end inline asm
	mov.b64 	%rd169, {%r104, %r109};
	setp.gt.s32 	%p64, %r63, 15;
	selp.b64 	%rd170, 0, %rd169, %p64;
	add.s64 	%rd396, %rd170, %rd168;
	setp.ne.s32 	%p65, %r63, 0;
	@%p65 bra 	$L__BB29_47;
	shr.u32 	%r114, %r24, 2;
	and.b32  	%r115, %r114, 248;
	mov.u32 	%r116, _ZZN3cub18CUB_300001_SM_10006detail6reduce28DeviceReduceSingleTileKernelINS2_10policy_hubIlyN4cuda3std3__44plusIlEEE10Policy1000EN6thrust24THRUST_300001_SM_1000_NS18transform_iteratorINSD_6detail14equal_to_valueIbEENSF_15normal_iteratorINSD_10device_ptrIbEEEEllEEPlyS9_llNS7_10__identityEEEvT0_T1_T2_T3_T4_T6_E12temp_storage;
	add.s32 	%r117, %r116, %r115;
	st.shared.u64 	[%r117+16], %rd396;
$L__BB29_47:
	bar.sync 	0;
	setp.ne.s32 	%p66, %r24, 0;
	@%p66 bra 	$L__BB29_49;
	ld.shared.u64 	%rd171, [_ZZN3cub18CUB_300001_SM_10006detail6reduce28DeviceReduceSingleTileKernelINS2_10policy_hubIlyN4cuda3std3__44plusIlEEE10Policy1000EN6thrust24THRUST_300001_SM_1000_NS18transform_iteratorINSD_6detail14equal_to_valueIbEENSF_15normal_iteratorINSD_10device_ptrIbEEEEllEEPlyS9_llNS7_10__identityEEEvT0_T1_T2_T3_T4_T6_E12temp_storage+24];
	add.s64 	%rd172, %rd171, %rd396;
	ld.shared.u64 	%rd173, [_ZZN3cub18CUB_300001_SM_10006detail6reduce28DeviceReduceSingleTileKernelINS2_10policy_hubIlyN4cuda3std3__44plusIlEEE10Policy1000EN6thrust24THRUST_300001_SM_1000_NS18transform_iteratorINSD_6detail14equal_to_valueIbEENSF_15normal_iteratorINSD_10device_ptrIbEEEEllEEPlyS9_llNS7_10__identityEEEvT0_T1_T2_T3_T4_T6_E12temp_storage+32];
	add.s64 	%rd174, %rd172, %rd173;
	ld.shared.u64 	%rd175, [_ZZN3cub18CUB_300001_SM_10006detail6reduce28DeviceReduceSingleTileKernelINS2_10policy_hubIlyN4cuda3std3__44plusIlEEE10Policy1000EN6thrust24THRUST_300001_SM_1000_NS18transform_iteratorINSD_6detail14equal_to_valueIbEENSF_15normal_iteratorINSD_10device_ptrIbEEEEllEEPlyS9_llNS7_10__identityEEEvT0_T1_T2_T3_T4_T6_E12temp_storage+40];
	add.s64 	%rd176, %rd174, %rd175;
	ld.shared.u64 	%rd177, [_ZZN3cub18CUB_300001_SM_10006detail6reduce28DeviceReduceSingleTileKernelINS2_10policy_hubIlyN4cuda3std3__44plusIlEEE10Policy1000EN6thrust24THRUST_300001_SM_1000_NS18transform_iteratorINSD_6detail14equal_to_valueIbEENSF_15normal_iteratorINSD_10device_ptrIbEEEEllEEPlyS9_llNS7_10__identityEEEvT0_T1_T2_T3_T4_T6_E12temp_storage+48];
	add.s64 	%rd178, %rd176, %rd177;
	ld.shared.u64 	%rd179, [_ZZN3cub18CUB_300001_SM_10006detail6reduce28DeviceReduceSingleTileKernelINS2_10policy_hubIlyN4cuda3std3__44plusIlEEE10Policy1000EN6thrust24THRUST_300001_SM_1000_NS18transform_iteratorINSD_6detail14equal_to_valueIbEENSF_15normal_iteratorINSD_10device_ptrIbEEEEllEEPlyS9_llNS7_10__identityEEEvT0_T1_T2_T3_T4_T6_E12temp_storage+56];
	add.s64 	%rd180, %rd178, %rd179;
	ld.shared.u64 	%rd181, [_ZZN3cub18CUB_300001_SM_10006detail6reduce28DeviceReduceSingleTileKernelINS2_10policy_hubIlyN4cuda3std3__44plusIlEEE10Policy1000EN6thrust24THRUST_300001_SM_1000_NS18transform_iteratorINSD_6detail14equal_to_valueIbEENSF_15normal_iteratorINSD_10device_ptrIbEEEEllEEPlyS9_llNS7_10__identityEEEvT0_T1_T2_T3_T4_T6_E12temp_storage+64];
	add.s64 	%rd182, %rd180, %rd181;
	ld.shared.u64 	%rd183, [_ZZN3cub18CUB_300001_SM_10006detail6reduce28DeviceReduceSingleTileKernelINS2_10policy_hubIlyN4cuda3std3__44plusIlEEE10Policy1000EN6thrust24THRUST_300001_SM_1000_NS18transform_iteratorINSD_6detail14equal_to_valueIbEENSF_15normal_iteratorINSD_10device_ptrIbEEEEllEEPlyS9_llNS7_10__identityEEEvT0_T1_T2_T3_T4_T6_E12temp_storage+72];
	add.s64 	%rd184, %rd182, %rd183;
	ld.shared.u64 	%rd185, [_ZZN3cub18CUB_300001_SM_10006detail6reduce28DeviceReduceSingleTileKernelINS2_10policy_hubIlyN4cuda3std3__44plusIlEEE10Policy1000EN6thrust24THRUST_300001_SM_1000_NS18transform_iteratorINSD_6detail14equal_to_valueIbEENSF_15normal_iteratorINSD_10device_ptrIbEEEEllEEPlyS9_llNS7_10__identityEEEvT0_T1_T2_T3_T4_T6_E12temp_storage+80];
	add.s64 	%rd186, %rd184, %rd185;
	ld.shared.u64 	%rd187, [_ZZN3cub18CUB_300001_SM_10006detail6reduce28DeviceReduceSingleTileKernelINS2_10policy_hubIlyN4cuda3std3__44plusIlEEE10Policy1000EN6thrust24THRUST_300001_SM_1000_NS18transform_iteratorINSD_6detail14equal_to_valueIbEENSF_15normal_iteratorINSD_10device_ptrIbEEEEllEEPlyS9_llNS7_10__identityEEEvT0_T1_T2_T3_T4_T6_E12temp_storage+88];
	add.s64 	%rd188, %rd186, %rd187;
	ld.shared.u64 	%rd189, [_ZZN3cub18CUB_300001_SM_10006detail6reduce28DeviceReduceSingleTileKernelINS2_10policy_hubIlyN4cuda3std3__44plusIlEEE10Policy1000EN6thrust24THRUST_300001_SM_1000_NS18transform_iteratorINSD_6detail14equal_to_valueIbEENSF_15normal_iteratorINSD_10device_ptrIbEEEEllEEPlyS9_llNS7_10__identityEEEvT0_T1_T2_T3_T4_T6_E12temp_storage+96];
	add.s64 	%rd190, %rd188, %rd189;
	ld.shared.u64 	%rd191, [_ZZN3cub18CUB_300001_SM_10006detail6reduce28DeviceReduceSingleTileKernelINS2_10policy_hubIlyN4cuda3std3__44plusIlEEE10Policy1000EN6thrust24THRUST_300001_SM_1000_NS18transform_iteratorINSD_6detail14equal_to_valueIbEENSF_15normal_iteratorINSD_10device_ptrIbEEEEllEEPlyS9_llNS7_10__identityEEEvT0_T1_T2_T3_T4_T6_E12temp_storage+104];
	add.s64 	%rd192, %rd190, %rd191;
	ld.shared.u64 	%rd193, [_ZZN3cub18CUB_300001_SM_10006detail6reduce28DeviceReduceSingleTileKernelINS2_10policy_hubIlyN4cuda3std3__44plusIlEEE10Policy1000EN6thrust24THRUST_300001_SM_1000_NS18transform_iteratorINSD_6detail14equal_to_valueIbEENSF_15normal_iteratorINSD_10device_ptrIbEEEEllEEPlyS9_llNS7_10__identityEEEvT0_T1_T2_T3_T4_T6_E12temp_storage+112];
	add.s64 	%rd194, %rd192, %rd193;
	ld.shared.u64 	%rd195, [_ZZN3cub18CUB_300001_SM_10006detail6reduce28DeviceReduceSingleTileKernelINS2_10policy_hubIlyN4cuda3std3__44plusIlEEE10Policy1000EN6thrust24THRUST_300001_SM_1000_NS18transform_iteratorINSD_6detail14equal_to_valueIbEENSF_15normal_iteratorINSD_10device_ptrIbEEEEllEEPlyS9_llNS7_10__identityEEEvT0_T1_T2_T3_T4_T6_E12temp_storage+120];
	add.s64 	%rd196, %rd194, %rd195;
	ld.shared.u64 	%rd197, [_ZZN3cub18CUB_300001_SM_10006detail6reduce28DeviceReduceSingleTileKernelINS2_10policy_hubIlyN4cuda3std3__44plusIlEEE10Policy1000EN6thrust24THRUST_300001_SM_1000_NS18transform_iteratorINSD_6detail14equal_to_valueIbEENSF_15normal_iteratorINSD_10device_ptrIbEEEEllEEPlyS9_llNS7_10__identityEEEvT0_T1_T2_T3_T4_T6_E12temp_storage+128];
	add.s64 	%rd198, %rd196, %rd197;
	ld.shared.u64 	%rd199, [_ZZN3cub18CUB_300001_SM_10006detail6reduce28DeviceReduceSingleTileKernelINS2_10policy_hubIlyN4cuda3std3__44plusIlEEE10Policy1000EN6thrust24THRUST_300001_SM_1000_NS18transform_iteratorINSD_6detail14equal_to_valueIbEENSF_15normal_iteratorINSD_10device_ptrIbEEEEllEEPlyS9_llNS7_10__identityEEEvT0_T1_T2_T3_T4_T6_E12temp_storage+136];
	add.s64 	%rd396, %rd198, %rd199;
$L__BB29_49:
	mov.u32 	%r240, %tid.x;
	setp.ne.s32 	%p138, %r240, 0;
	@%p138 bra 	$L__BB29_51;
	add.s64 	%rd369, %rd396, %rd59;
	st.global.u64 	[%rd1], %rd369;
$L__BB29_51:
	ret;

}
	// .globl	_ZN3cub18CUB_300001_SM_10006detail6reduce18DeviceReduceKernelINS2_10policy_hubIlyN4cuda3std3__44plusIlEEE10Policy1000EN6thrust24THRUST_300001_SM_1000_NS18transform_iteratorINSD_6detail14equal_to_valueIbEENSF_15normal_iteratorINSD_10device_ptrIbEEEEllEEyS9_lNS7_10__identityEEEvT0_PT3_T1_NS0_13GridEvenShareISR_EET2_T4_
.visible .entry _ZN3cub18CUB_300001_SM_10006detail6reduce18DeviceReduceKernelINS2_10policy_hubIlyN4cuda3std3__44plusIlEEE10Policy1000EN6thrust24THRUST_300001_SM_1000_NS18transform_iteratorINSD_6detail14equal_to_valueIbEENSF_15normal_iteratorINSD_10device_ptrIbEEEEllEEyS9_lNS7_10__identityEEEvT0_PT3_T1_NS0_13GridEvenShareISR_EET2_T4_(
	.param .align 8 .b8 _ZN3cub18CUB_300001_SM_10006detail6reduce18DeviceReduceKernelINS2_10policy_hubIlyN4cuda3std3__44plusIlEEE10Policy1000EN6thrust24THRUST_300001_SM_1000_NS18transform_iteratorINSD_6detail14equal_to_valueIbEENSF_15normal_iteratorINSD_10device_ptrIbEEEEllEEyS9_lNS7_10__identityEEEvT0_PT3_T1_NS0_13GridEvenShareISR_EET2_T4__param_0[16],
	.param .u64 .ptr .align 1 _ZN3cub18CUB_300001_SM_10006detail6reduce18DeviceReduceKernelINS2_10policy_hubIlyN4cuda3std3__44plusIlEEE10Policy1000EN6thrust24THRUST_300001_SM_1000_NS18transform_iteratorINSD_6detail14equal_to_valueIbEENSF_15normal_iteratorINSD_10device_ptrIbEEEEllEEyS9_lNS7_10__identityEEEvT0_PT3_T1_NS0_13GridEvenShareISR_EET2_T4__param_1,
	.param .u64 _ZN3cub18CUB_300001_SM_10006detail6reduce18DeviceReduceKernelINS2_10policy_hubIlyN4cuda3std3__44plusIlEEE10Policy1000EN6thrust24THRUST_300001_SM_1000_NS18transform_iteratorINSD_6detail14equal_to_valueIbEENSF_15normal_iteratorINSD_10device_ptrIbEEEEllEEyS9_lNS7_10__identityEEEvT0_PT3_T1_NS0_13GridEvenShareISR_EET2_T4__param_2,
	.param .align 8 .b8 _ZN3cub18CUB_300001_SM_10006detail6reduce18DeviceReduceKernelINS2_10policy_hubIlyN4cuda3std3__44plusIlEEE10Policy1000EN6thrust24THRUST_300001_SM_1000_NS18transform_iteratorINSD_6detail14equal_to_valueIbEENSF_15normal_iteratorINSD_10device_ptrIbEEEEllEEyS9_lNS7_10__identityEEEvT0_PT3_T1_NS0_13GridEvenShareISR_EET2_T4__param_3[72],
	.param .align 1 .b8 _ZN3cub18CUB_300001_SM_10006detail6reduce18DeviceReduceKernelINS2_10policy_hubIlyN4cuda3std3__44plusIlEEE10Policy1000EN6thrust24THRUST_300001_SM_1000_NS18transform_iteratorINSD_6detail14equal_to_valueIbEENSF_15normal_iteratorINSD_10device_ptrIbEEEEllEEyS9_lNS7_10__identityEEEvT0_PT3_T1_NS0_13GridEvenShareISR_EET2_T4__param_4[1],
	.param .align 1 .b8 _ZN3cub18CUB_300001_SM_10006detail6reduce18DeviceReduceKernelINS2_10policy_hubIlyN4cuda3std3__44plusIlEEE10Policy1000EN6thrust24THRUST_300001_SM_1000_NS18transform_iteratorINSD_6detail14equal_to_valueIbEENSF_15normal_iteratorINSD_10device_ptrIbEEEEllEEyS9_lNS7_10__identityEEEvT0_PT3_T1_NS0_13GridEvenShareISR_EET2_T4__param_5[1]
)
.maxntid 512
{
	.reg .pred 	%p<138>;
	.reg .b16 	%rs<89>;
	.reg .b32 	%r<282>;
	.reg .b64 	%rd<410>;
	// demoted variable
	.shared .align 8 .b8 _ZZN3cub18CUB_300001_SM_10006detail6reduce18DeviceReduceKernelINS2_10policy_hubIlyN4cuda3std3__44plusIlEEE10Policy1000EN6thrust24THRUST_300001_SM_1000_NS18transform_iteratorINSD_6detail14equal_to_valueIbEENSF_15normal_iteratorINSD_10device_ptrIbEEEEllEEyS9_lNS7_10__identityEEEvT0_PT3_T1_NS0_13GridEvenShareISR_EET2_T4_E12temp_storage[152];
	ld.param.u32 	%r50, [_ZN3cub18CUB_300001_SM_10006detail6reduce18DeviceReduceKernelINS2_10policy_hubIlyN4cuda3std3__44plusIlEEE10Policy1000EN6thrust24THRUST_300001_SM_1000_NS18transform_iteratorINSD_6detail14equal_to_valueIbEENSF_15normal_iteratorINSD_10device_ptrIbEEEEllEEyS9_lNS7_10__identityEEEvT0_PT3_T1_NS0_13GridEvenShareISR_EET2_T4__param_0+8];
	bfe.u32 	%r51, %r50, 0, 8;
	cvt.u16.u32 	%rs1, %r51;
	ld.param.u64 	%rd1, [_ZN3cub18CUB_300001_SM_10006detail6reduce18DeviceReduceKernelINS2_10policy_hubIlyN4cuda3std3__44plusIlEEE10Policy1000EN6thrust24THRUST_300001_SM_1000_NS18transform_iteratorINSD_6detail14equal_to_valueIbEENSF_15normal_iteratorINSD_10device_ptrIbEEEEllEEyS9_lNS7_10__identityEEEvT0_PT3_T1_NS0_13GridEvenShareISR_EET2_T4__param_3+32];
	ld.param.u32 	%r1, [_ZN3cub18CUB_300001_SM_10006detail6reduce18DeviceReduceKernelINS2_10policy_hubIlyN4cuda3std3__44plusIlEEE10Policy1000EN6thrust24THRUST_300001_SM_1000_NS18transform_iteratorINSD_6detail14equal_to_valueIbEENSF_15normal_iteratorINSD_10device_ptrIbEEEEllEEyS9_lNS7_10__identityEEEvT0_PT3_T1_NS0_13GridEvenShareISR_EET2_T4__param_3+40];
	ld.param.u64 	%rd64, [_ZN3cub18CUB_300001_SM_10006detail6reduce18DeviceReduceKernelINS2_10policy_hubIlyN4cuda3std3__44plusIlEEE10Policy1000EN6thrust24THRUST_300001_SM_1000_NS18transform_iteratorINSD_6detail14equal_to_valueIbEENSF_15normal_iteratorINSD_10device_ptrIbEEEEllEEyS9_lNS7_10__identityEEEvT0_PT3_T1_NS0_13GridEvenShareISR_EET2_T4__param_0];
	cvta.to.global.u64 	%rd2, %rd64;
	mov.u32 	%r2, %ctaid.x;
	mul.lo.s32 	%r52, %r1, 3584;
	cvt.s64.s32 	%rd3, %r52;
	mul.lo.s32 	%r53, %r2, 3584;
	cvt.u64.u32 	%rd4, %r53;
	sub.s64 	%rd5, %rd1, %rd4;
	setp.gt.u64 	%p1, %rd5, 3583;
	@%p1 bra 	$L__BB30_25;
	cvt.u32.u64 	%r138, %rd4;
	cvt.u32.u64 	%r3, %rd1;
	sub.s32 	%r4, %r3, %r138;
	mov.u32 	%r5, %tid.x;
	setp.ge.s32 	%p66, %r5, %r4;
	mov.b64 	%rd393, 0;
	mov.u32 	%r269, %r5;
	@%p66 bra 	$L__BB30_3;
	add.s32 	%r140, %r138, %r5;
	cvt.u64.u32 	%rd208, %r140;
	add.s64 	%rd209, %rd2, %rd208;
	ld.global.u8 	%rs54, [%rd209];
	and.b16  	%rs55, %rs1, 255;
	setp.eq.s16 	%p67, %rs54, %rs55;
	selp.u64 	%rd393, 1, 0, %p67;
	add.s32 	%r269, %r5, 512;
$L__BB30_3:
	setp.ge.s32 	%p68, %r269, %r4;
	@%p68 bra 	$L__BB30_16;
	not.b32 	%r142, %r269;
	add.s32 	%r143, %r142, %r3;
	sub.s32 	%r144, %r143, %r138;
	shr.u32 	%r145, %r144, 9;
	add.s32 	%r8, %r145, 1;
	and.b32  	%r9, %r8, 15;
	setp.lt.u32 	%p69, %r144, 7680;
	@%p69 bra 	$L__BB30_7;
	and.b32  	%r146, %r8, 16777200;
	neg.s32 	%r267, %r146;
	cvt.u64.u32 	%rd211, %r269;
	add.s64 	%rd212, %rd4, %rd211;
	add.s64 	%rd213, %rd212, %rd2;
	add.s64 	%rd384, %rd213, 4096;
	and.b16  	%rs57, %rs1, 255;
$L__BB30_6:
	.pragma "nounroll";
	ld.global.u8 	%rs56, [%rd384+-4096];
	setp.eq.s16 	%p70, %rs56, %rs57;
	selp.u64 	%rd214, 1, 0, %p70;
	add.s64 	%rd215, %rd393, %rd214;
	ld.global.u8 	%rs58, [%rd384+-3584];
	setp.eq.s16 	%p71, %rs58, %rs57;
	selp.u64 	%rd216, 1, 0, %p71;
	add.s64 	%rd217, %rd215, %rd216;
	ld.global.u8 	%rs59, [%rd384+-3072];
	setp.eq.s16 	%p72, %rs59, %rs57;
	selp.u64 	%rd218, 1, 0, %p72;
	add.s64 	%rd219, %rd217, %rd218;
	ld.global.u8 	%rs60, [%rd384+-2560];
	setp.eq.s16 	%p73, %rs60, %rs57;
	selp.u64 	%rd220, 1, 0, %p73;
	add.s64 	%rd221, %rd219, %rd220;
	ld.global.u8 	%rs61, [%rd384+-2048];
	setp.eq.s16 	%p74, %rs61, %rs57;
	selp.u64 	%rd222, 1, 0, %p74;
	add.s64 	%rd223, %rd221, %rd222;
	ld.global.u8 	%rs62, [%rd384+-1536];
	setp.eq.s16 	%p75, %rs62, %rs57;
	selp.u64 	%rd224, 1, 0, %p75;
	add.s64 	%rd225, %rd223, %rd224;
	ld.global.u8 	%rs63, [%rd384+-1024];
	setp.eq.s16 	%p76, %rs63, %rs57;
	selp.u64 	%rd226, 1, 0, %p76;
	add.s64 	%rd227, %rd225, %rd226;
	ld.global.u8 	%rs64, [%rd384+-512];
	setp.eq.s16 	%p77, %rs64, %rs57;
	selp.u64 	%rd228, 1, 0, %p77;
	add.s64 	%rd229, %rd227, %rd228;
	ld.global.u8 	%rs65, [%rd384];
	setp.eq.s16 	%p78, %rs65, %rs57;
	selp.u64 	%rd230, 1, 0, %p78;
	add.s64 	%rd231, %rd229, %rd230;
	ld.global.u8 	%rs66, [%rd384+512];
	setp.eq.s16 	%p79, %rs66, %rs57;
	selp.u64 	%rd232, 1, 0, %p79;
	add.s64 	%rd233, %rd231, %rd232;
	ld.global.u8 	%rs67, [%rd384+1024];
	setp.eq.s16 	%p80, %rs67, %rs57;
	selp.u64 	%rd234, 1, 0, %p80;
	add.s64 	%rd235, %rd233, %rd234;
	ld.global.u8 	%rs68, [%rd384+1536];
	setp.eq.s16 	%p81, %rs68, %rs57;
	selp.u64 	%rd236, 1, 0, %p81;
	add.s64 	%rd237, %rd235, %rd236;
	ld.global.u8 	%rs69, [%rd384+2048];
	setp.eq.s16 	%p82, %rs69, %rs57;
	selp.u64 	%rd238, 1, 0, %p82;
	add.s64 	%rd239, %rd237, %rd238;
	ld.global.u8 	%rs70, [%rd384+2560];
	setp.eq.s16 	%p83, %rs70, %rs57;
	selp.u64 	%rd240, 1, 0, %p83;
	add.s64 	%rd241, %rd239, %rd240;
	ld.global.u8 	%rs71, [%rd384+3072];
	setp.eq.s16 	%p84, %rs71, %rs57;
	selp.u64 	%rd242, 1, 0, %p84;
	add.s64 	%rd243, %rd241, %rd242;
	ld.global.u8 	%rs72, [%rd384+3584];
	setp.eq.s16 	%p85, %rs72, %rs57;
	selp.u64 	%rd244, 1, 0, %p85;
	add.s64 	%rd393, %rd243, %rd244;
	add.s32 	%r269, %r269, 8192;
	add.s32 	%r267, %r267, 16;
	add.s64 	%rd384, %rd384, 8192;
	setp.ne.s32 	%p86, %r267, 0;
	@%p86 bra 	$L__BB30_6;
$L__BB30_7:
	setp.eq.s32 	%p87, %r9, 0;
	@%p87 bra 	$L__BB30_16;
	and.b32  	%r16, %r8, 7;
	setp.lt.u32 	%p88, %r9, 8;
	@%p88 bra 	$L__BB30_10;
	cvt.s64.s32 	%rd246, %r269;
	add.s64 	%rd247, %rd246, %rd4;
	add.s64 	%rd248, %rd2, %rd247;
	ld.global.u8 	%rs73, [%rd248];
	and.b16  	%rs74, %rs1, 255;
	setp.eq.s16 	%p89, %rs73, %rs74;
	selp.u64 	%rd249, 1, 0, %p89;
	add.s64 	%rd250, %rd393, %rd249;
	ld.global.u8 	%rs75, [%rd248+512];
	setp.eq.s16 	%p90, %rs75, %rs74;
	selp.u64 	%rd251, 1, 0, %p90;
	add.s64 	%rd252, %rd250, %rd251;
	ld.global.u8 	%rs76, [%rd248+1024];
	setp.eq.s16 	%p91, %rs76, %rs74;
	selp.u64 	%rd253, 1, 0, %p91;
	add.s64 	%rd254, %rd252, %rd253;
	ld.global.u8 	%rs77, [%rd248+1536];
	setp.eq.s16 	%p92, %rs77, %rs74;
	selp.u64 	%rd255, 1, 0, %p92;
	add.s64 	%rd256, %rd254, %rd255;
	ld.global.u8 	%rs78, [%rd248+2048];
	setp.eq.s16 	%p93, %rs78, %rs74;
	selp.u64 	%rd257, 1, 0, %p93;
	add.s64 	%rd258, %rd256, %rd257;
	ld.global.u8 	%rs79, [%rd248+2560];
	setp.eq.s16 	%p94, %rs79, %rs74;
	selp.u64 	%rd259, 1, 0, %p94;
	add.s64 	%rd260, %rd258, %rd259;
	ld.global.u8 	%rs80, [%rd248+3072];
	setp.eq.s16 	%p95, %rs80, %rs74;
	selp.u64 	%rd261, 1, 0, %p95;
	add.s64 	%rd262, %rd260, %rd261;
	ld.global.u8 	%rs81, [%rd248+3584];
	setp.eq.s16 	%p96, %rs81, %rs74;
	selp.u64 	%rd263, 1, 0, %p96;
	add.s64 	%rd393, %rd262, %rd263;
	add.s32 	%r269, %r269, 4096;
$L__BB30_10:
	setp.eq.s32 	%p97, %r16, 0;
	@%p97 bra 	$L__BB30_16;
	and.b32  	%r19, %r8, 3;
	setp.lt.u32 	%p98, %r16, 4;
	@%p98 bra 	$L__BB30_13;
	cvt.s64.s32 	%rd265, %r269;
	add.s64 	%rd266, %rd265, %rd4;
	add.s64 	%rd267, %rd2, %rd266;
	ld.global.u8 	%rs82, [%rd267];
	and.b16  	%rs83, %rs1, 255;
	setp.eq.s16 	%p99, %rs82, %rs83;
	selp.u64 	%rd268, 1, 0, %p99;
	add.s64 	%rd269, %rd393, %rd268;
	ld.global.u8 	%rs84, [%rd267+512];
	setp.eq.s16 	%p100, %rs84, %rs83;
	selp.u64 	%rd270, 1, 0, %p100;
	add.s64 	%rd271, %rd269, %rd270;
	ld.global.u8 	%rs85, [%rd267+1024];
	setp.eq.s16 	%p101, %rs85, %rs83;
	selp.u64 	%rd272, 1, 0, %p101;
	add.s64 	%rd273, %rd271, %rd272;
	ld.global.u8 	%rs86, [%rd267+1536];
	setp.eq.s16 	%p102, %rs86, %rs83;
	selp.u64 	%rd274, 1, 0, %p102;
	add.s64 	%rd393, %rd273, %rd274;
	add.s32 	%r269, %r269, 2048;
$L__BB30_13:
	setp.eq.s32 	%p103, %r19, 0;
	@%p103 bra 	$L__BB30_16;
	add.s64 	%rd21, %rd2, %rd4;
	neg.s32 	%r272, %r19;
	and.b16  	%rs88, %rs1, 255;
$L__BB30_15:
	.pragma "nounroll";
	cvt.s64.s32 	%rd275, %r269;
	add.s64 	%rd276, %rd21, %rd275;
	ld.global.u8 	%rs87, [%rd276];
	setp.eq.s16 	%p104, %rs87, %rs88;
	selp.u64 	%rd277, 1, 0, %p104;
	add.s64 	%rd393, %rd393, %rd277;
	add.s32 	%r269, %r269, 512;
	add.s32 	%r272, %r272, 1;
	setp.ne.s32 	%p105, %r272, 0;
	@%p105 bra 	$L__BB30_15;
$L__BB30_16:
	setp.lt.s32 	%p106, %r4, 512;
	@%p106 bra 	$L__BB30_21;
	// begin inline asm
	mov.u32 %r210, %laneid;
	// end inline asm
	mov.b64 	{%r212, %r217}, %rd393;
	mov.b32 	%r218, 1;
	mov.b32 	%r259, 31;
	mov.b32 	%r260, -1;
	// begin inline asm
	shfl.sync.down.b32 %r211, %r212, %r218, %r259, %r260;
	// end inline asm
	// begin inline asm
	shfl.sync.down.b32 %r216, %r217, %r218, %r259, %r260;
	// end inline asm
	mov.b64 	%rd336, {%r211, %r216};
	setp.gt.s32 	%p130, %r210, 30;
	selp.b64 	%rd337, 0, %rd336, %p130;
	add.s64 	%rd338, %rd337, %rd393;
	mov.b64 	{%r222, %r227}, %rd338;
	mov.b32 	%r228, 2;
	// begin inline asm
	shfl.sync.down.b32 %r221, %r222, %r228, %r259, %r260;
	// end inline asm
	// begin inline asm
	shfl.sync.down.b32 %r226, %r227, %r228, %r259, %r260;
	// end inline asm
	mov.b64 	%rd339, {%r221, %r226};
	setp.gt.s32 	%p131, %r210, 29;
	selp.b64 	%rd340, 0, %rd339, %p131;
	add.s64 	%rd341, %rd340, %rd338;
	mov.b64 	{%r232, %r237}, %rd341;
	mov.b32 	%r238, 4;
	// begin inline asm
	shfl.sync.down.b32 %r231, %r232, %r238, %r259, %r260;
	// end inline asm
	// begin inline asm
	shfl.sync.down.b32 %r236, %r237, %r238, %r259, %r260;
	// end inline asm
	mov.b64 	%rd342, {%r231, %r236};
	setp.gt.s32 	%p132, %r210, 27;
	selp.b64 	%rd343, 0, %rd342, %p132;
	add.s64 	%rd344, %rd343, %rd341;
	mov.b64 	{%r242, %r247}, %rd344;
	mov.b32 	%r248, 8;
	// begin inline asm
	shfl.sync.down.b32 %r241, %r242, %r248, %r259, %r260;
	// end inline asm
	// begin inline asm
	shfl.sync.down.b32 %r246, %r247, %r248, %r259, %r260;
	// end inline asm
	mov.b64 	%rd345, {%r241, %r246};
	setp.gt.s32 	%p133, %r210, 23;
	selp.b64 	%rd346, 0, %rd345, %p133;
	add.s64 	%rd347, %rd346, %rd344;
	mov.b64 	{%r252, %r257}, %rd347;
	mov.b32 	%r258, 16;
	// begin inline asm
	shfl.sync.down.b32 %r251, %r252, %r258, %r259, %r260;
	// end inline asm
	// begin inline asm
	shfl.sync.down.b32 %r256, %r257, %r258, %r259, %r260;
	// end inline asm
	mov.b64 	%rd348, {%r251, %r256};
	setp.gt.s32 	%p134, %r210, 15;
	selp.b64 	%rd349, 0, %rd348, %p134;
	add.s64 	%rd409, %rd349, %rd347;
	setp.ne.s32 	%p135, %r210, 0;
	@%p135 bra 	$L__BB30_19;
	shr.u32 	%r261, %r5, 2;
	and.b32  	%r262, %r261, 248;
	mov.u32 	%r263, _ZZN3cub18CUB_300001_SM_10006detail6reduce18DeviceReduceKernelINS2_10policy_hubIlyN4cuda3std3__44plusIlEEE10Policy1000EN6thrust24THRUST_300001_SM_1000_NS18transform_iteratorINSD_6detail14equal_to_valueIbEENSF_15normal_iteratorINSD_10device_ptrIbEEEEllEEyS9_lNS7_10__identityEEEvT0_PT3_T1_NS0_13GridEvenShareISR_EET2_T4_E12temp_storage;
	add.s32 	%r264, %r263, %r262;
	st.shared.u64 	[%r264+16], %rd409;
$L__BB30_19:
	bar.sync 	0;
	setp.ne.s32 	%p136, %r5, 0;
	@%p136 bra 	$L__BB30_46;
	ld.shared.u64 	%rd350, [_ZZN3cub18CUB_300001_SM_10006detail6reduce18DeviceReduceKernelINS2_10policy_hubIlyN4cuda3std3__44plusIlEEE10Policy1000EN6thrust24THRUST_300001_SM_1000_NS18transform_iteratorINSD_6detail14equal_to_valueIbEENSF_15normal_iteratorINSD_10device_ptrIbEEEEllEEyS9_lNS7_10__identityEEEvT0_PT3_T1_NS0_13GridEvenShareISR_EET2_T4_E12temp_storage+24];
	add.s64 	%rd351, %rd350, %rd409;
	ld.shared.u64 	%rd352, [_ZZN3cub18CUB_300001_SM_10006detail6reduce18DeviceReduceKernelINS2_10policy_hubIlyN4cuda3std3__44plusIlEEE10Policy1000EN6thrust24THRUST_300001_SM_1000_NS18transform_iteratorINSD_6detail14equal_to_valueIbEENSF_15normal_iteratorINSD_10device_ptrIbEEEEllEEyS9_lNS7_10__identityEEEvT0_PT3_T1_NS0_13GridEvenShareISR_EET2_T4_E12temp_storage+32];
	add.s64 	%rd353, %rd351, %rd352;
	ld.shared.u64 	%rd354, [_ZZN3cub18CUB_300001_SM_10006detail6reduce18DeviceReduceKernelINS2_10policy_hubIlyN4cuda3std3__44plusIlEEE10Policy1000EN6thrust24THRUST_300001_SM_1000_NS18transform_iteratorINSD_6detail14equal_to_valueIbEENSF_15normal_iteratorINSD_10device_ptrIbEEEEllEEyS9_lNS7_10__identityEEEvT0_PT3_T1_NS0_13GridEvenShareISR_EET2_T4_E12temp_storage+40];
	add.s64 	%rd355, %rd353, %rd354;
	ld.shared.u64 	%rd356, [_ZZN3cub18CUB_300001_SM_10006detail6reduce18DeviceReduceKernelINS2_10policy_hubIlyN4cuda3std3__44plusIlEEE10Policy1000EN6thrust24THRUST_300001_SM_1000_NS18transform_iteratorINSD_6detail14equal_to_valueIbEENSF_15normal_iteratorINSD_10device_ptrIbEEEEllEEyS9_lNS7_10__identityEEEvT0_PT3_T1_NS0_13GridEvenShareISR_EET2_T4_E12temp_storage+48];
	add.s64 	%rd357, %rd355, %rd356;
	ld.shared.u64 	%rd358, [_ZZN3cub18CUB_300001_SM_10006detail6reduce18DeviceReduceKernelINS2_10policy_hubIlyN4cuda3std3__44plusIlEEE10Policy1000EN6thrust24THRUST_300001_SM_1000_NS18transform_iteratorINSD_6detail14equal_to_valueIbEENSF_15normal_iteratorINSD_10device_ptrIbEEEEllEEyS9_lNS7_10__identityEEEvT0_PT3_T1_NS0_13GridEvenShareISR_EET2_T4_E12temp_storage+56];
	add.s64 	%rd359, %rd357, %rd358;
	ld.shared.u64 	%rd360, [_ZZN3cub18CUB_300001_SM_10006detail6reduce18DeviceReduceKernelINS2_10policy_hubIlyN4cuda3std3__44plusIlEEE10Policy1000EN6thrust24THRUST_300001_SM_1000_NS18transform_iteratorINSD_6detail14equal_to_valueIbEENSF_15normal_iteratorINSD_10device_ptrIbEEEEllEEyS9_lNS7_10__identityEEEvT0_PT3_T1_NS0_13GridEvenShareISR_EET2_T4_E12temp_storage+64];
	add.s64 	%rd361, %rd359, %rd360;
	ld.shared.u64 	%rd362, [_ZZN3cub18CUB_300001_SM_10006detail6reduce18DeviceReduceKernelINS2_10policy_hubIlyN4cuda3std3__44plusIlEEE10Policy1000EN6thrust24THRUST_300001_SM_1000_NS18transform_iteratorINSD_6detail14equal_to_valueIbEENSF_15normal_iteratorINSD_10device_ptrIbEEEEllEEyS9_lNS7_10__identityEEEvT0_PT3_T1_NS0_13GridEvenShareISR_EET2_T4_E12temp_storage+72];
	add.s64 	%rd363, %rd361, %rd362;
	ld.shared.u64 	%rd364, [_ZZN3cub18CUB_300001_SM_10006detail6reduce18DeviceReduceKernelINS2_10policy_hubIlyN4cuda3std3__44plusIlEEE10Policy1000EN6thrust24THRUST_300001_SM_1000_NS18transform_iteratorINSD_6detail14equal_to_valueIbEENSF_15normal_iteratorINSD_10device_ptrIbEEEEllEEyS9_lNS7_10__identityEEEvT0_PT3_T1_NS0_13GridEvenShareISR_EET2_T4_E12temp_storage+80];
	add.s64 	%rd365, %rd363, %rd364;
	ld.shared.u64 	%rd366, [_ZZN3cub18CUB_300001_SM_10006detail6reduce18DeviceReduceKernelINS2_10policy_hubIlyN4cuda3std3__44plusIlEEE10Policy1000EN6thrust24THRUST_300001_SM_1000_NS18transform_iteratorINSD_6detail14equal_to_valueIbEENSF_15normal_iteratorINSD_10device_ptrIbEEEEllEEyS9_lNS7_10__identityEEEvT0_PT3_T1_NS0_13GridEvenShareISR_EET2_T4_E12temp_storage+88];
	add.s64 	%rd367, %rd365, %rd366;
	ld.shared.u64 	%rd368, [_ZZN3cub18CUB_300001_SM_10006detail6reduce18DeviceReduceKernelINS2_10policy_hubIlyN4cuda3std3__44plusIlEEE10Policy1000EN6thrust24THRUST_300001_SM_1000_NS18transform_iteratorINSD_6detail14equal_to_valueIbEENSF_15normal_iteratorINSD_10device_ptrIbEEEEllEEyS9_lNS7_10__identityEEEvT0_PT3_T1_NS0_13GridEvenShareISR_EET2_T4_E12temp_storage+96];
	add.s64 	%rd369, %rd367, %rd368;
	ld.shared.u64 	%rd370, [_ZZN3cub18CUB_300001_SM_10006detail6reduce18DeviceReduceKernelINS2_10policy_hubIlyN4cuda3std3__44plusIlEEE10Policy1000EN6thrust24THRUST_300001_SM_1000_NS18transform_iteratorINSD_6detail14equal_to_valueIbEENSF_15normal_iteratorINSD_10device_ptrIbEEEEllEEyS9_lNS7_10__identityEEEvT0_PT3_T1_NS0_13GridEvenShareISR_EET2_T4_E12temp_storage+104];
	add.s64 	%rd371, %rd369, %rd370;
	ld.shared.u64 	%rd372, [_ZZN3cub18CUB_300001_SM_10006detail6reduce18DeviceReduceKernelINS2_10policy_hubIlyN4cuda3std3__44plusIlEEE10Policy1000EN6thrust24THRUST_300001_SM_1000_NS18transform_iteratorINSD_6detail14equal_to_valueIbEENSF_15normal_iteratorINSD_10device_ptrIbEEEEllEEyS9_lNS7_10__identityEEEvT0_PT3_T1_NS0_13GridEvenShareISR_EET2_T4_E12temp_storage+112];
	add.s64 	%rd373, %rd371, %rd372;
	ld.shared.u64 	%rd374, [_ZZN3cub18CUB_300001_SM_10006detail6reduce18DeviceReduceKernelINS2_10policy_hubIlyN4cuda3std3__44plusIlEEE10Policy1000EN6thrust24THRUST_300001_SM_1000_NS18transform_iteratorINSD_6detail14equal_to_valueIbEENSF_15normal_iteratorINSD_10device_ptrIbEEEEllEEyS9_lNS7_10__identityEEEvT0_PT3_T1_NS0_13GridEvenShareISR_EET2_T4_E12temp_storage+120];
	add.s64 	%rd375, %rd373, %rd374;
	ld.shared.u64 	%rd376, [_ZZN3cub18CUB_300001_SM_10006detail6reduce18DeviceReduceKernelINS2_10policy_hubIlyN4cuda3std3__44plusIlEEE10Policy1000EN6thrust24THRUST_300001_SM_1000_NS18transform_iteratorINSD_6detail14equal_to_valueIbEENSF_15normal_iteratorINSD_10device_ptrIbEEEEllEEyS9_lNS7_10__identityEEEvT0_PT3_T1_NS0_13GridEvenShareISR_EET2_T4_E12temp_storage+128];
	add.s64 	%rd377, %rd375, %rd376;
	ld.shared.u64 	%rd378, [_ZZN3cub18CUB_300001_SM_10006detail6reduce18DeviceReduceKernelINS2_10policy_hubIlyN4cuda3std3__44plusIlEEE10Policy1000EN6thrust24THRUST_300001_SM_1000_NS18transform_iteratorINSD_6detail14equal_to_valueIbEENSF_15normal_iteratorINSD_10device_ptrIbEEEEllEEyS9_lNS7_10__identityEEEvT0_PT3_T1_NS0_13GridEvenShareISR_EET2_T4_E12temp_storage+136];
	add.s64 	%rd409, %rd377, %rd378;
	bra.uni 	$L__BB30_46;
$L__BB30_21:
	// begin inline asm
	mov.u32 %r147, %laneid;
	// end inline asm
	and.b32  	%r198, %r5, 992;
	add.s32 	%r199, %r198, 32;
	setp.gt.s32 	%p107, %r199, %r4;
	not.b32 	%r200, %r198;
	add.s32 	%r201, %r4, %r200;
	selp.b32 	%r196, %r201, 31, %p107;
	mov.b64 	{%r149, %r154}, %rd393;
	mov.b32 	%r155, 1;
	mov.b32 	%r197, -1;
	// begin inline asm
	shfl.sync.down.b32 %r148, %r149, %r155, %r196, %r197;
	// end inline asm
	// begin inline asm
	shfl.sync.down.b32 %r153, %r154, %r155, %r196, %r197;
	// end inline asm
	mov.b64 	%rd278, {%r148, %r153};
	setp.lt.s32 	%p108, %r147, %r196;
	selp.b64 	%rd279, %rd278, 0, %p108;
	add.s64 	%rd280, %rd279, %rd393;
	mov.b64 	{%r159, %r164}, %rd280;
	mov.b32 	%r165, 2;
	// begin inline asm
	shfl.sync.down.b32 %r158, %r159, %r165, %r196, %r197;
	// end inline asm
	// begin inline asm
	shfl.sync.down.b32 %r163, %r164, %r165, %r196, %r197;
	// end inline asm
	mov.b64 	%rd281, {%r158, %r163};
	add.s32 	%r202, %r147, 2;
	setp.gt.s32 	%p109, %r202, %r196;
	selp.b64 	%rd282, 0, %rd281, %p109;
	add.s64 	%rd283, %rd282, %rd280;
	mov.b64 	{%r169, %r174}, %rd283;
	mov.b32 	%r175, 4;
	// begin inline asm
	shfl.sync.down.b32 %r168, %r169, %r175, %r196, %r197;
	// end inline asm
	// begin inline asm
	shfl.sync.down.b32 %r173, %r174, %r175, %r196, %r197;
	// end inline asm
	mov.b64 	%rd284, {%r168, %r173};
	add.s32 	%r203, %r147, 4;
	setp.gt.s32 	%p110, %r203, %r196;
	selp.b64 	%rd285, 0, %rd284, %p110;
	add.s64 	%rd286, %rd285, %rd283;
	mov.b64 	{%r179, %r184}, %rd286;
	mov.b32 	%r185, 8;
	// begin inline asm
	shfl.sync.down.b32 %r178, %r179, %r185, %r196, %r197;
	// end inline asm
	// begin inline asm
	shfl.sync.down.b32 %r183, %r184, %r185, %r196, %r197;
	// end inline asm
	mov.b64 	%rd287, {%r178, %r183};
	add.s32 	%r204, %r147, 8;
	setp.gt.s32 	%p111, %r204, %r196;
	selp.b64 	%rd288, 0, %rd287, %p111;
	add.s64 	%rd289, %rd288, %rd286;
	mov.b64 	{%r189, %r194}, %rd289;
	mov.b32 	%r195, 16;
	// begin inline asm
	shfl.sync.down.b32 %r188, %r189, %r195, %r196, %r197;
	// end inline asm
	// begin inline asm
	shfl.sync.down.b32 %r193, %r194, %r195, %r196, %r197;
	// end inline asm
	mov.b64 	%rd290, {%r188, %r193};
	add.s32 	%r205, %r147, 16;
	setp.gt.s32 	%p112, %r205, %r196;
	selp.b64 	%rd291, 0, %rd290, %p112;
	add.s64 	%rd409, %rd291, %rd289;
	setp.ne.s32 	%p113, %r147, 0;
	@%p113 bra 	$L__BB30_23;
	shr.u32 	%r206, %r5, 2;
	and.b32  	%r207, %r206, 248;
	mov.u32 	%r208, _ZZN3cub18CUB_300001_SM_10006detail6reduce18DeviceReduceKernelINS2_10policy_hubIlyN4cuda3std3__44plusIlEEE10Policy1000EN6thrust24THRUST_300001_SM_1000_NS18transform_iteratorINSD_6detail14equal_to_valueIbEENSF_15normal_iteratorINSD_10device_ptrIbEEEEllEEyS9_lNS7_10__identityEEEvT0_PT3_T1_NS0_13GridEvenShareISR_EET2_T4_E12temp_storage;
	add.s32 	%r209, %r208, %r207;
	st.shared.u64 	[%r209+16], %rd409;
$L__BB30_23:
	bar.sync 	0;
	setp.ne.s32 	%p114, %r5, 0;
	@%p114 bra 	$L__BB30_46;
	setp.gt.s32 	%p115, %r4, 32;
	ld.shared.u64 	%rd292, [_ZZN3cub18CUB_300001_SM_10006detail6reduce18DeviceReduceKernelINS2_10policy_hubIlyN4cuda3std3__44plusIlEEE10Policy1000EN6thrust24THRUST_300001_SM_1000_NS18transform_iteratorINSD_6detail14equal_to_valueIbEENSF_15normal_iteratorINSD_10device_ptrIbEEEEllEEyS9_lNS7_10__identityEEEvT0_PT3_T1_NS0_13GridEvenShareISR_EET2_T4_E12temp_storage+24];
	selp.b64 	%rd293, %rd292, 0, %p115;
	add.s64 	%rd294, %rd293, %rd409;
	setp.gt.s32 	%p116, %r4, 64;
	ld.shared.u64 	%rd295, [_ZZN3cub18CUB_300001_SM_10006detail6reduce18DeviceReduceKernelINS2_10policy_hubIlyN4cuda3std3__44plusIlEEE10Policy1000EN6thrust24THRUST_300001_SM_1000_NS18transform_iteratorINSD_6detail14equal_to_valueIbEENSF_15normal_iteratorINSD_10device_ptrIbEEEEllEEyS9_lNS7_10__identityEEEvT0_PT3_T1_NS0_13GridEvenShareISR_EET2_T4_E12temp_storage+32];
	selp.b64 	%rd296, %rd295, 0, %p116;
	add.s64 	%rd297, %rd294, %rd296;
	setp.gt.s32 	%p117, %r4, 96;
	ld.shared.u64 	%rd298, [_ZZN3cub18CUB_300001_SM_10006detail6reduce18DeviceReduceKernelINS2_10policy_hubIlyN4cuda3std3__44plusIlEEE10Policy1000EN6thrust24THRUST_300001_SM_1000_NS18transform_iteratorINSD_6detail14equal_to_valueIbEENSF_15normal_iteratorINSD_10device_ptrIbEEEEllEEyS9_lNS7_10__identityEEEvT0_PT3_T1_NS0_13GridEvenShareISR_EET2_T4_E12temp_storage+40];
	selp.b64 	%rd299, %rd298, 0, %p117;
	add.s64 	%rd300, %rd297, %rd299;
	setp.gt.s32 	%p118, %r4, 128;
	ld.shared.u64 	%rd301, [_ZZN3cub18CUB_300001_SM_10006detail6reduce18DeviceReduceKernelINS2_10policy_hubIlyN4cuda3std3__44plusIlEEE10Policy1000EN6thrust24THRUST_300001_SM_1000_NS18transform_iteratorINSD_6detail14equal_to_valueIbEENSF_15normal_iteratorINSD_10device_ptrIbEEEEllEEyS9_lNS7_10__identityEEEvT0_PT3_T1_NS0_13GridEvenShareISR_EET2_T4_E12temp_storage+48];
	selp.b64 	%rd302, %rd301, 0, %p118;
	add.s64 	%rd303, %rd300, %rd302;
	setp.gt.s32 	%p119, %r4, 160;
	ld.shared.u64 	%rd304, [_ZZN3cub18CUB_300001_SM_10006detail6reduce18DeviceReduceKernelINS2_10policy_hubIlyN4cuda3std3__44plusIlEEE10Policy1000EN6thrust24THRUST_300001_SM_1000_NS18transform_iteratorINSD_6detail14equal_to_valueIbEENSF_15normal_iteratorINSD_10device_ptrIbEEEEllEEyS9_lNS7_10__identityEEEvT0_PT3_T1_NS0_13GridEvenShareISR_EET2_T4_E12temp_storage+56];
	selp.b64 	%rd305, %rd304, 0, %p119;
	add.s64 	%rd306, %rd303, %rd305;
	setp.gt.s32 	%p120, %r4, 192;
	ld.shared.u64 	%rd307, [_ZZN3cub18CUB_300001_SM_10006detail6reduce18DeviceReduceKernelINS2_10policy_hubIlyN4cuda3std3__44plusIlEEE10Policy1000EN6thrust24THRUST_300001_SM_1000_NS18transform_iteratorINSD_6detail14equal_to_valueIbEENSF_15normal_iteratorINSD_10device_ptrIbEEEEllEEyS9_lNS7_10__identityEEEvT0_PT3_T1_NS0_13GridEvenShareISR_EET2_T4_E12temp_storage+64];
	selp.b64 	%rd308, %rd307, 0, %p120;
	add.s64 	%rd309, %rd306, %rd308;
	setp.gt.s32 	%p121, %r4, 224;
	ld.shared.u64 	%rd310, [_ZZN3cub18CUB_300001_SM_10006detail6reduce18DeviceReduceKernelINS2_10policy_hubIlyN4cuda3std3__44plusIlEEE10Policy1000EN6thrust24THRUST_300001_SM_1000_NS18transform_iteratorINSD_6detail14equal_to_valueIbEENSF_15normal_iteratorINSD_10device_ptrIbEEEEllEEyS9_lNS7_10__identityEEEvT0_PT3_T1_NS0_13GridEvenShareISR_EET2_T4_E12temp_storage+72];
	selp.b64 	%rd311, %rd310, 0, %p121;
	add.s64 	%rd312, %rd309, %rd311;
	setp.gt.s32 	%p122, %r4, 256;
	ld.shared.u64 	%rd313, [_ZZN3cub18CUB_300001_SM_10006detail6reduce18DeviceReduceKernelINS2_10policy_hubIlyN4cuda3std3__44plusIlEEE10Policy1000EN6thrust24THRUST_300001_SM_1000_NS18transform_iteratorINSD_6detail14equal_to_valueIbEENSF_15normal_iteratorINSD_10device_ptrIbEEEEllEEyS9_lNS7_10__identityEEEvT0_PT3_T1_NS0_13GridEvenShareISR_EET2_T4_E12temp_storage+80];
	selp.b64 	%rd314, %rd313, 0, %p122;
	add.s64 	%rd315, %rd312, %rd314;
	setp.gt.s32 	%p123, %r4, 288;
	ld.shared.u64 	%rd316, [_ZZN3cub18CUB_300001_SM_10006detail6reduce18DeviceReduceKernelINS2_10policy_hubIlyN4cuda3std3__44plusIlEEE10Policy1000EN6thrust24THRUST_300001_SM_1000_NS18transform_iteratorINSD_6detail14equal_to_valueIbEENSF_15normal_iteratorINSD_10device_ptrIbEEEEllEEyS9_lNS7_10__identityEEEvT0_PT3_T1_NS0_13GridEvenShareISR_EET2_T4_E12temp_storage+88];
	selp.b64 	%rd317, %rd316, 0, %p123;
	add.s64 	%rd318, %rd315, %rd317;
	setp.gt.s32 	%p124, %r4, 320;
	ld.shared.u64 	%rd319, [_ZZN3cub18CUB_300001_SM_10006detail6reduce18DeviceReduceKernelINS2_10policy_hubIlyN4cuda3std3__44plusIlEEE10Policy1000EN6thrust24THRUST_300001_SM_1000_NS18transform_iteratorINSD_6detail14equal_to_valueIbEENSF_15normal_iteratorINSD_10device_ptrIbEEEEllEEyS9_lNS7_10__identityEEEvT0_PT3_T1_NS0_13GridEvenShareISR_EET2_T4_E12temp_storage+96];
	selp.b64 	%rd320, %rd319, 0, %p124;
	add.s64 	%rd321, %rd318, %rd320;
	setp.gt.s32 	%p125, %r4, 352;
	ld.shared.u64 	%rd322, [_ZZN3cub18CUB_300001_SM_10006detail6reduce18DeviceReduceKernelINS2_10policy_hubIlyN4cuda3std3__44plusIlEEE10Policy1000EN6thrust24THRUST_300001_SM_1000_NS18transform_iteratorINSD_6detail14equal_to_valueIbEENSF_15normal_iteratorINSD_10device_ptrIbEEEEllEEyS9_lNS7_10__identityEEEvT0_PT3_T1_NS0_13GridEvenShareISR_EET2_T4_E12temp_storage+104];
	selp.b64 	%rd323, %rd322, 0, %p125;
	add.s64 	%rd324, %rd321, %rd323;
	setp.gt.s32 	%p126, %r4, 384;
	ld.shared.u64 	%rd325, [_ZZN3cub18CUB_300001_SM_10006detail6reduce18DeviceReduceKernelINS2_10policy_hubIlyN4cuda3std3__44plusIlEEE10Policy1000EN6thrust24THRUST_300001_SM_1000_NS18transform_iteratorINSD_6detail14equal_to_valueIbEENSF_15normal_iteratorINSD_10device_ptrIbEEEEllEEyS9_lNS7_10__identityEEEvT0_PT3_T1_NS0_13GridEvenShareISR_EET2_T4_E12temp_storage+112];
	selp.b64 	%rd326, %rd325, 0, %p126;
	add.s64 	%rd327, %rd324, %rd326;
	setp.gt.s32 	%p127, %r4, 416;
	ld.shared.u64 	%rd328, [_ZZN3cub18CUB_300001_SM_10006detail6reduce18DeviceReduceKernelINS2_10policy_hubIlyN4cuda3std3__44plusIlEEE10Policy1000EN6thrust24THRUST_300001_SM_1000_NS18transform_iteratorINSD_6detail14equal_to_valueIbEENSF_15normal_iteratorINSD_10device_ptrIbEEEEllEEyS9_lNS7_10__identityEEEvT0_PT3_T1_NS0_13GridEvenShareISR_EET2_T4_E12temp_storage+120];
	selp.b64 	%rd329, %rd328, 0, %p127;
	add.s64 	%rd330, %rd327, %rd329;
	setp.gt.s32 	%p128, %r4, 448;
	ld.shared.u64 	%rd331, [_ZZN3cub18CUB_300001_SM_10006detail6reduce18DeviceReduceKernelINS2_10policy_hubIlyN4cuda3std3__44plusIlEEE10Policy1000EN6thrust24THRUST_300001_SM_1000_NS18transform_iteratorINSD_6detail14equal_to_valueIbEENSF_15normal_iteratorINSD_10device_ptrIbEEEEllEEyS9_lNS7_10__identityEEEvT0_PT3_T1_NS0_13GridEvenShareISR_EET2_T4_E12temp_storage+128];
	selp.b64 	%rd332, %rd331, 0, %p128;
	add.s64 	%rd333, %rd330, %rd332;
	setp.gt.s32 	%p129, %r4, 480;
	ld.shared.u64 	%rd334, [_ZZN3cub18CUB_300001_SM_10006detail6reduce18DeviceReduceKernelINS2_10policy_hubIlyN4cuda3std3__44plusIlEEE10Policy1000EN6thrust24THRUST_300001_SM_1000_NS18transform_iteratorINSD_6detail14equal_to_valueIbEENSF_15normal_iteratorINSD_10device_ptrIbEEEEllEEyS9_lNS7_10__identityEEEvT0_PT3_T1_NS0_13GridEvenShareISR_EET2_T4_E12temp_storage+136];
	selp.b64 	%rd335, %rd334, 0, %p129;
	add.s64 	%rd409, %rd333, %rd335;
	bra.uni 	$L__BB30_46;
$L__BB30_25:
	cvt.u32.u64 	%r54, %rd4;
	mov.u32 	%r27, %tid.x;
	add.s32 	%r55, %r54, %r27;
	cvt.u64.u32 	%rd65, %r55;
	add.s64 	%rd66, %rd2, %rd65;
	ld.global.u8 	%rs2, [%rd66];
	and.b16  	%rs3, %rs1, 255;
	setp.eq.s16 	%p2, %rs2, %rs3;
	selp.u64 	%rd67, 1, 0, %p2;
	ld.global.u8 	%rs4, [%rd66+512];
	setp.eq.s16 	%p3, %rs4, %rs3;
	selp.u64 	%rd68, 1, 0, %p3;
	ld.global.u8 	%rs5, [%rd66+1024];
	setp.eq.s16 	%p4, %rs5, %rs3;
	selp.u64 	%rd69, 1, 0, %p4;
	ld.global.u8 	%rs6, [%rd66+1536];
	setp.eq.s16 	%p5, %rs6, %rs3;
	selp.u64 	%rd70, 1, 0, %p5;
	ld.global.u8 	%rs7, [%rd66+2048];
	setp.eq.s16 	%p6, %rs7, %rs3;
	selp.u64 	%rd71, 1, 0, %p6;
	ld.global.u8 	%rs8, [%rd66+2560];
	setp.eq.s16 	%p7, %rs8, %rs3;
	selp.u64 	%rd72, 1, 0, %p7;
	ld.global.u8 	%rs9, [%rd66+3072];
	setp.eq.s16 	%p8, %rs9, %rs3;
	selp.u64 	%rd73, 1, 0, %p8;
	add.s64 	%rd74, %rd68, %rd67;
	add.s64 	%rd75, %rd74, %rd69;
	add.s64 	%rd76, %rd75, %rd70;
	add.s64 	%rd77, %rd76, %rd71;
	add.s64 	%rd78, %rd77, %rd72;
	add.s64 	%rd408, %rd78, %rd73;
	setp.lt.u64 	%p9, %rd5, %rd3;
	@%p9 bra 	$L__BB30_42;
	cvt.u32.u64 	%r57, %rd3;
	cvt.u64.u32 	%rd30, %r27;
	add.s64 	%rd79, %rd4, %rd3;
	add.s64 	%rd395, %rd2, %rd79;
	cvt.u32.u64 	%r28, %rd1;
	not.b32 	%r59, %r27;
	add.s32 	%r60, %r59, %r28;
	sub.s32 	%r61, %r60, %r57;
	sub.s32 	%r274, %r61, %r54;
	add.s64 	%rd80, %rd79, %rd30;
	add.s64 	%rd81, %rd80, %rd2;
	add.s64 	%rd394, %rd81, 4096;
	mov.b32 	%r275, 0;
	mov.u64 	%rd396, %rd4;
$L__BB30_27:
	cvt.s64.s32 	%rd37, %r52;
	add.s64 	%rd396, %rd396, %rd37;
	add.s64 	%rd82, %rd1, -3584;
	setp.gt.u64 	%p10, %rd396, %rd82;
	@%p10 bra 	$L__BB30_29;
	mul.lo.s32 	%r63, %r1, 3584;
	cvt.s64.s32 	%rd83, %r63;
	add.s64 	%rd84, %rd396, %rd30;
	add.s64 	%rd85, %rd2, %rd84;
	ld.global.u8 	%rs10, [%rd85];
	setp.eq.s16 	%p11, %rs10, %rs3;
	selp.u64 	%rd86, 1, 0, %p11;
	ld.global.u8 	%rs12, [%rd85+512];
	setp.eq.s16 	%p12, %rs12, %rs3;
	selp.u64 	%rd87, 1, 0, %p12;
	ld.global.u8 	%rs13, [%rd85+1024];
	setp.eq.s16 	%p13, %rs13, %rs3;
	selp.u64 	%rd88, 1, 0, %p13;
	ld.global.u8 	%rs14, [%rd85+1536];
	setp.eq.s16 	%p14, %rs14, %rs3;
	selp.u64 	%rd89, 1, 0, %p14;
	ld.global.u8 	%rs15, [%rd85+2048];
	setp.eq.s16 	%p15, %rs15, %rs3;
	selp.u64 	%rd90, 1, 0, %p15;
	ld.global.u8 	%rs16, [%rd85+2560];
	setp.eq.s16 	%p16, %rs16, %rs3;
	selp.u64 	%rd91, 1, 0, %p16;
	ld.global.u8 	%rs17, [%rd85+3072];
	setp.eq.s16 	%p17, %rs17, %rs3;
	selp.u64 	%rd92, 1, 0, %p17;
	add.s64 	%rd93, %rd408, %rd86;
	add.s64 	%rd94, %rd93, %rd87;
	add.s64 	%rd95, %rd94, %rd88;
	add.s64 	%rd96, %rd95, %rd89;
	add.s64 	%rd97, %rd96, %rd90;
	add.s64 	%rd98, %rd97, %rd91;
	add.s64 	%rd408, %rd98, %rd92;
	sub.s64 	%rd99, %rd1, %rd396;
	setp.lt.u64 	%p18, %rd99, %rd83;
	add.s32 	%r275, %r275, 1;
	add.s64 	%rd395, %rd395, %rd83;
	sub.s32 	%r274, %r274, %r63;
	add.s64 	%rd394, %rd394, %rd83;
	@%p18 bra 	$L__BB30_42;
	bra.uni 	$L__BB30_27;
$L__BB30_29:
	setp.le.u64 	%p19, %rd1, %rd396;
	cvt.u32.u64 	%r64, %rd396;
	cvt.u32.u64 	%r65, %rd1;
	sub.s32 	%r66, %r65, %r64;
	setp.ge.s32 	%p20, %r27, %r66;
	or.pred  	%p21, %p19, %p20;
	@%p21 bra 	$L__BB30_42;
	cvt.u32.u64 	%r68, %rd4;
	cvt.u32.u64 	%r69, %rd37;
	not.b32 	%r70, %r27;
	add.s32 	%r71, %r70, %r28;
	add.s32 	%r72, %r69, %r68;
	sub.s32 	%r73, %r71, %r72;
	mul.lo.s32 	%r74, %r1, %r275;
	mad.lo.s32 	%r75, %r74, -3584, %r73;
	shr.u32 	%r76, %r75, 9;
	add.s32 	%r34, %r76, 1;
	and.b32  	%r35, %r34, 15;
	setp.lt.u32 	%p22, %r75, 7680;
	mov.u32 	%r278, %r27;
	@%p22 bra 	$L__BB30_33;
	shr.u32 	%r77, %r274, 9;
	add.s32 	%r78, %r77, 1;
	and.b32  	%r79, %r78, 16777200;
	neg.s32 	%r276, %r79;
	mov.u32 	%r278, %r27;
$L__BB30_32:
	.pragma "nounroll";
	ld.global.u8 	%rs18, [%rd394+-4096];
	setp.eq.s16 	%p23, %rs18, %rs3;
	selp.u64 	%rd101, 1, 0, %p23;
	add.s64 	%rd102, %rd408, %rd101;
	ld.global.u8 	%rs20, [%rd394+-3584];
	setp.eq.s16 	%p24, %rs20, %rs3;
	selp.u64 	%rd103, 1, 0, %p24;
	add.s64 	%rd104, %rd102, %rd103;
	ld.global.u8 	%rs21, [%rd394+-3072];
	setp.eq.s16 	%p25, %rs21, %rs3;
	selp.u64 	%rd105, 1, 0, %p25;
	add.s64 	%rd106, %rd104, %rd105;
	ld.global.u8 	%rs22, [%rd394+-2560];
	setp.eq.s16 	%p26, %rs22, %rs3;
	selp.u64 	%rd107, 1, 0, %p26;
	add.s64 	%rd108, %rd106, %rd107;
	ld.global.u8 	%rs23, [%rd394+-2048];
	setp.eq.s16 	%p27, %rs23, %rs3;
	selp.u64 	%rd109, 1, 0, %p27;
	add.s64 	%rd110, %rd108, %rd109;
	ld.global.u8 	%rs24, [%rd394+-1536];
	setp.eq.s16 	%p28, %rs24, %rs3;
	selp.u64 	%rd111, 1, 0, %p28;
	add.s64 	%rd112, %rd110, %rd111;
	ld.global.u8 	%rs25, [%rd394+-1024];
	setp.eq.s16 	%p29, %rs25, %rs3;
	selp.u64 	%rd113, 1, 0, %p29;
	add.s64 	%rd114, %rd112, %rd113;
	ld.global.u8 	%rs26, [%rd394+-512];
	setp.eq.s16 	%p30, %rs26, %rs3;
	selp.u64 	%rd115, 1, 0, %p30;
	add.s64 	%rd116, %rd114, %rd115;
	ld.global.u8 	%rs27, [%rd394];
	setp.eq.s16 	%p31, %rs27, %rs3;
	selp.u64 	%rd117, 1, 0, %p31;
	add.s64 	%rd118, %rd116, %rd117;
	ld.global.u8 	%rs28, [%rd394+512];
	setp.eq.s16 	%p32, %rs28, %rs3;
	selp.u64 	%rd119, 1, 0, %p32;
	add.s64 	%rd120, %rd118, %rd119;
	ld.global.u8 	%rs29, [%rd394+1024];
	setp.eq.s16 	%p33, %rs29, %rs3;
	selp.u64 	%rd121, 1, 0, %p33;
	add.s64 	%rd122, %rd120, %rd121;
	ld.global.u8 	%rs30, [%rd394+1536];
	setp.eq.s16 	%p34, %rs30, %rs3;
	selp.u64 	%rd123, 1, 0, %p34;
	add.s64 	%rd124, %rd122, %rd123;
	ld.global.u8 	%rs31, [%rd394+2048];
	setp.eq.s16 	%p35, %rs31, %rs3;
	selp.u64 	%rd125, 1, 0, %p35;
	add.s64 	%rd126, %rd124, %rd125;
	ld.global.u8 	%rs32, [%rd394+2560];
	setp.eq.s16 	%p36, %rs32, %rs3;
	selp.u64 	%rd127, 1, 0, %p36;
	add.s64 	%rd128, %rd126, %rd127;
	ld.global.u8 	%rs33, [%rd394+3072];
	setp.eq.s16 	%p37, %rs33, %rs3;
	selp.u64 	%rd129, 1, 0, %p37;
	add.s64 	%rd130, %rd128, %rd129;
	ld.global.u8 	%rs34, [%rd394+3584];
	setp.eq.s16 	%p38, %rs34, %rs3;
	selp.u64 	%rd131, 1, 0, %p38;
	add.s64 	%rd408, %rd130, %rd131;
	add.s32 	%r278, %r278, 8192;
	add.s32 	%r276, %r276, 16;
	add.s64 	%rd394, %rd394, 8192;
	setp.ne.s32 	%p39, %r276, 0;
	@%p39 bra 	$L__BB30_32;
$L__BB30_33:
	setp.eq.s32 	%p40, %r35, 0;
	@%p40 bra 	$L__BB30_42;
	and.b32  	%r42, %r34, 7;
	setp.lt.u32 	%p41, %r35, 8;
	@%p41 bra 	$L__BB30_36;
	cvt.u64.u32 	%rd133, %r278;
	add.s64 	%rd134, %rd396, %rd133;
	add.s64 	%rd135, %rd2, %rd134;
	ld.global.u8 	%rs35, [%rd135];
	setp.eq.s16 	%p42, %rs35, %rs3;
	selp.u64 	%rd136, 1, 0, %p42;
	add.s64 	%rd137, %rd408, %rd136;
	ld.global.u8 	%rs37, [%rd135+512];
	setp.eq.s16 	%p43, %rs37, %rs3;
	selp.u64 	%rd138, 1, 0, %p43;
	add.s64 	%rd139, %rd137, %rd138;
	ld.global.u8 	%rs38, [%rd135+1024];
	setp.eq.s16 	%p44, %rs38, %rs3;
	selp.u64 	%rd140, 1, 0, %p44;
	add.s64 	%rd141, %rd139, %rd140;
	ld.global.u8 	%rs39, [%rd135+1536];
	setp.eq.s16 	%p45, %rs39, %rs3;
	selp.u64 	%rd142, 1, 0, %p45;
	add.s64 	%rd143, %rd141, %rd142;
	ld.global.u8 	%rs40, [%rd135+2048];
	setp.eq.s16 	%p46, %rs40, %rs3;
	selp.u64 	%rd144, 1, 0, %p46;
	add.s64 	%rd145, %rd143, %rd144;
	ld.global.u8 	%rs41, [%rd135+2560];
	setp.eq.s16 	%p47, %rs41, %rs3;
	selp.u64 	%rd146, 1, 0, %p47;
	add.s64 	%rd147, %rd145, %rd146;
	ld.global.u8 	%rs42, [%rd135+3072];
	setp.eq.s16 	%p48, %rs42, %rs3;
	selp.u64 	%rd148, 1, 0, %p48;
	add.s64 	%rd149, %rd147, %rd148;
	ld.global.u8 	%rs43, [%rd135+3584];
	setp.eq.s16 	%p49, %rs43, %rs3;
	selp.u64 	%rd150, 1, 0, %p49;
	add.s64 	%rd408, %rd149, %rd150;
	add.s32 	%r278, %r278, 4096;
$L__BB30_36:
	setp.eq.s32 	%p50, %r42, 0;
	@%p50 bra 	$L__BB30_42;
	setp.lt.u32 	%p51, %r42, 4;
	@%p51 bra 	$L__BB30_39;
	cvt.u64.u32 	%rd152, %r278;
	add.s64 	%rd153, %rd396, %rd152;
	add.s64 	%rd154, %rd2, %rd153;
	ld.global.u8 	%rs44, [%rd154];
	setp.eq.s16 	%p52, %rs44, %rs3;
	selp.u64 	%rd155, 1, 0, %p52;
	add.s64 	%rd156, %rd408, %rd155;
	ld.global.u8 	%rs46, [%rd154+512];
	setp.eq.s16 	%p53, %rs46, %rs3;
	selp.u64 	%rd157, 1, 0, %p53;
	add.s64 	%rd158, %rd156, %rd157;
	ld.global.u8 	%rs47, [%rd154+1024];
	setp.eq.s16 	%p54, %rs47, %rs3;
	selp.u64 	%rd159, 1, 0, %p54;
	add.s64 	%rd160, %rd158, %rd159;
	ld.global.u8 	%rs48, [%rd154+1536];
	setp.eq.s16 	%p55, %rs48, %rs3;
	selp.u64 	%rd161, 1, 0, %p55;
	add.s64 	%rd408, %rd160, %rd161;
	add.s32 	%r278, %r278, 2048;
$L__BB30_39:
	and.b32  	%r80, %r34, 3;
	setp.eq.s32 	%p56, %r80, 0;
	@%p56 bra 	$L__BB30_42;
	cvt.u64.u32 	%rd162, %r278;
	add.s64 	%rd406, %rd395, %rd162;
	cvt.u16.u32 	%rs49, %r274;
	shr.u16 	%rs50, %rs49, 9;
	add.s16 	%rs51, %rs50, 1;
	cvt.u32.u16 	%r81, %rs51;
	and.b32  	%r82, %r81, 3;
	neg.s32 	%r281, %r82;
$L__BB30_41:
	.pragma "nounroll";
	ld.global.u8 	%rs52, [%rd406];
	setp.eq.s16 	%p57, %rs52, %rs3;
	selp.u64 	%rd163, 1, 0, %p57;
	add.s64 	%rd408, %rd408, %rd163;
	add.s64 	%rd406, %rd406, 512;
	add.s32 	%r281, %r281, 1;
	setp.ne.s32 	%p58, %r281, 0;
	@%p58 bra 	$L__BB30_41;
$L__BB30_42:
	// begin inline asm
	mov.u32 %r83, %laneid;
	// end inline asm
	mov.b64 	{%r85, %r90}, %rd408;
	mov.b32 	%r91, 1;
	mov.b32 	%r132, 31;
	mov.b32 	%r133, -1;
	// begin inline asm
	shfl.sync.down.b32 %r84, %r85, %r91, %r132, %r133;
	// end inline asm
	// begin inline asm
	shfl.sync.down.b32 %r89, %r90, %r91, %r132, %r133;
	// end inline asm
	mov.b64 	%rd164, {%r84, %r89};
	setp.gt.s32 	%p59, %r83, 30;
	selp.b64 	%rd165, 0, %rd164, %p59;
	add.s64 	%rd166, %rd165, %rd408;
	mov.b64 	{%r95, %r100}, %rd166;
	mov.b32 	%r101, 2;
	// begin inline asm
	shfl.sync.down.b32 %r94, %r95, %r101, %r132, %r133;
	// end inline asm
	// begin inline asm
	shfl.sync.down.b32 %r99, %r100, %r101, %r132, %r133;
	// end inline asm
	mov.b64 	%rd167, {%r94, %r99};
	setp.gt.s32 	%p60, %r83, 29;
	selp.b64 	%rd168, 0, %rd167, %p60;
	add.s64 	%rd169, %rd168, %rd166;
	mov.b64 	{%r105, %r110}, %rd169;
	mov.b32 	%r111, 4;
	// begin inline asm
	shfl.sync.down.b32 %r104, %r105, %r111, %r132, %r133;
	// end inline asm
	// begin inline asm
	shfl.sync.down.b32 %r109, %r110, %r111, %r132, %r133;
	// end inline asm
	mov.b64 	%rd170, {%r104, %r109};
	setp.gt.s32 	%p61, %r83, 27;
	selp.b64 	%rd171, 0, %rd170, %p61;
	add.s64 	%rd172, %rd171, %rd169;
	mov.b64 	{%r115, %r120}, %rd172;
	mov.b32 	%r121, 8;
	// begin inline asm
	shfl.sync.down.b32 %r114, %r115, %r121, %r132, %r133;
	// end inline asm
	// begin inline asm
	shfl.sync.down.b32 %r119, %r120, %r121, %r132, %r133;
	// end inline asm
	mov.b64 	%rd173, {%r114, %r119};
	setp.gt.s32 	%p62, %r83, 23;
	selp.b64 	%rd174, 0, %rd173, %p62;
	add.s64 	%rd175, %rd174, %rd172;
	mov.b64 	{%r125, %r130}, %rd175;
	mov.b32 	%r131, 16;
	// begin inline asm
	shfl.sync.down.b32 %r124, %r125, %r131, %r132, %r133;
	// end inline asm
	// begin inline asm
	shfl.sync.down.b32 %r129, %r130, %r131, %r132, %r133;
	// end inline asm
	mov.b64 	%rd176, {%r124, %r129};
	setp.gt.s32 	%p63, %r83, 15;
	selp.b64 	%rd177, 0, %rd176, %p63;
	add.s64 	%rd409, %rd177, %rd175;
	setp.ne.s32 	%p64, %r83, 0;
	@%p64 bra 	$L__BB30_44;
	shr.u32 	%r134, %r27, 2;
	and.b32  	%r135, %r134, 248;
	mov.u32 	%r136, _ZZN3cub18CUB_300001_SM_10006detail6reduce18DeviceReduceKernelINS2_10policy_hubIlyN4cuda3std3__44plusIlEEE10Policy1000EN6thrust24THRUST_300001_SM_1000_NS18transform_iteratorINSD_6detail14equal_to_valueIbEENSF_15normal_iteratorINSD_10device_ptrIbEEEEllEEyS9_lNS7_10__identityEEEvT0_PT3_T1_NS0_13GridEvenShareISR_EET2_T4_E12temp_storage;
	add.s32 	%r137, %r136, %r135;
	st.shared.u64 	[%r137+16], %rd409;
$L__BB30_44:
	bar.sync 	0;
	setp.ne.s32 	%p65, %r27, 0;
	@%p65 bra 	$L__BB30_46;
	ld.shared.u64 	%rd178, [_ZZN3cub18CUB_300001_SM_10006detail6reduce18DeviceReduceKernelINS2_10policy_hubIlyN4cuda3std3__44plusIlEEE10Policy1000EN6thrust24THRUST_300001_SM_1000_NS18transform_iteratorINSD_6detail14equal_to_valueIbEENSF_15normal_iteratorINSD_10device_ptrIbEEEEllEEyS9_lNS7_10__identityEEEvT0_PT3_T1_NS0_13GridEvenShareISR_EET2_T4_E12temp_storage+24];
	add.s64 	%rd179, %rd178, %rd409;
	ld.shared.u64 	%rd180, [_ZZN3cub18CUB_300001_SM_10006detail6reduce18DeviceReduceKernelINS2_10policy_hubIlyN4cuda3std3__44plusIlEEE10Policy1000EN6thrust24THRUST_300001_SM_1000_NS18transform_iteratorINSD_6detail14equal_to_valueIbEENSF_15normal_iteratorINSD_10device_ptrIbEEEEllEEyS9_lNS7_10__identityEEEvT0_PT3_T1_NS0_13GridEvenShareISR_EET2_T4_E12temp_storage+32];
	add.s64 	%rd181, %rd179, %rd180;
	ld.shared.u64 	%rd182, [_ZZN3cub18CUB_300001_SM_10006detail6reduce18DeviceReduceKernelINS2_10policy_hubIlyN4cuda3std3__44plusIlEEE10Policy1000EN6thrust24THRUST_300001_SM_1000_NS18transform_iteratorINSD_6detail14equal_to_valueIbEENSF_15normal_iteratorINSD_10device_ptrIbEEEEllEEyS9_lNS7_10__identityEEEvT0_PT3_T1_NS0_13GridEvenShareISR_EET2_T4_E12temp_storage+40];
	add.s64 	%rd183, %rd181, %rd182;
	ld.shared.u64 	%rd184, [_ZZN3cub18CUB_300001_SM_10006detail6reduce18DeviceReduceKernelINS2_10policy_hubIlyN4cuda3std3__44plusIlEEE10Policy1000EN6thrust24THRUST_300001_SM_1000_NS18transform_iteratorINSD_6detail14equal_to_valueIbEENSF_15normal_iteratorINSD_10device_ptrIbEEEEllEEyS9_lNS7_10__identityEEEvT0_PT3_T1_NS0_13GridEvenShareISR_EET2_T4_E12temp_storage+48];
	add.s64 	%rd185, %rd183, %rd184;
	ld.shared.u64 	%rd186, [_ZZN3cub18CUB_300001_SM_10006detail6reduce18DeviceReduceKernelINS2_10policy_hubIlyN4cuda3std3__44plusIlEEE10Policy1000EN6thrust24THRUST_300001_SM_1000_NS18transform_iteratorINSD_6detail14equal_to_valueIbEENSF_15normal_iteratorINSD_10device_ptrIbEEEEllEEyS9_lNS7_10__identityEEEvT0_PT3_T1_NS0_13GridEvenShareISR_EET2_T4_E12temp_storage+56];
	add.s64 	%rd187, %rd185, %rd186;
	ld.shared.u64 	%rd188, [_ZZN3cub18CUB_300001_SM_10006detail6reduce18DeviceReduceKernelINS2_10policy_hubIlyN4cuda3std3__44plusIlEEE10Policy1000EN6thrust24THRUST_300001_SM_1000_NS18transform_iteratorINSD_6detail14equal_to_valueIbEENSF_15normal_iteratorINSD_10device_ptrIbEEEEllEEyS9_lNS7_10__identityEEEvT0_PT3_T1_NS0_13GridEvenShareISR_EET2_T4_E12temp_storage+64];
	add.s64 	%rd189, %rd187, %rd188;
	ld.shared.u64 	%rd190, [_ZZN3cub18CUB_300001_SM_10006detail6reduce18DeviceReduceKernelINS2_10policy_hubIlyN4cuda3std3__44plusIlEEE10Policy1000EN6thrust24THRUST_300001_SM_1000_NS18transform_iteratorINSD_6detail14equal_to_valueIbEENSF_15normal_iteratorINSD_10device_ptrIbEEEEllEEyS9_lNS7_10__identityEEEvT0_PT3_T1_NS0_13GridEvenShareISR_EET2_T4_E12temp_storage+72];
	add.s64 	%rd191, %rd189, %rd190;
	ld.shared.u64 	%rd192, [_ZZN3cub18CUB_300001_SM_10006detail6reduce18DeviceReduceKernelINS2_10policy_hubIlyN4cuda3std3__44plusIlEEE10Policy1000EN6thrust24THRUST_300001_SM_1000_NS18transform_iteratorINSD_6detail14equal_to_valueIbEENSF_15normal_iteratorINSD_10device_ptrIbEEEEllEEyS9_lNS7_10__identityEEEvT0_PT3_T1_NS0_13GridEvenShareISR_EET2_T4_E12temp_storage+80];
	add.s64 	%rd193, %rd191, %rd192;
	ld.shared.u64 	%rd194, [_ZZN3cub18CUB_300001_SM_10006detail6reduce18DeviceReduceKernelINS2_10policy_hubIlyN4cuda3std3__44plusIlEEE10Policy1000EN6thrust24THRUST_300001_SM_1000_NS18transform_iteratorINSD_6detail14equal_to_valueIbEENSF_15normal_iteratorINSD_10device_ptrIbEEEEllEEyS9_lNS7_10__identityEEEvT0_PT3_T1_NS0_13GridEvenShareISR_EET2_T4_E12temp_storage+88];
	add.s64 	%rd195, %rd193, %rd194;
	ld.shared.u64 	%rd196, [_ZZN3cub18CUB_300001_SM_10006detail6reduce18DeviceReduceKernelINS2_10policy_hubIlyN4cuda3std3__44plusIlEEE10Policy1000EN6thrust24THRUST_300001_SM_1000_NS18transform_iteratorINSD_6detail14equal_to_valueIbEENSF_15normal_iteratorINSD_10device_ptrIbEEEEllEEyS9_lNS7_10__identityEEEvT0_PT3_T1_NS0_13GridEvenShareISR_EET2_T4_E12temp_storage+96];
	add.s64 	%rd197, %rd195, %rd196;
	ld.shared.u64 	%rd198, [_ZZN3cub18CUB_300001_SM_10006detail6reduce18DeviceReduceKernelINS2_10policy_hubIlyN4cuda3std3__44plusIlEEE10Policy1000EN6thrust24THRUST_300001_SM_1000_NS18transform_iteratorINSD_6detail14equal_to_valueIbEENSF_15normal_iteratorINSD_10device_ptrIbEEEEllEEyS9_lNS7_10__identityEEEvT0_PT3_T1_NS0_13GridEvenShareISR_EET2_T4_E12temp_storage+104];
	add.s64 	%rd199, %rd197, %rd198;
	ld.shared.u64 	%rd200, [_ZZN3cub18CUB_300001_SM_10006detail6reduce18DeviceReduceKernelINS2_10policy_hubIlyN4cuda3std3__44plusIlEEE10Policy1000EN6thrust24THRUST_300001_SM_1000_NS18transform_iteratorINSD_6detail14equal_to_valueIbEENSF_15normal_iteratorINSD_10device_ptrIbEEEEllEEyS9_lNS7_10__identityEEEvT0_PT3_T1_NS0_13GridEvenShareISR_EET2_T4_E12temp_storage+112];
	add.s64 	%rd201, %rd199, %rd200;
	ld.shared.u64 	%rd202, [_ZZN3cub18CUB_300001_SM_10006detail6reduce18DeviceReduceKernelINS2_10policy_hubIlyN4cuda3std3__44plusIlEEE10Policy1000EN6thrust24THRUST_300001_SM_1000_NS18transform_iteratorINSD_6detail14equal_to_valueIbEENSF_15normal_iteratorINSD_10device_ptrIbEEEEllEEyS9_lNS7_10__identityEEEvT0_PT3_T1_NS0_13GridEvenShareISR_EET2_T4_E12temp_storage+120];
	add.s64 	%rd203, %rd201, %rd202;
	ld.shared.u64 	%rd204, [_ZZN3cub18CUB_300001_SM_10006detail6reduce18DeviceReduceKernelINS2_10policy_hubIlyN4cuda3std3__44plusIlEEE10Policy1000EN6thrust24THRUST_300001_SM_1000_NS18transform_iteratorINSD_6detail14equal_to_valueIbEENSF_15normal_iteratorINSD_10device_ptrIbEEEEllEEyS9_lNS7_10__identityEEEvT0_PT3_T1_NS0_13GridEvenShareISR_EET2_T4_E12temp_storage+128];
	add.s64 	%rd205, %rd203, %rd204;
	ld.shared.u64 	%rd206, [_ZZN3cub18CUB_300001_SM_10006detail6reduce18DeviceReduceKernelINS2_10policy_hubIlyN4cuda3std3__44plusIlEEE10Policy1000EN6thrust24THRUST_300001_SM_1000_NS18transform_iteratorINSD_6detail14equal_to_valueIbEENSF_15normal_iteratorINSD_10device_ptrIbEEEEllEEyS9_lNS7_10__identityEEEvT0_PT3_T1_NS0_13GridEvenShareISR_EET2_T4_E12temp_storage+136];
	add.s64 	%rd409, %rd205, %rd206;
$L__BB30_46:
	mov.u32 	%r265, %tid.x;
	setp.ne.s32 	%p137, %r265, 0;
	@%p137 bra 	$L__BB30_48;
	ld.param.u64 	%rd382, [_ZN3cub18CUB_300001_SM_10006detail6reduce18DeviceReduceKernelINS2_10policy_hubIlyN4cuda3std3__44plusIlEEE10Policy1000EN6thrust24THRUST_300001_SM_1000_NS18transform_iteratorINSD_6detail14equal_to_valueIbEENSF_15normal_iteratorINSD_10device_ptrIbEEEEllEEyS9_lNS7_10__identityEEEvT0_PT3_T1_NS0_13GridEvenShareISR_EET2_T4__param_1];
	cvta.to.global.u64 	%rd379, %rd382;
	mul.wide.u32 	%rd380, %r2, 8;
	add.s64 	%rd381, %rd379, %rd380;
	st.global.u64 	[%rd381], %rd409;
$L__BB30_48:
	ret;

}
	// .globl	_ZN3cub18CUB_300001_SM_10006detail6reduce28DeviceReduceSingleTileKernelINS2_10policy_hubIlyN4cuda3std3__44plusIlEEE10Policy1000EPlSC_iS9_llNS7_10__identityEEEvT0_T1_T2_T3_T4_T6_
.visible .entry _ZN3cub18CUB_300001_SM_10006detail6reduce28DeviceReduceSingleTileKernelINS2_10policy_hubIlyN4cuda3std3__44plusIlEEE10Policy1000EPlSC_iS9_llNS7_10__identityEEEvT0_T1_T2_T3_T4_T6_(
	.param .u64 .ptr .align 1 _ZN3cub18CUB_300001_SM_10006detail6reduce28DeviceReduceSingleTileKernelINS2_10policy_hubIlyN4cuda3std3__44plusIlEEE10Policy1000EPlSC_iS9_llNS7_10__identityEEEvT0_T1_T2_T3_T4_T6__param_0,
	.param .u64 .ptr .align 1 _ZN3cub18CUB_300001_SM_10006detail6reduce28DeviceReduceSingleTileKernelINS2_10policy_hubIlyN4cuda3std3__44plusIlEEE10Policy1000EPlSC_iS9_llNS7_10__identityEEEvT0_T1_T2_T3_T4_T6__param_1,
	.param .u32 _ZN3cub18CUB_300001_SM_10006detail6reduce28DeviceReduceSingleTileKernelINS2_10policy_hubIlyN4cuda3std3__44plusIlEEE10Policy1000EPlSC_iS9_llNS7_10__identityEEEvT0_T1_T2_T3_T4_T6__param_2,
	.param .align 1 .b8 _ZN3cub18CUB_300001_SM_10006detail6reduce28DeviceReduceSingleTileKernelINS2_10policy_hubIlyN4cuda3std3__44plusIlEEE10Policy1000EPlSC_iS9_llNS7_10__identityEEEvT0_T1_T2_T3_T4_T6__param_3[1],
	.param .u64 _ZN3cub18CUB_300001_SM_10006detail6reduce28DeviceReduceSingleTileKernelINS2_10policy_hubIlyN4cuda3std3__44plusIlEEE10Policy1000EPlSC_iS9_llNS7_10__identityEEEvT0_T1_T2_T3_T4_T6__param_4,
	.param .align 1 .b8 _ZN3cub18CUB_300001_SM_10006detail6reduce28DeviceReduceSingleTileKernelINS2_10policy_hubIlyN4cuda3std3__44plusIlEEE10Policy1000EPlSC_iS9_llNS7_10__identityEEEvT0_T1_T2_T3_T4_T6__param_5[1]
)
.maxntid 512
.minnctapersm 1
{
	.reg .pred 	%p<58>;
	.reg .b32 	%r<238>;
	.reg .b64 	%rd<281>;
	// demoted variable
	.shared .align 8 .b8 _ZZN3cub18CUB_300001_SM_10006detail6reduce28DeviceReduceSingleTileKernelINS2_10policy_hubIlyN4cuda3std3__44plusIlEEE10Policy1000EPlSC_iS9_llNS7_10__identityEEEvT0_T1_T2_T3_T4_T6_E12temp_storage[152];
	ld.param.u64 	%rd35, [_ZN3cub18CUB_300001_SM_10006detail6reduce28DeviceReduceSingleTileKernelINS2_10policy_hubIlyN4cuda3std3__44plusIlEEE10Policy1000EPlSC_iS9_llNS7_10__identityEEEvT0_T1_T2_T3_T4_T6__param_0];
	ld.param.u64 	%rd37, [_ZN3cub18CUB_300001_SM_10006detail6reduce28DeviceReduceSingleTileKernelINS2_10policy_hubIlyN4cuda3std3__44plusIlEEE10Policy1000EPlSC_iS9_llNS7_10__identityEEEvT0_T1_T2_T3_T4_T6__param_1];
	ld.param.u32 	%r34, [_ZN3cub18CUB_300001_SM_10006detail6reduce28DeviceReduceSingleTileKernelINS2_10policy_hubIlyN4cuda3std3__44plusIlEEE10Policy1000EPlSC_iS9_llNS7_10__identityEEEvT0_T1_T2_T3_T4_T6__param_2];
	ld.param.u64 	%rd36, [_ZN3cub18CUB_300001_SM_10006detail6reduce28DeviceReduceSingleTileKernelINS2_10policy_hubIlyN4cuda3std3__44plusIlEEE10Policy1000EPlSC_iS9_llNS7_10__identityEEEvT0_T1_T2_T3_T4_T6__param_4];
	cvta.to.global.u64 	%rd1, %rd37;
	setp.ne.s32 	%p1, %r34, 0;
	@%p1 bra 	$L__BB31_3;
	mov.u32 	%r224, %tid.x;
	setp.ne.s32 	%p57, %r224, 0;
	@%p57 bra 	$L__BB31_39;
	st.global.u64 	[%rd1], %rd36;
	bra.uni 	$L__BB31_39;
$L__BB31_3:
	setp.gt.s32 	%p2, %r34, 3583;
	@%p2 bra 	$L__BB31_21;
	mov.u32 	%r1, %tid.x;
	setp.ge.s32 	%p19, %r1, %r34;
	mov.b64 	%rd271, 0;
	mov.u32 	%r228, %r1;
	@%p19 bra 	$L__BB31_6;
	mul.wide.u32 	%rd146, %r1, 8;
	add.s64 	%rd145, %rd35, %rd146;
	// begin inline asm
	ld.global.nc.u64 %rd271, [%rd145];
	// end inline asm
	add.s32 	%r228, %r1, 512;
$L__BB31_6:
	setp.ge.s32 	%p20, %r228, %r34;
	@%p20 bra 	$L__BB31_12;
	not.b32 	%r100, %r228;
	add.s32 	%r4, %r34, %r100;
	and.b32  	%r101, %r4, 1536;
	setp.eq.s32 	%p21, %r101, 1536;
	@%p21 bra 	$L__BB31_10;
	mul.wide.u32 	%rd148, %r228, 8;
	add.s64 	%rd266, %rd35, %rd148;
	shr.u32 	%r102, %r4, 9;
	add.s32 	%r103, %r102, 1;
	and.b32  	%r104, %r103, 3;
	neg.s32 	%r226, %r104;
$L__BB31_9:
	.pragma "nounroll";
	// begin inline asm
	ld.global.nc.u64 %rd149, [%rd266];
	// end inline asm
	add.s64 	%rd271, %rd149, %rd271;
	add.s32 	%r228, %r228, 512;
	add.s64 	%rd266, %rd266, 4096;
	add.s32 	%r226, %r226, 1;
	setp.ne.s32 	%p22, %r226, 0;
	@%p22 bra 	$L__BB31_9;
$L__BB31_10:
	setp.lt.u32 	%p23, %r4, 1536;
	@%p23 bra 	$L__BB31_12;
$L__BB31_11:
	mul.wide.s32 	%rd159, %r228, 8;
	add.s64 	%rd152, %rd35, %rd159;
	// begin inline asm
	ld.global.nc.u64 %rd151, [%rd152];
	// end inline asm
	add.s64 	%rd160, %rd151, %rd271;
	add.s64 	%rd154, %rd152, 4096;
	// begin inline asm
	ld.global.nc.u64 %rd153, [%rd154];
	// end inline asm
	add.s64 	%rd161, %rd153, %rd160;
	add.s64 	%rd156, %rd152, 8192;
	// begin inline asm
	ld.global.nc.u64 %rd155, [%rd156];
	// end inline asm
	add.s64 	%rd162, %rd155, %rd161;
	add.s64 	%rd158, %rd152, 12288;
	// begin inline asm
	ld.global.nc.u64 %rd157, [%rd158];
	// end inline asm
	add.s64 	%rd271, %rd157, %rd162;
	add.s32 	%r228, %r228, 2048;
	setp.lt.s32 	%p24, %r228, %r34;
	@%p24 bra 	$L__BB31_11;
$L__BB31_12:
	setp.lt.s32 	%p25, %r34, 512;
	@%p25 bra 	$L__BB31_17;
	// begin inline asm
	mov.u32 %r168, %laneid;
	// end inline asm
	mov.b64 	{%r170, %r175}, %rd271;
	mov.b32 	%r176, 1;
	mov.b32 	%r217, 31;
	mov.b32 	%r218, -1;
	// begin inline asm
	shfl.sync.down.b32 %r169, %r170, %r176, %r217, %r218;
	// end inline asm
	// begin inline asm
	shfl.sync.down.b32 %r174, %r175, %r176, %r217, %r218;
	// end inline asm
	mov.b64 	%rd221, {%r169, %r174};
	setp.gt.s32 	%p49, %r168, 30;
	selp.b64 	%rd222, 0, %rd221, %p49;
	add.s64 	%rd223, %rd222, %rd271;
	mov.b64 	{%r180, %r185}, %rd223;
	mov.b32 	%r186, 2;
	// begin inline asm
	shfl.sync.down.b32 %r179, %r180, %r186, %r217, %r218;
	// end inline asm
	// begin inline asm
	shfl.sync.down.b32 %r184, %r185, %r186, %r217, %r218;
	// end inline asm
	mov.b64 	%rd224, {%r179, %r184};
	setp.gt.s32 	%p50, %r168, 29;
	selp.b64 	%rd225, 0, %rd224, %p50;
	add.s64 	%rd226, %rd225, %rd223;
	mov.b64 	{%r190, %r195}, %rd226;
	mov.b32 	%r196, 4;
	// begin inline asm
	shfl.sync.down.b32 %r189, %r190, %r196, %r217, %r218;
	// end inline asm
	// begin inline asm
	shfl.sync.down.b32 %r194, %r195, %r196, %r217, %r218;
	// end inline asm
	mov.b64 	%rd227, {%r189, %r194};
	setp.gt.s32 	%p51, %r168, 27;
	selp.b64 	%rd228, 0, %rd227, %p51;
	add.s64 	%rd229, %rd228, %rd226;
	mov.b64 	{%r200, %r205}, %rd229;
	mov.b32 	%r206, 8;
	// begin inline asm
	shfl.sync.down.b32 %r199, %r200, %r206, %r217, %r218;
	// end inline asm
	// begin inline asm
	shfl.sync.down.b32 %r204, %r205, %r206, %r217, %r218;
	// end inline asm
	mov.b64 	%rd230, {%r199, %r204};
	setp.gt.s32 	%p52, %r168, 23;
	selp.b64 	%rd231, 0, %rd230, %p52;
	add.s64 	%rd232, %rd231, %rd229;
	mov.b64 	{%r210, %r215}, %rd232;
	mov.b32 	%r216, 16;
	// begin inline asm
	shfl.sync.down.b32 %r209, %r210, %r216, %r217, %r218;
	// end inline asm
	// begin inline asm
	shfl.sync.down.b32 %r214, %r215, %r216, %r217, %r218;
	// end inline asm
	mov.b64 	%rd233, {%r209, %r214};
	setp.gt.s32 	%p53, %r168, 15;
	selp.b64 	%rd234, 0, %rd233, %p53;
	add.s64 	%rd280, %rd234, %rd232;
	setp.ne.s32 	%p54, %r168, 0;
	@%p54 bra 	$L__BB31_15;
	shr.u32 	%r219, %r1, 2;
	and.b32  	%r220, %r219, 248;
	mov.u32 	%r221, _ZZN3cub18CUB_300001_SM_10006detail6reduce28DeviceReduceSingleTileKernelINS2_10policy_hubIlyN4cuda3std3__44plusIlEEE10Policy1000EPlSC_iS9_llNS7_10__identityEEEvT0_T1_T2_T3_T4_T6_E12temp_storage;
	add.s32 	%r222, %r221, %r220;
	st.shared.u64 	[%r222+16], %rd280;
$L__BB31_15:
	bar.sync 	0;
	setp.ne.s32 	%p55, %r1, 0;
	@%p55 bra 	$L__BB31_37;
	ld.shared.u64 	%rd235, [_ZZN3cub18CUB_300001_SM_10006detail6reduce28DeviceReduceSingleTileKernelINS2_10policy_hubIlyN4cuda3std3__44plusIlEEE10Policy1000EPlSC_iS9_llNS7_10__identityEEEvT0_T1_T2_T3_T4_T6_E12temp_storage+24];
	add.s64 	%rd236, %rd235, %rd280;
	ld.shared.u64 	%rd237, [_ZZN3cub18CUB_300001_SM_10006detail6reduce28DeviceReduceSingleTileKernelINS2_10policy_hubIlyN4cuda3std3__44plusIlEEE10Policy1000EPlSC_iS9_llNS7_10__identityEEEvT0_T1_T2_T3_T4_T6_E12temp_storage+32];
	add.s64 	%rd238, %rd236, %rd237;
	ld.shared.u64 	%rd239, [_ZZN3cub18CUB_300001_SM_10006detail6reduce28DeviceReduceSingleTileKernelINS2_10policy_hubIlyN4cuda3std3__44plusIlEEE10Policy1000EPlSC_iS9_llNS7_10__identityEEEvT0_T1_T2_T3_T4_T6_E12temp_storage+40];
	add.s64 	%rd240, %rd238, %rd239;
	ld.shared.u64 	%rd241, [_ZZN3cub18CUB_300001_SM_10006detail6reduce28DeviceReduceSingleTileKernelINS2_10policy_hubIlyN4cuda3std3__44plusIlEEE10Policy1000EPlSC_iS9_llNS7_10__identityEEEvT0_T1_T2_T3_T4_T6_E12temp_storage+48];
	add.s64 	%rd242, %rd240, %rd241;
	ld.shared.u64 	%rd243, [_ZZN3cub18CUB_300001_SM_10006detail6reduce28DeviceReduceSingleTileKernelINS2_10policy_hubIlyN4cuda3std3__44plusIlEEE10Policy1000EPlSC_iS9_llNS7_10__identityEEEvT0_T1_T2_T3_T4_T6_E12temp_storage+56];
	add.s64 	%rd244, %rd242, %rd243;
	ld.shared.u64 	%rd245, [_ZZN3cub18CUB_300001_SM_10006detail6reduce28DeviceReduceSingleTileKernelINS2_10policy_hubIlyN4cuda3std3__44plusIlEEE10Policy1000EPlSC_iS9_llNS7_10__identityEEEvT0_T1_T2_T3_T4_T6_E12temp_storage+64];
	add.s64 	%rd246, %rd244, %rd245;
	ld.shared.u64 	%rd247, [_ZZN3cub18CUB_300001_SM_10006detail6reduce28DeviceReduceSingleTileKernelINS2_10policy_hubIlyN4cuda3std3__44plusIlEEE10Policy1000EPlSC_iS9_llNS7_10__identityEEEvT0_T1_T2_T3_T4_T6_E12temp_storage+72];
	add.s64 	%rd248, %rd246, %rd247;
	ld.shared.u64 	%rd249, [_ZZN3cub18CUB_300001_SM_10006detail6reduce28DeviceReduceSingleTileKernelINS2_10policy_hubIlyN4cuda3std3__44plusIlEEE10Policy1000EPlSC_iS9_llNS7_10__identityEEEvT0_T1_T2_T3_T4_T6_E12temp_storage+80];
	add.s64 	%rd250, %rd248, %rd249;
	ld.shared.u64 	%rd251, [_ZZN3cub18CUB_300001_SM_10006detail6reduce28DeviceReduceSingleTileKernelINS2_10policy_hubIlyN4cuda3std3__44plusIlEEE10Policy1000EPlSC_iS9_llNS7_10__identityEEEvT0_T1_T2_T3_T4_T6_E12temp_storage+88];
	add.s64 	%rd252, %rd250, %rd251;
	ld.shared.u64 	%rd253, [_ZZN3cub18CUB_300001_SM_10006detail6reduce28DeviceReduceSingleTileKernelINS2_10policy_hubIlyN4cuda3std3__44plusIlEEE10Policy1000EPlSC_iS9_llNS7_10__identityEEEvT0_T1_T2_T3_T4_T6_E12temp_storage+96];
	add.s64 	%rd254, %rd252, %rd253;
	ld.shared.u64 	%rd255, [_ZZN3cub18CUB_300001_SM_10006detail6reduce28DeviceReduceSingleTileKernelINS2_10policy_hubIlyN4cuda3std3__44plusIlEEE10Policy1000EPlSC_iS9_llNS7_10__identityEEEvT0_T1_T2_T3_T4_T6_E12temp_storage+104];
	add.s64 	%rd256, %rd254, %rd255;
	ld.shared.u64 	%rd257, [_ZZN3cub18CUB_300001_SM_10006detail6reduce28DeviceReduceSingleTileKernelINS2_10policy_hubIlyN4cuda3std3__44plusIlEEE10Policy1000EPlSC_iS9_llNS7_10__identityEEEvT0_T1_T2_T3_T4_T6_E12temp_storage+112];
	add.s64 	%rd258, %rd256, %rd257;
	ld.shared.u64 	%rd259, [_ZZN3cub18CUB_300001_SM_10006detail6reduce28DeviceReduceSingleTileKernelINS2_10policy_hubIlyN4cuda3std3__44plusIlEEE10Policy1000EPlSC_iS9_llNS7_10__identityEEEvT0_T1_T2_T3_T4_T6_E12temp_storage+120];
	add.s64 	%rd260, %rd258, %rd259;
	ld.shared.u64 	%rd261, [_ZZN3cub18CUB_300001_SM_10006detail6reduce28DeviceReduceSingleTileKernelINS2_10policy_hubIlyN4cuda3std3__44plusIlEEE10Policy1000EPlSC_iS9_llNS7_10__identityEEEvT0_T1_T2_T3_T4_T6_E12temp_storage+128];
	add.s64 	%rd262, %rd260, %rd261;
	ld.shared.u64 	%rd263, [_ZZN3cub18CUB_300001_SM_10006detail6reduce28DeviceReduceSingleTileKernelINS2_10policy_hubIlyN4cuda3std3__44plusIlEEE10Policy1000EPlSC_iS9_llNS7_10__identityEEEvT0_T1_T2_T3_T4_T6_E12temp_storage+136];
	add.s64 	%rd280, %rd262, %rd263;
	bra.uni 	$L__BB31_37;
$L__BB31_17:
	// begin inline asm
	mov.u32 %r105, %laneid;
	// end inline asm
	and.b32  	%r156, %r1, 992;
	add.s32 	%r157, %r156, 32;
	setp.gt.s32 	%p26, %r157, %r34;
	not.b32 	%r158, %r156;
	add.s32 	%r159, %r34, %r158;
	selp.b32 	%r154, %r159, 31, %p26;
	mov.b64 	{%r107, %r112}, %rd271;
	mov.b32 	%r113, 1;
	mov.b32 	%r155, -1;
	// begin inline asm
	shfl.sync.down.b32 %r106, %r107, %r113, %r154, %r155;
	// end inline asm
	// begin inline asm
	shfl.sync.down.b32 %r111, %r112, %r113, %r154, %r155;
	// end inline asm
	mov.b64 	%rd163, {%r106, %r111};
	setp.lt.s32 	%p27, %r105, %r154;
	selp.b64 	%rd164, %rd163, 0, %p27;
	add.s64 	%rd165, %rd164, %rd271;
	mov.b64 	{%r117, %r122}, %rd165;
	mov.b32 	%r123, 2;
	// begin inline asm
	shfl.sync.down.b32 %r116, %r117, %r123, %r154, %r155;
	// end inline asm
	// begin inline asm
	shfl.sync.down.b32 %r121, %r122, %r123, %r154, %r155;
	// end inline asm
	mov.b64 	%rd166, {%r116, %r121};
	add.s32 	%r160, %r105, 2;
	setp.gt.s32 	%p28, %r160, %r154;
	selp.b64 	%rd167, 0, %rd166, %p28;
	add.s64 	%rd168, %rd167, %rd165;
	mov.b64 	{%r127, %r132}, %rd168;
	mov.b32 	%r133, 4;
	// begin inline asm
	shfl.sync.down.b32 %r126, %r127, %r133, %r154, %r155;
	// end inline asm
	// begin inline asm
	shfl.sync.down.b32 %r131, %r132, %r133, %r154, %r155;
	// end inline asm
	mov.b64 	%rd169, {%r126, %r131};
	add.s32 	%r161, %r105, 4;
	setp.gt.s32 	%p29, %r161, %r154;
	selp.b64 	%rd170, 0, %rd169, %p29;
	add.s64 	%rd171, %rd170, %rd168;
	mov.b64 	{%r137, %r142}, %rd171;
	mov.b32 	%r143, 8;
	// begin inline asm
	shfl.sync.down.b32 %r136, %r137, %r143, %r154, %r155;
	// end inline asm
	// begin inline asm
	shfl.sync.down.b32 %r141, %r142, %r143, %r154, %r155;
	// end inline asm
	mov.b64 	%rd172, {%r136, %r141};
	add.s32 	%r162, %r105, 8;
	setp.gt.s32 	%p30, %r162, %r154;
	selp.b64 	%rd173, 0, %rd172, %p30;
	add.s64 	%rd174, %rd173, %rd171;
	mov.b64 	{%r147, %r152}, %rd174;
	mov.b32 	%r153, 16;
	// begin inline asm
	shfl.sync.down.b32 %r146, %r147, %r153, %r154, %r155;
	// end inline asm
	// begin inline asm
	shfl.sync.down.b32 %r151, %r152, %r153, %r154, %r155;
	// end inline asm
	mov.b64 	%rd175, {%r146, %r151};
	add.s32 	%r163, %r105, 16;
	setp.gt.s32 	%p31, %r163, %r154;
	selp.b64 	%rd176, 0, %rd175, %p31;
	add.s64 	%rd280, %rd176, %rd174;
	setp.ne.s32 	%p32, %r105, 0;
	@%p32 bra 	$L__BB31_19;
	shr.u32 	%r164, %r1, 2;
	and.b32  	%r165, %r164, 248;
	mov.u32 	%r166, _ZZN3cub18CUB_300001_SM_10006detail6reduce28DeviceReduceSingleTileKernelINS2_10policy_hubIlyN4cuda3std3__44plusIlEEE10Policy1000EPlSC_iS9_llNS7_10__identityEEEvT0_T1_T2_T3_T4_T6_E12temp_storage;
	add.s32 	%r167, %r166, %r165;
	st.shared.u64 	[%r167+16], %rd280;
$L__BB31_19:
	bar.sync 	0;
	setp.ne.s32 	%p33, %r1, 0;
	@%p33 bra 	$L__BB31_37;
	setp.gt.s32 	%p34, %r34, 32;
	ld.shared.u64 	%rd177, [_ZZN3cub18CUB_300001_SM_10006detail6reduce28DeviceReduceSingleTileKernelINS2_10policy_hubIlyN4cuda3std3__44plusIlEEE10Policy1000EPlSC_iS9_llNS7_10__identityEEEvT0_T1_T2_T3_T4_T6_E12temp_storage+24];
	selp.b64 	%rd178, %rd177, 0, %p34;
	add.s64 	%rd179, %rd178, %rd280;
	setp.gt.s32 	%p35, %r34, 64;
	ld.shared.u64 	%rd180, [_ZZN3cub18CUB_300001_SM_10006detail6reduce28DeviceReduceSingleTileKernelINS2_10policy_hubIlyN4cuda3std3__44plusIlEEE10Policy1000EPlSC_iS9_llNS7_10__identityEEEvT0_T1_T2_T3_T4_T6_E12temp_storage+32];
	selp.b64 	%rd181, %rd180, 0, %p35;
	add.s64 	%rd182, %rd179, %rd181;
	setp.gt.s32 	%p36, %r34, 96;
	ld.shared.u64 	%rd183, [_ZZN3cub18CUB_300001_SM_10006detail6reduce28DeviceReduceSingleTileKernelINS2_10policy_hubIlyN4cuda3std3__44plusIlEEE10Policy1000EPlSC_iS9_llNS7_10__identityEEEvT0_T1_T2_T3_T4_T6_E12temp_storage+40];
	selp.b64 	%rd184, %rd183, 0, %p36;
	add.s64 	%rd185, %rd182, %rd184;
	setp.gt.s32 	%p37, %r34, 128;
	ld.shared.u64 	%rd186, [_ZZN3cub18CUB_300001_SM_10006detail6reduce28DeviceReduceSingleTileKernelINS2_10policy_hubIlyN4cuda3std3__44plusIlEEE10Policy1000EPlSC_iS9_llNS7_10__identityEEEvT0_T1_T2_T3_T4_T6_E12temp_storage+48];
	selp.b64 	%rd187, %rd186, 0, %p37;
	add.s64 	%rd188, %rd185, %rd187;
	setp.gt.s32 	%p38, %r34, 160;
	ld.shared.u64 	%rd189, [_ZZN3cub18CUB_300001_SM_10006detail6reduce28DeviceReduceSingleTileKernelINS2_10policy_hubIlyN4cuda3std3__44plusIlEEE10Policy1000EPlSC_iS9_llNS7_10__identityEEEvT0_T1_T2_T3_T4_T6_E12temp_storage+56];
	selp.b64 	%rd190, %rd189, 0, %p38;
	add.s64 	%rd191, %rd188, %rd190;
	setp.gt.s32 	%p39, %r34, 192;
	ld.shared.u64 	%rd192, [_ZZN3cub18CUB_300001_SM_10006detail6reduce28DeviceReduceSingleTileKernelINS2_10policy_hubIlyN4cuda3std3__44plusIlEEE10Policy1000EPlSC_iS9_llNS7_10__identityEEEvT0_T1_T2_T3_T4_T6_E12temp_storage+64];
	selp.b64 	%rd193, %rd192, 0, %p39;
	add.s64 	%rd194, %rd191, %rd193;
	setp.gt.s32 	%p40, %r34, 224;
	ld.shared.u64 	%rd195, [_ZZN3cub18CUB_300001_SM_10006detail6reduce28DeviceReduceSingleTileKernelINS2_10policy_hubIlyN4cuda3std3__44plusIlEEE10Policy1000EPlSC_iS9_llNS7_10__identityEEEvT0_T1_T2_T3_T4_T6_E12temp_storage+72];
	selp.b64 	%rd196, %rd195, 0, %p40;
	add.s64 	%rd197, %rd194, %rd196;
	setp.gt.s32 	%p41, %r34, 256;
	ld.shared.u64 	%rd198, [_ZZN3cub18CUB_300001_SM_10006detail6reduce28DeviceReduceSingleTileKernelINS2_10policy_hubIlyN4cuda3std3__44plusIlEEE10Policy1000EPlSC_iS9_llNS7_10__identityEEEvT0_T1_T2_T3_T4_T6_E12temp_storage+80];
	selp.b64 	%rd199, %rd198, 0, %p41;
	add.s64 	%rd200, %rd197, %rd199;
	setp.gt.s32 	%p42, %r34, 288;
	ld.shared.u64 	%rd201, [_ZZN3cub18CUB_300001_SM_10006detail6reduce28DeviceReduceSingleTileKernelINS2_10policy_hubIlyN4cuda3std3__44plusIlEEE10Policy1000EPlSC_iS9_llNS7_10__identityEEEvT0_T1_T2_T3_T4_T6_E12temp_storage+88];
	selp.b64 	%rd202, %rd201, 0, %p42;
	add.s64 	%rd203, %rd200, %rd202;
	setp.gt.s32 	%p43, %r34, 320;
	ld.shared.u64 	%rd204, [_ZZN3cub18CUB_300001_SM_10006detail6reduce28DeviceReduceSingleTileKernelINS2_10policy_hubIlyN4cuda3std3__44plusIlEEE10Policy1000EPlSC_iS9_llNS7_10__identityEEEvT0_T1_T2_T3_T4_T6_E12temp_storage+96];
	selp.b64 	%rd205, %rd204, 0, %p43;
	add.s64 	%rd206, %rd203, %rd205;
	setp.gt.s32 	%p44, %r34, 352;
	ld.shared.u64 	%rd207, [_ZZN3cub18CUB_300001_SM_10006detail6reduce28DeviceReduceSingleTileKernelINS2_10policy_hubIlyN4cuda3std3__44plusIlEEE10Policy1000EPlSC_iS9_llNS7_10__identityEEEvT0_T1_T2_T3_T4_T6_E12temp_storage+104];
	selp.b64 	%rd208, %rd207, 0, %p44;
	add.s64 	%rd209, %rd206, %rd208;
	setp.gt.s32 	%p45, %r34, 384;
	ld.shared.u64 	%rd210, [_ZZN3cub18CUB_300001_SM_10006detail6reduce28DeviceReduceSingleTileKernelINS2_10policy_hubIlyN4cuda3std3__44plusIlEEE10Policy1000EPlSC_iS9_llNS7_10__identityEEEvT0_T1_T2_T3_T4_T6_E12temp_storage+112];
	selp.b64 	%rd211, %rd210, 0, %p45;
	add.s64 	%rd212, %rd209, %rd211;
	setp.gt.s32 	%p46, %r34, 416;
	ld.shared.u64 	%rd213, [_ZZN3cub18CUB_300001_SM_10006detail6reduce28DeviceReduceSingleTileKernelINS2_10policy_hubIlyN4cuda3std3__44plusIlEEE10Policy1000EPlSC_iS9_llNS7_10__identityEEEvT0_T1_T2_T3_T4_T6_E12temp_storage+120];
	selp.b64 	%rd214, %rd213, 0, %p46;
	add.s64 	%rd215, %rd212, %rd214;
	setp.gt.s32 	%p47, %r34, 448;
	ld.shared.u64 	%rd216, [_ZZN3cub18CUB_300001_SM_10006detail6reduce28DeviceReduceSingleTileKernelINS2_10policy_hubIlyN4cuda3std3__44plusIlEEE10Policy1000EPlSC_iS9_llNS7_10__identityEEEvT0_T1_T2_T3_T4_T6_E12temp_storage+128];
	selp.b64 	%rd217, %rd216, 0, %p47;
	add.s64 	%rd218, %rd215, %rd217;
	setp.gt.s32 	%p48, %r34, 480;
	ld.shared.u64 	%rd219, [_ZZN3cub18CUB_300001_SM_10006detail6reduce28DeviceReduceSingleTileKernelINS2_10policy_hubIlyN4cuda3std3__44plusIlEEE10Policy1000EPlSC_iS9_llNS7_10__identityEEEvT0_T1_T2_T3_T4_T6_E12temp_storage+136];
	selp.b64 	%rd220, %rd219, 0, %p48;
	add.s64 	%rd280, %rd218, %rd220;
	bra.uni 	$L__BB31_37;
$L__BB31_21:
	mov.u32 	%r13, %tid.x;
	mul.wide.u32 	%rd52, %r13, 8;
	add.s64 	%rd39, %rd35, %rd52;
	// begin inline asm
	ld.global.nc.u64 %rd38, [%rd39];
	// end inline asm
	add.s64 	%rd41, %rd39, 4096;
	// begin inline asm
	ld.global.nc.u64 %rd40, [%rd41];
	// end inline asm
	add.s64 	%rd43, %rd39, 8192;
	// begin inline asm
	ld.global.nc.u64 %rd42, [%rd43];
	// end inline asm
	add.s64 	%rd45, %rd39, 12288;
	// begin inline asm
	ld.global.nc.u64 %rd44, [%rd45];
	// end inline asm
	add.s64 	%rd47, %rd39, 16384;
	// begin inline asm
	ld.global.nc.u64 %rd46, [%rd47];
	// end inline asm
	add.s64 	%rd49, %rd39, 20480;
	// begin inline asm
	ld.global.nc.u64 %rd48, [%rd49];
	// end inline asm
	add.s64 	%rd51, %rd39, 24576;
	// begin inline asm
	ld.global.nc.u64 %rd50, [%rd51];
	// end inline asm
	add.s64 	%rd53, %rd40, %rd38;
	add.s64 	%rd54, %rd42, %rd53;
	add.s64 	%rd55, %rd44, %rd54;
	add.s64 	%rd56, %rd46, %rd55;
	add.s64 	%rd57, %rd48, %rd56;
	add.s64 	%rd279, %rd50, %rd57;
	setp.lt.u32 	%p3, %r34, 7168;
	mov.b32 	%r231, 3584;
	@%p3 bra 	$L__BB31_25;
	add.s32 	%r14, %r34, -3584;
	mov.b32 	%r231, 3584;
$L__BB31_23:
	add.s32 	%r37, %r231, %r13;
	mul.wide.u32 	%rd72, %r37, 8;
	add.s64 	%rd59, %rd35, %rd72;
	// begin inline asm
	ld.global.nc.u64 %rd58, [%rd59];
	// end inline asm
	add.s64 	%rd61, %rd59, 4096;
	// begin inline asm
	ld.global.nc.u64 %rd60, [%rd61];
	// end inline asm
	add.s64 	%rd63, %rd59, 8192;
	// begin inline asm
	ld.global.nc.u64 %rd62, [%rd63];
	// end inline asm
	add.s64 	%rd65, %rd59, 12288;
	// begin inline asm
	ld.global.nc.u64 %rd64, [%rd65];
	// end inline asm
	add.s64 	%rd67, %rd59, 16384;
	// begin inline asm
	ld.global.nc.u64 %rd66, [%rd67];
	// end inline asm
	add.s64 	%rd69, %rd59, 20480;
	// begin inline asm
	ld.global.nc.u64 %rd68, [%rd69];
	// end inline asm
	add.s64 	%rd71, %rd59, 24576;
	// begin inline asm
	ld.global.nc.u64 %rd70, [%rd71];
	// end inline asm
	add.s64 	%rd73, %rd58, %rd279;
	add.s64 	%rd74, %rd60, %rd73;
	add.s64 	%rd75, %rd62, %rd74;
	add.s64 	%rd76, %rd64, %rd75;
	add.s64 	%rd77, %rd66, %rd76;
	add.s64 	%rd78, %rd68, %rd77;
	add.s64 	%rd279, %rd70, %rd78;
	sub.s32 	%r38, %r34, %r231;
	setp.lt.s32 	%p4, %r38, 3584;
	@%p4 bra 	$L__BB31_33;
	add.s32 	%r231, %r231, 3584;
	setp.le.s32 	%p5, %r231, %r14;
	@%p5 bra 	$L__BB31_23;
$L__BB31_25:
	setp.le.s32 	%p6, %r34, %r231;
	@%p6 bra 	$L__BB31_33;
	sub.s32 	%r18, %r34, %r231;
	setp.ge.s32 	%p7, %r13, %r18;
	@%p7 bra 	$L__BB31_33;
	not.b32 	%r39, %r13;
	add.s32 	%r40, %r34, %r39;
	sub.s32 	%r19, %r40, %r231;
	and.b32  	%r41, %r19, 1536;
	setp.eq.s32 	%p8, %r41, 1536;
	mov.u32 	%r235, %r13;
	@%p8 bra 	$L__BB31_30;
	add.s32 	%r233, %r13, %r231;
	shr.u32 	%r42, %r19, 9;
	add.s32 	%r43, %r42, 1;
	and.b32  	%r44, %r43, 3;
	neg.s32 	%r232, %r44;
	mov.u32 	%r235, %r13;
$L__BB31_29:
	.pragma "nounroll";
	mul.wide.u32 	%rd82, %r233, 8;
	add.s64 	%rd81, %rd35, %rd82;
	// begin inline asm
	ld.global.nc.u64 %rd80, [%rd81];
	// end inline asm
	add.s64 	%rd279, %rd80, %rd279;
	add.s32 	%r235, %r235, 512;
	add.s32 	%r233, %r233, 512;
	add.s32 	%r232, %r232, 1;
	setp.ne.s32 	%p9, %r232, 0;
	@%p9 bra 	$L__BB31_29;
$L__BB31_30:
	setp.lt.u32 	%p10, %r19, 1536;
	@%p10 bra 	$L__BB31_33;
	cvt.u64.u32 	%rd83, %r235;
	cvt.u64.u32 	%rd84, %r231;
	add.s64 	%rd85, %rd83, %rd84;
	shl.b64 	%rd86, %rd85, 3;
	add.s64 	%rd87, %rd86, %rd35;
	add.s64 	%rd277, %rd87, 8192;
	add.s32 	%r236, %r235, %r231;
$L__BB31_32:
	mul.wide.u32 	%rd96, %r236, 8;
	add.s64 	%rd89, %rd35, %rd96;
	// begin inline asm
	ld.global.nc.u64 %rd88, [%rd89];
	// end inline asm
	add.s64 	%rd97, %rd88, %rd279;
	add.s64 	%rd91, %rd277, -4096;
	// begin inline asm
	ld.global.nc.u64 %rd90, [%rd91];
	// end inline asm
	add.s64 	%rd98, %rd90, %rd97;
	// begin inline asm
	ld.global.nc.u64 %rd92, [%rd277];
	// end inline asm
	add.s64 	%rd99, %rd92, %rd98;
	add.s64 	%rd95, %rd277, 4096;
	// begin inline asm
	ld.global.nc.u64 %rd94, [%rd95];
	// end inline asm
	add.s64 	%rd279, %rd94, %rd99;
	add.s32 	%r235, %r235, 2048;
	add.s64 	%rd277, %rd277, 16384;
	add.s32 	%r236, %r236, 2048;
	setp.lt.s32 	%p11, %r235, %r18;
	@%p11 bra 	$L__BB31_32;
$L__BB31_33:
	// begin inline asm
	mov.u32 %r45, %laneid;
	// end inline asm
	mov.b64 	{%r47, %r52}, %rd279;
	mov.b32 	%r53, 1;
	mov.b32 	%r94, 31;
	mov.b32 	%r95, -1;
	// begin inline asm
	shfl.sync.down.b32 %r46, %r47, %r53, %r94, %r95;
	// end inline asm
	// begin inline asm
	shfl.sync.down.b32 %r51, %r52, %r53, %r94, %r95;
	// end inline asm
	mov.b64 	%rd100, {%r46, %r51};
	setp.gt.s32 	%p12, %r45, 30;
	selp.b64 	%rd101, 0, %rd100, %p12;
	add.s64 	%rd102, %rd101, %rd279;
	mov.b64 	{%r57, %r62}, %rd102;
	mov.b32 	%r63, 2;
	// begin inline asm
	shfl.sync.down.b32 %r56, %r57, %r63, %r94, %r95;
	// end inline asm
	// begin inline asm
	shfl.sync.down.b32 %r61, %r62, %r63, %r94, %r95;
	// end inline asm
	mov.b64 	%rd103, {%r56, %r61};
	setp.gt.s32 	%p13, %r45, 29;
	selp.b64 	%rd104, 0, %rd103, %p13;
	add.s64 	%rd105, %rd104, %rd102;
	mov.b64 	{%r67, %r72}, %rd105;
	mov.b32 	%r73, 4;
	// begin inline asm
	shfl.sync.down.b32 %r66, %r67, %r73, %r94, %r95;
	// end inline asm
	// begin inline asm
	shfl.sync.down.b32 %r71, %r72, %r73, %r94, %r95;
	// end inline asm
	mov.b64 	%rd106, {%r66, %r71};
	setp.gt.s32 	%p14, %r45, 27;
	selp.b64 	%rd107, 0, %rd106, %p14;
	add.s64 	%rd108, %rd107, %rd105;
	mov.b64 	{%r77, %r82}, %rd108;
	mov.b32 	%r83, 8;
	// begin inline asm
	shfl.sync.down.b32 %r76, %r77, %r83, %r94, %r95;
	// end inline asm
	// begin inline asm
	shfl.sync.down.b32 %r81, %r82, %r83, %r94, %r95;
	// end inline asm
	mov.b64 	%rd109, {%r76, %r81};
	setp.gt.s32 	%p15, %r45, 23;
	selp.b64 	%rd110, 0, %rd109, %p15;
	add.s64 	%rd111, %rd110, %rd108;
	mov.b64 	{%r87, %r92}, %rd111;
	mov.b32 	%r93, 16;
	// begin inline asm
	shfl.sync.down.b32 %r86, %r87, %r93, %r94, %r95;
	// end inline asm
	// begin inline asm
	shfl.sync.down.b32 %r91, %r92, %r93, %r94, %r95;
	// end inline asm
	mov.b64 	%rd112, {%r86, %r91};
	setp.gt.s32 	%p16, %r45, 15;
	selp.b64 	%rd113, 0, %rd112, %p16;
	add.s64 	%rd280, %rd113, %rd111;
	setp.ne.s32 	%p17, %r45, 0;
	@%p17 bra 	$L__BB31_35;
	shr.u32 	%r96, %r13, 2;
	and.b32  	%r97, %r96, 248;
	mov.u32 	%r98, _ZZN3cub18CUB_300001_SM_10006detail6reduce28DeviceReduceSingleTileKernelINS2_10policy_hubIlyN4cuda3std3__44plusIlEEE10Policy1000EPlSC_iS9_llNS7_10__identityEEEvT0_T1_T2_T3_T4_T6_E12temp_storage;
	add.s32 	%r99, %r98, %r97;
	st.shared.u64 	[%r99+16], %rd280;
$L__BB31_35:
	bar.sync 	0;
	setp.ne.s32 	%p18, %r13, 0;
	@%p18 bra 	$L__BB31_37;
	ld.shared.u64 	%rd114, [_ZZN3cub18CUB_300001_SM_10006detail6reduce28DeviceReduceSingleTileKernelINS2_10policy_hubIlyN4cuda3std3__44plusIlEEE10Policy1000EPlSC_iS9_llNS7_10__identityEEEvT0_T1_T2_T3_T4_T6_E12temp_storage+24];
	add.s64 	%rd115, %rd114, %rd280;
	ld.shared.u64 	%rd116, [_ZZN3cub18CUB_300001_SM_10006detail6reduce28DeviceReduceSingleTileKernelINS2_10policy_hubIlyN4cuda3std3__44plusIlEEE10Policy1000EPlSC_iS9_llNS7_10__identityEEEvT0_T1_T2_T3_T4_T6_E12temp_storage+32];
	add.s64 	%rd117, %rd115, %rd116;
	ld.shared.u64 	%rd118, [_ZZN3cub18CUB_300001_SM_10006detail6reduce28DeviceReduceSingleTileKernelINS2_10policy_hubIlyN4cuda3std3__44plusIlEEE10Policy1000EPlSC_iS9_llNS7_10__identityEEEvT0_T1_T2_T3_T4_T6_E12temp_storage+40];
	add.s64 	%rd119, %rd117, %rd118;
	ld.shared.u64 	%rd120, [_ZZN3cub18CUB_300001_SM_10006detail6reduce28DeviceReduceSingleTileKernelINS2_10policy_hubIlyN4cuda3std3__44plusIlEEE10Policy1000EPlSC_iS9_llNS7_10__identityEEEvT0_T1_T2_T3_T4_T6_E12temp_storage+48];
	add.s64 	%rd121, %rd119, %rd120;
	ld.shared.u64 	%rd122, [_ZZN3cub18CUB_300001_SM_10006detail6reduce28DeviceReduceSingleTileKernelINS2_10policy_hubIlyN4cuda3std3__44plusIlEEE10Policy1000EPlSC_iS9_llNS7_10__identityEEEvT0_T1_T2_T3_T4_T6_E12temp_storage+56];
	add.s64 	%rd123, %rd121, %rd122;
	ld.shared.u64 	%rd124, [_ZZN3cub18CUB_300001_SM_10006detail6reduce28DeviceReduceSingleTileKernelINS2_10policy_hubIlyN4cuda3std3__44plusIlEEE10Policy1000EPlSC_iS9_llNS7_10__identityEEEvT0_T1_T2_T3_T4_T6_E12temp_storage+64];
	add.s64 	%rd125, %rd123, %rd124;
	ld.shared.u64 	%rd126, [_ZZN3cub18CUB_300001_SM_10006detail6reduce28DeviceReduceSingleTileKernelINS2_10policy_hubIlyN4cuda3std3__44plusIlEEE10Policy1000EPlSC_iS9_llNS7_10__identityEEEvT0_T1_T2_T3_T4_T6_E12temp_storage+72];
	add.s64 	%rd127, %rd125, %rd126;
	ld.shared.u64 	%rd128, [_ZZN3cub18CUB_300001_SM_10006detail6reduce28DeviceReduceSingleTileKernelINS2_10policy_hubIlyN4cuda3std3__44plusIlEEE10Policy1000EPlSC_iS9_llNS7_10__identityEEEvT0_T1_T2_T3_T4_T6_E12temp_storage+80];
	add.s64 	%rd129, %rd127, %rd128;
	ld.shared.u64 	%rd130, [_ZZN3cub18CUB_300001_SM_10006detail6reduce28DeviceReduceSingleTileKernelINS2_10policy_hubIlyN4cuda3std3__44plusIlEEE10Policy1000EPlSC_iS9_llNS7_10__identityEEEvT0_T1_T2_T3_T4_T6_E12temp_storage+88];
	add.s64 	%rd131, %rd129, %rd130;
	ld.shared.u64 	%rd132, [_ZZN3cub18CUB_300001_SM_10006detail6reduce28DeviceReduceSingleTileKernelINS2_10policy_hubIlyN4cuda3std3__44plusIlEEE10Policy1000EPlSC_iS9_llNS7_10__identityEEEvT0_T1_T2_T3_T4_T6_E12temp_storage+96];
	add.s64 	%rd133, %rd131, %rd132;
	ld.shared.u64 	%rd134, [_ZZN3cub18CUB_300001_SM_10006detail6reduce28DeviceReduceSingleTileKernelINS2_10policy_hubIlyN4cuda3std3__44plusIlEEE10Policy1000EPlSC_iS9_llNS7_10__identityEEEvT0_T1_T2_T3_T4_T6_E12temp_storage+104];
	add.s64 	%rd135, %rd133, %rd134;
	ld.shared.u64 	%rd136, [_ZZN3cub18CUB_300001_SM_10006detail6reduce28DeviceReduceSingleTileKernelINS2_10policy_hubIlyN4cuda3std3__44plusIlEEE10Policy1000EPlSC_iS9_llNS7_10__identityEEEvT0_T1_T2_T3_T4_T6_E12temp_storage+112];
	add.s64 	%rd137, %rd135, %rd136;
	ld.shared.u64 	%rd138, [_ZZN3cub18CUB_300001_SM_10006detail6reduce28DeviceReduceSingleTileKernelINS2_10policy_hubIlyN4cuda3std3__44plusIlEEE10Policy1000EPlSC_iS9_llNS7_10__identityEEEvT0_T1_T2_T3_T4_T6_E12temp_storage+120];
	add.s64 	%rd139, %rd137, %rd138;
	ld.shared.u64 	%rd140, [_ZZN3cub18CUB_300001_SM_10006detail6reduce28DeviceReduceSingleTileKernelINS2_10policy_hubIlyN4cuda3std3__44plusIlEEE10Policy1000EPlSC_iS9_llNS7_10__identityEEEvT0_T1_T2_T3_T4_T6_E12temp_storage+128];
	add.s64 	%rd141, %rd139, %rd140;
	ld.shared.u64 	%rd142, [_ZZN3cub18CUB_300001_SM_10006detail6reduce28DeviceReduceSingleTileKernelINS2_10policy_hubIlyN4cuda3std3__44plusIlEEE10Policy1000EPlSC_iS9_llNS7_10__identityEEEvT0_T1_T2_T3_T4_T6_E12temp_storage+136];
	add.s64 	%rd280, %rd141, %rd142;
$L__BB31_37:
	mov.u32 	%r223, %tid.x;
	setp.ne.s32 	%p56, %r223, 0;
	@%p56 bra 	$L__BB31_39;
	add.s64 	%rd264, %rd280, %rd36;
	st.global.u64 	[%rd1], %rd264;
$L__BB31_39:
	ret;

}


// ===== COMPILED SASS (sm_100) =====

	.target	sm_100

	.elftype	@"ET_EXEC"


//--------------------- .note.nv.tkinfo           --------------------------
	.section	.note.nv.tkinfo,"",@"SHT_NOTE"
	.sectionflags	@"SHF_NOTE_NV_TKINFO"
	.tkinfo
        /*0018*/ 	.word	0x00000002
        /*0030*/ 	.string	""
        /*0030*/ 	.string	"ptxas"
        /*0030*/ 	.string	"Cuda compilation tools, release 13.0, V13.0.88"
        /*0030*/ 	.string	"Build cuda_13.0.r13.0/compiler.36424714_0"
        /*0030*/ 	.string	"-arch sm_100 -m 64 "



//--------------------- .note.nv.cuinfo           --------------------------
	.section	.note.nv.cuinfo,"",@"SHT_NOTE"
	.sectionflags	@"SHF_NOTE_NV_CUINFO"
        /*0018*/ 	.short	0x0002
        /*001a*/ 	.short	0x0064
        /*001c*/ 	.short	0x0082
	.zero		2


//--------------------- .nv.info                  --------------------------
	.section	.nv.info,"",@"SHT_CUDA_INFO"
	.align	4


	//----- nvinfo : EIATTR_REGCOUNT
	.align		4
        /*0000*/ 	.byte	0x04, 0x2f
        /*0002*/ 	.short	(.L_44 - .L_43)
	.align		4
.L_43:
        /*0004*/ 	.word	index@(_Z13matchVerticesPiS_S_S_S_i)
        /*0008*/ 	.word	0x00000020


	//----- nvinfo : EIATTR_FRAME_SIZE
	.align		4
.L_44:
        /*000c*/ 	.byte	0x04, 0x11
        /*000e*/ 	.short	(.L_46 - .L_45)
	.align		4
.L_45:
        /*0010*/ 	.word	index@(_Z13matchVerticesPiS_S_S_S_i)
        /*0014*/ 	.word	0x00000000


	//----- nvinfo : EIATTR_REGCOUNT
	.align		4
.L_46:
        /*0018*/ 	.byte	0x04, 0x2f
        /*001a*/ 	.short	(.L_48 - .L_47)
	.align		4
.L_47:
        /*001c*/ 	.word	index@(_Z15rematchVerticesPiS_S_S_S_i)
        /*0020*/ 	.word	0x00000020


	//----- nvinfo : EIATTR_FRAME_SIZE
	.align		4
.L_48:
        /*0024*/ 	.byte	0x04, 0x11
        /*0026*/ 	.short	(.L_50 - .L_49)
	.align		4
.L_49:
        /*0028*/ 	.word	index@(_Z15rematchVerticesPiS_S_S_S_i)
        /*002c*/ 	.word	0x00000000


	//----- nvinfo : EIATTR_REGCOUNT
	.align		4
.L_50:
        /*0030*/ 	.byte	0x04, 0x2f
        /*0032*/ 	.short	(.L_52 - .L_51)
	.align		4
.L_51:
        /*0034*/ 	.word	index@(_Z11mapVerticesPiS_i)
        /*0038*/ 	.word	0x0000000c


	//----- nvinfo : EIATTR_FRAME_SIZE
	.align		4
.L_52:
        /*003c*/ 	.byte	0x04, 0x11
        /*003e*/ 	.short	(.L_54 - .L_53)
	.align		4
.L_53:
        /*0040*/ 	.word	index@(_Z11mapVerticesPiS_i)
        /*0044*/ 	.word	0x00000000


	//----- nvinfo : EIATTR_REGCOUNT
	.align		4
.L_54:
        /*0048*/ 	.byte	0x04, 0x2f
        /*004a*/ 	.short	(.L_56 - .L_55)
	.align		4
.L_55:
        /*004c*/ 	.word	index@(_Z30relabel_coarse_vertices_kernelPiS_S_S_iS_)
        /*0050*/ 	.word	0x00000012


	//----- nvinfo : EIATTR_FRAME_SIZE
	.align		4
.L_56:
        /*0054*/ 	.byte	0x04, 0x11
        /*0056*/ 	.short	(.L_58 - .L_57)
	.align		4
.L_57:
        /*0058*/ 	.word	index@(_Z30relabel_coarse_vertices_kernelPiS_S_S_iS_)
        /*005c*/ 	.word	0x00000000


	//----- nvinfo : EIATTR_REGCOUNT
	.align		4
.L_58:
        /*0060*/ 	.byte	0x04, 0x2f
        /*0062*/ 	.short	(.L_60 - .L_59)
	.align		4
.L_59:
        /*0064*/ 	.word	index@(_Z16countUniqueEdgesPiS_S_S_S_S_S_i)
        /*0068*/ 	.word	0x00000020


	//----- nvinfo : EIATTR_FRAME_SIZE
	.align		4
.L_60:
        /*006c*/ 	.byte	0x04, 0x11
        /*006e*/ 	.short	(.L_62 - .L_61)
	.align		4
.L_61:
        /*0070*/ 	.word	index@(_Z16countUniqueEdgesPiS_S_S_S_S_S_i)
        /*0074*/ 	.word	0x00000000


	//----- nvinfo : EIATTR_REGCOUNT
	.align		4
.L_62:
        /*0078*/ 	.byte	0x04, 0x2f
        /*007a*/ 	.short	(.L_64 - .L_63)
	.align		4
.L_63:
        /*007c*/ 	.word	index@(_Z10prefix_sumPiS_i)
        /*0080*/ 	.word	0x00000012


	//----- nvinfo : EIATTR_FRAME_SIZE
	.align		4
.L_64:
        /*0084*/ 	.byte	0x04, 0x11
        /*0086*/ 	.short	(.L_66 - .L_65)
	.align		4
.L_65:
        /*0088*/ 	.word	index@(_Z10prefix_sumPiS_i)
        /*008c*/ 	.word	0x00000000


	//----- nvinfo : EIATTR_REGCOUNT
	.align		4
.L_66:
        /*0090*/ 	.byte	0x04, 0x2f
        /*0092*/ 	.short	(.L_68 - .L_67)
	.align		4
.L_67:
        /*0094*/ 	.word	index@(_Z14fillEdgeArraysPiS_S_S_S_S_S_S_S_i)
        /*0098*/ 	.word	0x00000016


	//----- nvinfo : EIATTR_FRAME_SIZE
	.align		4
.L_68:
        /*009c*/ 	.byte	0x04, 0x11
        /*009e*/ 	.short	(.L_70 - .L_69)
	.align		4
.L_69:
        /*00a0*/ 	.word	index@(_Z14fillEdgeArraysPiS_S_S_S_S_S_S_S_i)
        /*00a4*/ 	.word	0x00000000


	//----- nvinfo : EIATTR_REGCOUNT
	.align		4
.L_70:
        /*00a8*/ 	.byte	0x04, 0x2f
        /*00aa*/ 	.short	(.L_72 - .L_71)
	.align		4
.L_71:
        /*00ac*/ 	.word	index@(_Z12updateRowPtrPiS_i)
        /*00b0*/ 	.word	0x00000016


	//----- nvinfo : EIATTR_FRAME_SIZE
	.align		4
.L_72:
        /*00b4*/ 	.byte	0x04, 0x11
        /*00b6*/ 	.short	(.L_74 - .L_73)
	.align		4
.L_73:
        /*00b8*/ 	.word	index@(_Z12updateRowPtrPiS_i)
        /*00bc*/ 	.word	0x00000000


	//----- nvinfo : EIATTR_REGCOUNT
	.align		4
.L_74:
        /*00c0*/ 	.byte	0x04, 0x2f
        /*00c2*/ 	.short	(.L_76 - .L_75)
	.align		4
.L_75:
        /*00c4*/ 	.word	index@(_Z10resetMatchPii)
        /*00c8*/ 	.word	0x0000000a


	//----- nvinfo : EIATTR_FRAME_SIZE
	.align		4
.L_76:
        /*00cc*/ 	.byte	0x04, 0x11
        /*00ce*/ 	.short	(.L_78 - .L_77)
	.align		4
.L_77:
        /*00d0*/ 	.word	index@(_Z10resetMatchPii)
        /*00d4*/ 	.word	0x00000000


	//----- nvinfo : EIATTR_REGCOUNT
	.align		4
.L_78:
        /*00d8*/ 	.byte	0x04, 0x2f
        /*00da*/ 	.short	(.L_80 - .L_79)
	.align		4
.L_79:
        /*00dc*/ 	.word	index@(_Z27computeGainsAndDestinationsiiPKiS0_S0_S0_PfPiiS0_ibS1_)
        /*00e0*/ 	.word	0x00000020


	//----- nvinfo : EIATTR_FRAME_SIZE
	.align		4
.L_80:
        /*00e4*/ 	.byte	0x04, 0x11
        /*00e6*/ 	.short	(.L_82 - .L_81)
	.align		4
.L_81:
        /*00e8*/ 	.word	index@($__internal_0_$__cuda_sm3x_div_rn_noftz_f32_slowpath)
        /*00ec*/ 	.word	0x00000080


	//----- nvinfo : EIATTR_FRAME_SIZE
	.align		4
.L_82:
        /*00f0*/ 	.byte	0x04, 0x11
        /*00f2*/ 	.short	(.L_84 - .L_83)
	.align		4
.L_83:
        /*00f4*/ 	.word	index@(_Z27computeGainsAndDestinationsiiPKiS0_S0_S0_PfPiiS0_ibS1_)
        /*00f8*/ 	.word	0x00000080


	//----- nvinfo : EIATTR_REGCOUNT
	.align		4
.L_84:
        /*00fc*/ 	.byte	0x04, 0x2f
        /*00fe*/ 	.short	(.L_86 - .L_85)
	.align		4
.L_85:
        /*0100*/ 	.word	index@(_Z14markCandidatesiPKfPbb)
        /*0104*/ 	.word	0x0000000a


	//----- nvinfo : EIATTR_FRAME_SIZE
	.align		4
.L_86:
        /*0108*/ 	.byte	0x04, 0x11
        /*010a*/ 	.short	(.L_88 - .L_87)
	.align		4
.L_87:
        /*010c*/ 	.word	index@(_Z14markCandidatesiPKfPbb)
        /*0110*/ 	.word	0x00000000


	//----- nvinfo : EIATTR_REGCOUNT
	.align		4
.L_88:
        /*0114*/ 	.byte	0x04, 0x2f
        /*0116*/ 	.short	(.L_90 - .L_89)
	.align		4
.L_89:
        /*0118*/ 	.word	index@(_Z12tokenPassingiPKiS0_PKfPKbPbi)
        /*011c*/ 	.word	0x00000012


	//----- nvinfo : EIATTR_FRAME_SIZE
	.align		4
.L_90:
        /*0120*/ 	.byte	0x04, 0x11
        /*0122*/ 	.short	(.L_92 - .L_91)
	.align		4
.L_91:
        /*0124*/ 	.word	index@(_Z12tokenPassingiPKiS0_PKfPKbPbi)
        /*0128*/ 	.word	0x00000000


	//----- nvinfo : EIATTR_REGCOUNT
	.align		4
.L_92:
        /*012c*/ 	.byte	0x04, 0x2f
        /*012e*/ 	.short	(.L_94 - .L_93)
	.align		4
.L_93:
        /*0130*/ 	.word	index@(_Z20bufferCandidateMovesiPKiS0_PKfPKbP4MovePiS7_S7_ii)
        /*0134*/ 	.word	0x00000010


	//----- nvinfo : EIATTR_FRAME_SIZE
	.align		4
.L_94:
        /*0138*/ 	.byte	0x04, 0x11
        /*013a*/ 	.short	(.L_96 - .L_95)
	.align		4
.L_95:
        /*013c*/ 	.word	index@(_Z20bufferCandidateMovesiPKiS0_PKfPKbP4MovePiS7_S7_ii)
        /*0140*/ 	.word	0x00000000


	//----- nvinfo : EIATTR_REGCOUNT
	.align		4
.L_96:
        /*0144*/ 	.byte	0x04, 0x2f
        /*0146*/ 	.short	(.L_98 - .L_97)
	.align		4
.L_97:
        /*0148*/ 	.word	index@(_Z24computeAvailableCapacityiPKiS0_S0_Piifbi)
        /*014c*/ 	.word	0x00000010


	//----- nvinfo : EIATTR_FRAME_SIZE
	.align		4
.L_98:
        /*0150*/ 	.byte	0x04, 0x11
        /*0152*/ 	.short	(.L_100 - .L_99)
	.align		4
.L_99:
        /*0154*/ 	.word	index@(_Z24computeAvailableCapacityiPKiS0_S0_Piifbi)
        /*0158*/ 	.word	0x00000000


	//----- nvinfo : EIATTR_REGCOUNT
	.align		4
.L_100:
        /*015c*/ 	.byte	0x04, 0x2f
        /*015e*/ 	.short	(.L_102 - .L_101)
	.align		4
.L_101:
        /*0160*/ 	.word	index@(_Z11selectMovesiP4MovePKiPbPii)
        /*0164*/ 	.word	0x0000000e


	//----- nvinfo : EIATTR_FRAME_SIZE
	.align		4
.L_102:
        /*0168*/ 	.byte	0x04, 0x11
        /*016a*/ 	.short	(.L_104 - .L_103)
	.align		4
.L_103:
        /*016c*/ 	.word	index@(_Z11selectMovesiP4MovePKiPbPii)
        /*0170*/ 	.word	0x00000000


	//----- nvinfo : EIATTR_REGCOUNT
	.align		4
.L_104:
        /*0174*/ 	.byte	0x04, 0x2f
        /*0176*/ 	.short	(.L_106 - .L_105)
	.align		4
.L_105:
        /*0178*/ 	.word	index@(_Z11commitMovesiP4MovePKbPiS3_i)
        /*017c*/ 	.word	0x0000000c


	//----- nvinfo : EIATTR_FRAME_SIZE
	.align		4
.L_106:
        /*0180*/ 	.byte	0x04, 0x11
        /*0182*/ 	.short	(.L_108 - .L_107)
	.align		4
.L_107:
        /*0184*/ 	.word	index@(_Z11commitMovesiP4MovePKbPiS3_i)
        /*0188*/ 	.word	0x00000000


	//----- nvinfo : EIATTR_REGCOUNT
	.align		4
.L_108:
        /*018c*/ 	.byte	0x04, 0x2f
        /*018e*/ 	.short	(.L_110 - .L_109)
	.align		4
.L_109:
        /*0190*/ 	.word	index@(_Z15compute_edgecutPiS_S_S_S_iii)
        /*0194*/ 	.word	0x0000001c


	//----- nvinfo : EIATTR_FRAME_SIZE
	.align		4
.L_110:
        /*0198*/ 	.byte	0x04, 0x11
        /*019a*/ 	.short	(.L_112 - .L_111)
	.align		4
.L_111:
        /*019c*/ 	.word	index@(_Z15compute_edgecutPiS_S_S_S_iii)
        /*01a0*/ 	.word	0x00000000


	//----- nvinfo : EIATTR_REGCOUNT
	.align		4
.L_112:
        /*01a4*/ 	.byte	0x04, 0x2f
        /*01a6*/ 	.short	(.L_114 - .L_113)
	.align		4
.L_113:
        /*01a8*/ 	.word	index@(_Z15bitonicSortStepP4Moveiii)
        /*01ac*/ 	.word	0x00000016


	//----- nvinfo : EIATTR_FRAME_SIZE
	.align		4
.L_114:
        /*01b0*/ 	.byte	0x04, 0x11
        /*01b2*/ 	.short	(.L_116 - .L_115)
	.align		4
.L_115:
        /*01b4*/ 	.word	index@(_Z15bitonicSortStepP4Moveiii)
        /*01b8*/ 	.word	0x00000000


	//----- nvinfo : EIATTR_REGCOUNT
	.align		4
.L_116:
        /*01bc*/ 	.byte	0x04, 0x2f
        /*01be*/ 	.short	(.L_118 - .L_117)
	.align		4
.L_117:
        /*01c0*/ 	.word	index@(_Z19kwayMapCoarseToFinePiS_S_iii)
        /*01c4*/ 	.word	0x0000000e


	//----- nvinfo : EIATTR_FRAME_SIZE
	.align		4
.L_118:
        /*01c8*/ 	.byte	0x04, 0x11
        /*01ca*/ 	.short	(.L_120 - .L_119)
	.align		4
.L_119:
        /*01cc*/ 	.word	index@(_Z19kwayMapCoarseToFinePiS_S_iii)
        /*01d0*/ 	.word	0x00000000


	//----- nvinfo : EIATTR_REGCOUNT
	.align		4
.L_120:
        /*01d4*/ 	.byte	0x04, 0x2f
        /*01d6*/ 	.short	(.L_122 - .L_121)
	.align		4
.L_121:
        /*01d8*/ 	.word	index@(_ZN3cub18CUB_300001_SM_10006detail11EmptyKernelIvEEvv)
        /*01dc*/ 	.word	0x00000004


	//----- nvinfo : EIATTR_FRAME_SIZE
	.align		4
.L_122:
        /*01e0*/ 	.byte	0x04, 0x11
        /*01e2*/ 	.short	(.L_124 - .L_123)
	.align		4
.L_123:
        /*01e4*/ 	.word	index@(_ZN3cub18CUB_300001_SM_10006detail11EmptyKernelIvEEvv)
        /*01e8*/ 	.word	0x00000000


	//----- nvinfo : EIATTR_REGCOUNT
	.align		4
.L_124:
        /*01ec*/ 	.byte	0x04, 0x2f
        /*01ee*/ 	.short	(.L_126 - .L_125)
	.align		4
.L_125:
        /*01f0*/ 	.word	index@(_ZN3cub18CUB_300001_SM_10006detail8for_each13static_kernelINS2_12policy_hub_t12policy_500_tEmN6thrust24THRUST_300001_SM_1000_NS8cuda_cub20__uninitialized_fill7functorINS7_10device_ptrIiEEiEEEEvT0_T1_)
        /*01f4*/ 	.word	0x00000008


	//----- nvinfo : EIATTR_FRAME_SIZE
	.align		4
.L_126:
        /*01f8*/ 	.byte	0x04, 0x11
        /*01fa*/ 	.short	(.L_128 - .L_127)
	.align		4
.L_127:
        /*01fc*/ 	.word	index@(_ZN3cub18CUB_300001_SM_10006detail8for_each13static_kernelINS2_12policy_hub_t12policy_500_tEmN6thrust24THRUST_300001_SM_1000_NS8cuda_cub20__uninitialized_fill7functorINS7_10device_ptrIiEEiEEEEvT0_T1_)
        /*0200*/ 	.word	0x00000000


	//----- nvinfo : EIATTR_REGCOUNT
	.align		4
.L_128:
        /*0204*/ 	.byte	0x04, 0x2f
        /*0206*/ 	.short	(.L_130 - .L_129)
	.align		4
.L_129:
        /*0208*/ 	.word	index@(_ZN3cub18CUB_300001_SM_10006detail8for_each13static_kernelINS2_12policy_hub_t12policy_500_tEmN6thrust24THRUST_300001_SM_1000_NS8cuda_cub20__uninitialized_fill7functorINS7_10device_ptrI4MoveEESC_EEEEvT0_T1_)
        /*020c*/ 	.word	0x0000000c


	//----- nvinfo : EIATTR_FRAME_SIZE
	.align		4
.L_130:
        /*0210*/ 	.byte	0x04, 0x11
        /*0212*/ 	.short	(.L_132 - .L_131)
	.align		4
.L_131:
        /*0214*/ 	.word	index@(_ZN3cub18CUB_300001_SM_10006detail8for_each13static_kernelINS2_12policy_hub_t12policy_500_tEmN6thrust24THRUST_300001_SM_1000_NS8cuda_cub20__uninitialized_fill7functorINS7_10device_ptrI4MoveEESC_EEEEvT0_T1_)
        /*0218*/ 	.word	0x00000000


	//----- nvinfo : EIATTR_REGCOUNT
	.align		4
.L_132:
        /*021c*/ 	.byte	0x04, 0x2f
        /*021e*/ 	.short	(.L_134 - .L_133)
	.align		4
.L_133:
        /*0220*/ 	.word	index@(_ZN3cub18CUB_300001_SM_10006detail8for_each13static_kernelINS2_12policy_hub_t12policy_500_tElN6thrust24THRUST_300001_SM_1000_NS8cuda_cub6__fill7functorINS7_6detail15normal_iteratorINS7_10device_ptrI4MoveEEEESE_EEEEvT0_T1_)
        /*0224*/ 	.word	0x0000000c


	//----- nvinfo : EIATTR_FRAME_SIZE
	.align		4
.L_134:
        /*0228*/ 	.byte	0x04, 0x11
        /*022a*/ 	.short	(.L_136 - .L_135)
	.align		4
.L_135:
        /*022c*/ 	.word	index@(_ZN3cub18CUB_300001_SM_10006detail8for_each13static_kernelINS2_12policy_hub_t12policy_500_tElN6thrust24THRUST_300001_SM_1000_NS8cuda_cub6__fill7functorINS7_6detail15normal_iteratorINS7_10device_ptrI4MoveEEEESE_EEEEvT0_T1_)
        /*0230*/ 	.word	0x00000000


	//----- nvinfo : EIATTR_REGCOUNT
	.align		4
.L_136:
        /*0234*/ 	.byte	0x04, 0x2f
        /*0236*/ 	.short	(.L_138 - .L_137)
	.align		4
.L_137:
        /*0238*/ 	.word	index@(_ZN3cub18CUB_300001_SM_10006detail8for_each13static_kernelINS2_12policy_hub_t12policy_500_tEmN6thrust24THRUST_300001_SM_1000_NS8cuda_cub20__uninitialized_fill7functorINS7_10device_ptrIfEEfEEEEvT0_T1_)
        /*023c*/ 	.word	0x00000008


	//----- nvinfo : EIATTR_FRAME_SIZE
	.align		4
.L_138:
        /*0240*/ 	.byte	0x04, 0x11
        /*0242*/ 	.short	(.L_140 - .L_139)
	.align		4
.L_139:
        /*0244*/ 	.word	index@(_ZN3cub18CUB_300001_SM_10006detail8for_each13static_kernelINS2_12policy_hub_t12policy_500_tEmN6thrust24THRUST_300001_SM_1000_NS8cuda_cub20__uninitialized_fill7functorINS7_10device_ptrIfEEfEEEEvT0_T1_)
        /*0248*/ 	.word	0x00000000


	//----- nvinfo : EIATTR_REGCOUNT
	.align		4
.L_140:
        /*024c*/ 	.byte	0x04, 0x2f
        /*024e*/ 	.short	(.L_142 - .L_141)
	.align		4
.L_141:
        /*0250*/ 	.word	index@(_ZN3cub18CUB_300001_SM_10006detail8for_each13static_kernelINS2_12policy_hub_t12policy_500_tEmN6thrust24THRUST_300001_SM_1000_NS8cuda_cub20__uninitialized_fill7functorINS7_10device_ptrIbEEbEEEEvT0_T1_)
        /*0254*/ 	.word	0x0000000a


	//----- nvinfo : EIATTR_FRAME_SIZE
	.align		4
.L_142:
        /*0258*/ 	.byte	0x04, 0x11
        /*025a*/ 	.short	(.L_144 - .L_143)
	.align		4
.L_143:
        /*025c*/ 	.word	index@(_ZN3cub18CUB_300001_SM_10006detail8for_each13static_kernelINS2_12policy_hub_t12policy_500_tEmN6thrust24THRUST_300001_SM_1000_NS8cuda_cub20__uninitialized_fill7functorINS7_10device_ptrIbEEbEEEEvT0_T1_)
        /*0260*/ 	.word	0x00000000


	//----- nvinfo : EIATTR_REGCOUNT
	.align		4
.L_144:
        /*0264*/ 	.byte	0x04, 0x2f
        /*0266*/ 	.short	(.L_146 - .L_145)
	.align		4
.L_145:
        /*0268*/ 	.word	index@(_ZN3cub18CUB_300001_SM_10006detail8for_each13static_kernelINS2_12policy_hub_t12policy_500_tElN6thrust24THRUST_300001_SM_1000_NS8cuda_cub6__fill7functorINS7_6detail15normal_iteratorINS7_10device_ptrIiEEEEiEEEEvT0_T1_)
        /*026c*/ 	.word	0x00000008


	//----- nvinfo : EIATTR_FRAME_SIZE
	.align		4
.L_146:
        /*0270*/ 	.byte	0x04, 0x11
        /*0272*/ 	.short	(.L_148 - .L_147)
	.align		4
.L_147:
        /*0274*/ 	.word	index@(_ZN3cub18CUB_300001_SM_10006detail8for_each13static_kernelINS2_12policy_hub_t12policy_500_tElN6thrust24THRUST_300001_SM_1000_NS8cuda_cub6__fill7functorINS7_6detail15normal_iteratorINS7_10device_ptrIiEEEEiEEEEvT0_T1_)
        /*0278*/ 	.word	0x00000000


	//----- nvinfo : EIATTR_REGCOUNT
	.align		4
.L_148:
        /*027c*/ 	.byte	0x04, 0x2f
        /*027e*/ 	.short	(.L_150 - .L_149)
	.align		4
.L_149:
        /*0280*/ 	.word	index@(_ZN3cub18CUB_300001_SM_10006detail6reduce28DeviceReduceSingleTileKernelINS2_10policy_hubIljN4cuda3std3__44plusIlEEE10Policy1000EN6thrust24THRUST_300001_SM_1000_NS18transform_iteratorINSD_6detail14equal_to_valueIbEENSF_15normal_iteratorINSD_10device_ptrIbEEEEllEEPljS9_llNS7_10__identityEEEvT0_T1_T2_T3_T4_T6_)
        /*0284*/ 	.word	0x00000028


	//----- nvinfo : EIATTR_FRAME_SIZE
	.align		4
.L_150:
        /*0288*/ 	.byte	0x04, 0x11
        /*028a*/ 	.short	(.L_152 - .L_151)
	.align		4
.L_151:
        /*028c*/ 	.word	index@(_ZN3cub18CUB_300001_SM_10006detail6reduce28DeviceReduceSingleTileKernelINS2_10policy_hubIljN4cuda3std3__44plusIlEEE10Policy1000EN6thrust24THRUST_300001_SM_1000_NS18transform_iteratorINSD_6detail14equal_to_valueIbEENSF_15normal_iteratorINSD_10device_ptrIbEEEEllEEPljS9_llNS7_10__identityEEEvT0_T1_T2_T3_T4_T6_)
        /*0290*/ 	.word	0x00000000


	//----- nvinfo : EIATTR_REGCOUNT
	.align		4
.L_152:
        /*0294*/ 	.byte	0x04, 0x2f
        /*0296*/ 	.short	(.L_154 - .L_153)
	.align		4
.L_153:
        /*0298*/ 	.word	index@(_ZN3cub18CUB_300001_SM_10006detail6reduce18DeviceReduceKernelINS2_10policy_hubIljN4cuda3std3__44plusIlEEE10Policy1000EN6thrust24THRUST_300001_SM_1000_NS18transform_iteratorINSD_6detail14equal_to_valueIbEENSF_15normal_iteratorINSD_10device_ptrIbEEEEllEEjS9_lNS7_10__identityEEEvT0_PT3_T1_NS0_13GridEvenShareISR_EET2_T4_)
        /*029c*/ 	.word	0x00000020


	//----- nvinfo : EIATTR_FRAME_SIZE
	.align		4
.L_154:
        /*02a0*/ 	.byte	0x04, 0x11
        /*02a2*/ 	.short	(.L_156 - .L_155)
	.align		4
.L_155:
        /*02a4*/ 	.word	index@(_ZN3cub18CUB_300001_SM_10006detail6reduce18DeviceReduceKernelINS2_10policy_hubIljN4cuda3std3__44plusIlEEE10Policy1000EN6thrust24THRUST_300001_SM_1000_NS18transform_iteratorINSD_6detail14equal_to_valueIbEENSF_15normal_iteratorINSD_10device_ptrIbEEEEllEEjS9_lNS7_10__identityEEEvT0_PT3_T1_NS0_13GridEvenShareISR_EET2_T4_)
        /*02a8*/ 	.word	0x00000000


	//----- nvinfo : EIATTR_REGCOUNT
	.align		4
.L_156:
        /*02ac*/ 	.byte	0x04, 0x2f
        /*02ae*/ 	.short	(.L_158 - .L_157)
	.align		4
.L_157:
        /*02b0*/ 	.word	index@(_ZN3cub18CUB_300001_SM_10006detail6reduce28DeviceReduceSingleTileKernelINS2_10policy_hubIljN4cuda3std3__44plusIlEEE10Policy1000EPlSC_iS9_llNS7_10__identityEEEvT0_T1_T2_T3_T4_T6_)
        /*02b4*/ 	.word	0x00000030


	//----- nvinfo : EIATTR_FRAME_SIZE
	.align		4
.L_158:
        /*02b8*/ 	.byte	0x04, 0x11
        /*02ba*/ 	.short	(.L_160 - .L_159)
	.align		4
.L_159:
        /*02bc*/ 	.word	index@(_ZN3cub18CUB_300001_SM_10006detail6reduce28DeviceReduceSingleTileKernelINS2_10policy_hubIljN4cuda3std3__44plusIlEEE10Policy1000EPlSC_iS9_llNS7_10__identityEEEvT0_T1_T2_T3_T4_T6_)
        /*02c0*/ 	.word	0x00000000


	//----- nvinfo : EIATTR_REGCOUNT
	.align		4
.L_160:
        /*02c4*/ 	.byte	0x04, 0x2f
        /*02c6*/ 	.short	(.L_162 - .L_161)
	.align		4
.L_161:
        /*02c8*/ 	.word	index@(_ZN3cub18CUB_300001_SM_10006detail6reduce28DeviceReduceSingleTileKernelINS2_10policy_hubIlyN4cuda3std3__44plusIlEEE10Policy1000EN6thrust24THRUST_300001_SM_1000_NS18transform_iteratorINSD_6detail14equal_to_valueIbEENSF_15normal_iteratorINSD_10device_ptrIbEEEEllEEPlyS9_llNS7_10__identityEEEvT0_T1_T2_T3_T4_T6_)
        /*02cc*/ 	.word	0x00000028


	//----- nvinfo : EIATTR_FRAME_SIZE
	.align		4
.L_162:
        /*02d0*/ 	.byte	0x04, 0x11
        /*02d2*/ 	.short	(.L_164 - .L_163)
	.align		4
.L_163:
        /*02d4*/ 	.word	index@(_ZN3cub18CUB_300001_SM_10006detail6reduce28DeviceReduceSingleTileKernelINS2_10policy_hubIlyN4cuda3std3__44plusIlEEE10Policy1000EN6thrust24THRUST_300001_SM_1000_NS18transform_iteratorINSD_6detail14equal_to_valueIbEENSF_15normal_iteratorINSD_10device_ptrIbEEEEllEEPlyS9_llNS7_10__identityEEEvT0_T1_T2_T3_T4_T6_)
        /*02d8*/ 	.word	0x00000000


	//----- nvinfo : EIATTR_REGCOUNT
	.align		4
.L_164:
        /*02dc*/ 	.byte	0x04, 0x2f
        /*02de*/ 	.short	(.L_166 - .L_165)
	.align		4
.L_165:
        /*02e0*/ 	.word	index@(_ZN3cub18CUB_300001_SM_10006detail6reduce18DeviceReduceKernelINS2_10policy_hubIlyN4cuda3std3__44plusIlEEE10Policy1000EN6thrust24THRUST_300001_SM_1000_NS18transform_iteratorINSD_6detail14equal_to_valueIbEENSF_15normal_iteratorINSD_10device_ptrIbEEEEllEEyS9_lNS7_10__identityEEEvT0_PT3_T1_NS0_13GridEvenShareISR_EET2_T4_)
        /*02e4*/ 	.word	0x00000020


	//----- nvinfo : EIATTR_FRAME_SIZE
	.align		4
.L_166:
        /*02e8*/ 	.byte	0x04, 0x11
        /*02ea*/ 	.short	(.L_168 - .L_167)
	.align		4
.L_167:
        /*02ec*/ 	.word	index@(_ZN3cub18CUB_300001_SM_10006detail6reduce18DeviceReduceKernelINS2_10policy_hubIlyN4cuda3std3__44plusIlEEE10Policy1000EN6thrust24THRUST_300001_SM_1000_NS18transform_iteratorINSD_6detail14equal_to_valueIbEENSF_15normal_iteratorINSD_10device_ptrIbEEEEllEEyS9_lNS7_10__identityEEEvT0_PT3_T1_NS0_13GridEvenShareISR_EET2_T4_)
        /*02f0*/ 	.word	0x00000000


	//----- nvinfo : EIATTR_REGCOUNT
	.align		4
.L_168:
        /*02f4*/ 	.byte	0x04, 0x2f
        /*02f6*/ 	.short	(.L_170 - .L_169)
	.align		4
.L_169:
        /*02f8*/ 	.word	index@(_ZN3cub18CUB_300001_SM_10006detail6reduce28DeviceReduceSingleTileKernelINS2_10policy_hubIlyN4cuda3std3__44plusIlEEE10Policy1000EPlSC_iS9_llNS7_10__identityEEEvT0_T1_T2_T3_T4_T6_)
        /*02fc*/ 	.word	0x00000030


	//----- nvinfo : EIATTR_FRAME_SIZE
	.align		4
.L_170:
        /*0300*/ 	.byte	0x04, 0x11
        /*0302*/ 	.short	(.L_172 - .L_171)
	.align		4
.L_171:
        /*0304*/ 	.word	index@(_ZN3cub18CUB_300001_SM_10006detail6reduce28DeviceReduceSingleTileKernelINS2_10policy_hubIlyN4cuda3std3__44plusIlEEE10Policy1000EPlSC_iS9_llNS7_10__identityEEEvT0_T1_T2_T3_T4_T6_)
        /*0308*/ 	.word	0x00000000


	//----- nvinfo : EIATTR_MIN_STACK_SIZE
	.align		4
.L_172:
        /*030c*/ 	.byte	0x04, 0x12
        /*030e*/ 	.short	(.L_174 - .L_173)
	.align		4
.L_173:
        /*0310*/ 	.word	index@(_ZN3cub18CUB_300001_SM_10006detail6reduce28DeviceReduceSingleTileKernelINS2_10policy_hubIlyN4cuda3std3__44plusIlEEE10Policy1000EPlSC_iS9_llNS7_10__identityEEEvT0_T1_T2_T3_T4_T6_)
        /*0314*/ 	.word	0x00000000


	//----- nvinfo : EIATTR_MIN_STACK_SIZE
	.align		4
.L_174:
        /*0318*/ 	.byte	0x04, 0x12
        /*031a*/ 	.short	(.L_176 - .L_175)
	.align		4
.L_175:
        /*031c*/ 	.word	index@(_ZN3cub18CUB_300001_SM_10006detail6reduce18DeviceReduceKernelINS2_10policy_hubIlyN4cuda3std3__44plusIlEEE10Policy1000EN6thrust24THRUST_300001_SM_1000_NS18transform_iteratorINSD_6detail14equal_to_valueIbEENSF_15normal_iteratorINSD_10device_ptrIbEEEEllEEyS9_lNS7_10__identityEEEvT0_PT3_T1_NS0_13GridEvenShareISR_EET2_T4_)
        /*0320*/ 	.word	0x00000000


	//----- nvinfo : EIATTR_MIN_STACK_SIZE
	.align		4
.L_176:
        /*0324*/ 	.byte	0x04, 0x12
        /*0326*/ 	.short	(.L_178 - .L_177)
	.align		4
.L_177:
        /*0328*/ 	.word	index@(_ZN3cub18CUB_300001_SM_10006detail6reduce28DeviceReduceSingleTileKernelINS2_10policy_hubIlyN4cuda3std3__44plusIlEEE10Policy1000EN6thrust24THRUST_300001_SM_1000_NS18transform_iteratorINSD_6detail14equal_to_valueIbEENSF_15normal_iteratorINSD_10device_ptrIbEEEEllEEPlyS9_llNS7_10__identityEEEvT0_T1_T2_T3_T4_T6_)
        /*032c*/ 	.word	0x00000000


	//----- nvinfo : EIATTR_MIN_STACK_SIZE
	.align		4
.L_178:
        /*0330*/ 	.byte	0x04, 0x12
        /*0332*/ 	.short	(.L_180 - .L_179)
	.align		4
.L_179:
        /*0334*/ 	.word	index@(_ZN3cub18CUB_300001_SM_10006detail6reduce28DeviceReduceSingleTileKernelINS2_10policy_hubIljN4cuda3std3__44plusIlEEE10Policy1000EPlSC_iS9_llNS7_10__identityEEEvT0_T1_T2_T3_T4_T6_)
        /*0338*/ 	.word	0x00000000


	//----- nvinfo : EIATTR_MIN_STACK_SIZE
	.align		4
.L_180:
        /*033c*/ 	.byte	0x04, 0x12
        /*033e*/ 	.short	(.L_182 - .L_181)
	.align		4
.L_181:
        /*0340*/ 	.word	index@(_ZN3cub18CUB_300001_SM_10006detail6reduce18DeviceReduceKernelINS2_10policy_hubIljN4cuda3std3__44plusIlEEE10Policy1000EN6thrust24THRUST_300001_SM_1000_NS18transform_iteratorINSD_6detail14equal_to_valueIbEENSF_15normal_iteratorINSD_10device_ptrIbEEEEllEEjS9_lNS7_10__identityEEEvT0_PT3_T1_NS0_13GridEvenShareISR_EET2_T4_)
        /*0344*/ 	.word	0x00000000


	//----- nvinfo : EIATTR_MIN_STACK_SIZE
	.align		4
.L_182:
        /*0348*/ 	.byte	0x04, 0x12
        /*034a*/ 	.short	(.L_184 - .L_183)
	.align		4
.L_183:
        /*034c*/ 	.word	index@(_ZN3cub18CUB_300001_SM_10006detail6reduce28DeviceReduceSingleTileKernelINS2_10policy_hubIljN4cuda3std3__44plusIlEEE10Policy1000EN6thrust24THRUST_300001_SM_1000_NS18transform_iteratorINSD_6detail14equal_to_valueIbEENSF_15normal_iteratorINSD_10device_ptrIbEEEEllEEPljS9_llNS7_10__identityEEEvT0_T1_T2_T3_T4_T6_)
        /*0350*/ 	.word	0x00000000


	//----- nvinfo : EIATTR_MIN_STACK_SIZE
	.align		4
.L_184:
        /*0354*/ 	.byte	0x04, 0x12
        /*0356*/ 	.short	(.L_186 - .L_185)
	.align		4
.L_185:
        /*0358*/ 	.word	index@(_ZN3cub18CUB_300001_SM_10006detail8for_each13static_kernelINS2_12policy_hub_t12policy_500_tElN6thrust24THRUST_300001_SM_1000_NS8cuda_cub6__fill7functorINS7_6detail15normal_iteratorINS7_10device_ptrIiEEEEiEEEEvT0_T1_)
        /*035c*/ 	.word	0x00000000


	//----- nvinfo : EIATTR_MIN_STACK_SIZE
	.align		4
.L_186:
        /*0360*/ 	.byte	0x04, 0x12
        /*0362*/ 	.short	(.L_188 - .L_187)
	.align		4
.L_187:
        /*0364*/ 	.word	index@(_ZN3cub18CUB_300001_SM_10006detail8for_each13static_kernelINS2_12policy_hub_t12policy_500_tEmN6thrust24THRUST_300001_SM_1000_NS8cuda_cub20__uninitialized_fill7functorINS7_10device_ptrIbEEbEEEEvT0_T1_)
        /*0368*/ 	.word	0x00000000


	//----- nvinfo : EIATTR_MIN_STACK_SIZE
	.align		4
.L_188:
        /*036c*/ 	.byte	0x04, 0x12
        /*036e*/ 	.short	(.L_190 - .L_189)
	.align		4
.L_189:
        /*0370*/ 	.word	index@(_ZN3cub18CUB_300001_SM_10006detail8for_each13static_kernelINS2_12policy_hub_t12policy_500_tEmN6thrust24THRUST_300001_SM_1000_NS8cuda_cub20__uninitialized_fill7functorINS7_10device_ptrIfEEfEEEEvT0_T1_)
        /*0374*/ 	.word	0x00000000


	//----- nvinfo : EIATTR_MIN_STACK_SIZE
	.align		4
.L_190:
        /*0378*/ 	.byte	0x04, 0x12
        /*037a*/ 	.short	(.L_192 - .L_191)
	.align		4
.L_191:
        /*037c*/ 	.word	index@(_ZN3cub18CUB_300001_SM_10006detail8for_each13static_kernelINS2_12policy_hub_t12policy_500_tElN6thrust24THRUST_300001_SM_1000_NS8cuda_cub6__fill7functorINS7_6detail15normal_iteratorINS7_10device_ptrI4MoveEEEESE_EEEEvT0_T1_)
        /*0380*/ 	.word	0x00000000


	//----- nvinfo : EIATTR_MIN_STACK_SIZE
	.align		4
.L_192:
        /*0384*/ 	.byte	0x04, 0x12
        /*0386*/ 	.short	(.L_194 - .L_193)
	.align		4
.L_193:
        /*0388*/ 	.word	index@(_ZN3cub18CUB_300001_SM_10006detail8for_each13static_kernelINS2_12policy_hub_t12policy_500_tEmN6thrust24THRUST_300001_SM_1000_NS8cuda_cub20__uninitialized_fill7functorINS7_10device_ptrI4MoveEESC_EEEEvT0_T1_)
        /*038c*/ 	.word	0x00000000


	//----- nvinfo : EIATTR_MIN_STACK_SIZE
	.align		4
.L_194:
        /*0390*/ 	.byte	0x04, 0x12
        /*0392*/ 	.short	(.L_196 - .L_195)
	.align		4
.L_195:
        /*0394*/ 	.word	index@(_ZN3cub18CUB_300001_SM_10006detail8for_each13static_kernelINS2_12policy_hub_t12policy_500_tEmN6thrust24THRUST_300001_SM_1000_NS8cuda_cub20__uninitialized_fill7functorINS7_10device_ptrIiEEiEEEEvT0_T1_)
        /*0398*/ 	.word	0x00000000


	//----- nvinfo : EIATTR_MIN_STACK_SIZE
	.align		4
.L_196:
        /*039c*/ 	.byte	0x04, 0x12
        /*039e*/ 	.short	(.L_198 - .L_197)
	.align		4
.L_197:
        /*03a0*/ 	.word	index@(_ZN3cub18CUB_300001_SM_10006detail11EmptyKernelIvEEvv)
        /*03a4*/ 	.word	0x00000000


	//----- nvinfo : EIATTR_MIN_STACK_SIZE
	.align		4
.L_198:
        /*03a8*/ 	.byte	0x04, 0x12
        /*03aa*/ 	.short	(.L_200 - .L_199)
	.align		4
.L_199:
        /*03ac*/ 	.word	index@(_Z19kwayMapCoarseToFinePiS_S_iii)
        /*03b0*/ 	.word	0x00000000


	//----- nvinfo : EIATTR_MIN_STACK_SIZE
	.align		4
.L_200:
        /*03b4*/ 	.byte	0x04, 0x12
        /*03b6*/ 	.short	(.L_202 - .L_201)
	.align		4
.L_201:
        /*03b8*/ 	.word	index@(_Z15bitonicSortStepP4Moveiii)
        /*03bc*/ 	.word	0x00000000


	//----- nvinfo : EIATTR_MIN_STACK_SIZE
	.align		4
.L_202:
        /*03c0*/ 	.byte	0x04, 0x12
        /*03c2*/ 	.short	(.L_204 - .L_203)
	.align		4
.L_203:
        /*03c4*/ 	.word	index@(_Z15compute_edgecutPiS_S_S_S_iii)
        /*03c8*/ 	.word	0x00000000


	//----- nvinfo : EIATTR_MIN_STACK_SIZE
	.align		4
.L_204:
        /*03cc*/ 	.byte	0x04, 0x12
        /*03ce*/ 	.short	(.L_206 - .L_205)
	.align		4
.L_205:
        /*03d0*/ 	.word	index@(_Z11commitMovesiP4MovePKbPiS3_i)
        /*03d4*/ 	.word	0x00000000


	//----- nvinfo : EIATTR_MIN_STACK_SIZE
	.align		4
.L_206:
        /*03d8*/ 	.byte	0x04, 0x12
        /*03da*/ 	.short	(.L_208 - .L_207)
	.align		4
.L_207:
        /*03dc*/ 	.word	index@(_Z11selectMovesiP4MovePKiPbPii)
        /*03e0*/ 	.word	0x00000000


	//----- nvinfo : EIATTR_MIN_STACK_SIZE
	.align		4
.L_208:
        /*03e4*/ 	.byte	0x04, 0x12
        /*03e6*/ 	.short	(.L_210 - .L_209)
	.align		4
.L_209:
        /*03e8*/ 	.word	index@(_Z24computeAvailableCapacityiPKiS0_S0_Piifbi)
        /*03ec*/ 	.word	0x00000000


	//----- nvinfo : EIATTR_MIN_STACK_SIZE
	.align		4
.L_210:
        /*03f0*/ 	.byte	0x04, 0x12
        /*03f2*/ 	.short	(.L_212 - .L_211)
	.align		4
.L_211:
        /*03f4*/ 	.word	index@(_Z20bufferCandidateMovesiPKiS0_PKfPKbP4MovePiS7_S7_ii)
        /*03f8*/ 	.word	0x00000000


	//----- nvinfo : EIATTR_MIN_STACK_SIZE
	.align		4
.L_212:
        /*03fc*/ 	.byte	0x04, 0x12
        /*03fe*/ 	.short	(.L_214 - .L_213)
	.align		4
.L_213:
        /*0400*/ 	.word	index@(_Z12tokenPassingiPKiS0_PKfPKbPbi)
        /*0404*/ 	.word	0x00000000


	//----- nvinfo : EIATTR_MIN_STACK_SIZE
	.align		4
.L_214:
        /*0408*/ 	.byte	0x04, 0x12
        /*040a*/ 	.short	(.L_216 - .L_215)
	.align		4
.L_215:
        /*040c*/ 	.word	index@(_Z14markCandidatesiPKfPbb)
        /*0410*/ 	.word	0x00000000


	//----- nvinfo : EIATTR_MIN_STACK_SIZE
	.align		4
.L_216:
        /*0414*/ 	.byte	0x04, 0x12
        /*0416*/ 	.short	(.L_218 - .L_217)
	.align		4
.L_217:
        /*0418*/ 	.word	index@(_Z27computeGainsAndDestinationsiiPKiS0_S0_S0_PfPiiS0_ibS1_)
        /*041c*/ 	.word	0x00000080


	//----- nvinfo : EIATTR_MIN_STACK_SIZE
	.align		4
.L_218:
        /*0420*/ 	.byte	0x04, 0x12
        /*0422*/ 	.short	(.L_220 - .L_219)
	.align		4
.L_219:
        /*0424*/ 	.word	index@(_Z10resetMatchPii)
        /*0428*/ 	.word	0x00000000


	//----- nvinfo : EIATTR_MIN_STACK_SIZE
	.align		4
.L_220:
        /*042c*/ 	.byte	0x04, 0x12
        /*042e*/ 	.short	(.L_222 - .L_221)
	.align		4
.L_221:
        /*0430*/ 	.word	index@(_Z12updateRowPtrPiS_i)
        /*0434*/ 	.word	0x00000000


	//----- nvinfo : EIATTR_MIN_STACK_SIZE
	.align		4
.L_222:
        /*0438*/ 	.byte	0x04, 0x12
        /*043a*/ 	.short	(.L_224 - .L_223)
	.align		4
.L_223:
        /*043c*/ 	.word	index@(_Z14fillEdgeArraysPiS_S_S_S_S_S_S_S_i)
        /*0440*/ 	.word	0x00000000


	//----- nvinfo : EIATTR_MIN_STACK_SIZE
	.align		4
.L_224:
        /*0444*/ 	.byte	0x04, 0x12
        /*0446*/ 	.short	(.L_226 - .L_225)
	.align		4
.L_225:
        /*0448*/ 	.word	index@(_Z10prefix_sumPiS_i)
        /*044c*/ 	.word	0x00000000


	//----- nvinfo : EIATTR_MIN_STACK_SIZE
	.align		4
.L_226:
        /*0450*/ 	.byte	0x04, 0x12
        /*0452*/ 	.short	(.L_228 - .L_227)
	.align		4
.L_227:
        /*0454*/ 	.word	index@(_Z16countUniqueEdgesPiS_S_S_S_S_S_i)
        /*0458*/ 	.word	0x00000000


	//----- nvinfo : EIATTR_MIN_STACK_SIZE
	.align		4
.L_228:
        /*045c*/ 	.byte	0x04, 0x12
        /*045e*/ 	.short	(.L_230 - .L_229)
	.align		4
.L_229:
        /*0460*/ 	.word	index@(_Z30relabel_coarse_vertices_kernelPiS_S_S_iS_)
        /*0464*/ 	.word	0x00000000


	//----- nvinfo : EIATTR_MIN_STACK_SIZE
	.align		4
.L_230:
        /*0468*/ 	.byte	0x04, 0x12
        /*046a*/ 	.short	(.L_232 - .L_231)
	.align		4
.L_231:
        /*046c*/ 	.word	index@(_Z11mapVerticesPiS_i)
        /*0470*/ 	.word	0x00000000


	//----- nvinfo : EIATTR_MIN_STACK_SIZE
	.align		4
.L_232:
        /*0474*/ 	.byte	0x04, 0x12
        /*0476*/ 	.short	(.L_234 - .L_233)
	.align		4
.L_233:
        /*0478*/ 	.word	index@(_Z15rematchVerticesPiS_S_S_S_i)
        /*047c*/ 	.word	0x00000000


	//----- nvinfo : EIATTR_MIN_STACK_SIZE
	.align		4
.L_234:
        /*0480*/ 	.byte	0x04, 0x12
        /*0482*/ 	.short	(.L_236 - .L_235)
	.align		4
.L_235:
        /*0484*/ 	.word	index@(_Z13matchVerticesPiS_S_S_S_i)
        /*0488*/ 	.word	0x00000000
.L_236:


//--------------------- .nv.compat                --------------------------
	.section	.nv.compat,"",@"SHT_CUDA_COMPAT_INFO"
	.align	4
        /*0000*/ 	.byte	0x02, 0x09, 0x00, 0x00, 0x02, 0x02, 0x01, 0x00, 0x02, 0x05, 0x05, 0x00, 0x03, 0x07, 0x01, 0x01
        /*0010*/ 	.byte	0x02, 0x03, 0x00, 0x00, 0x02, 0x06, 0x01, 0x00, 0x04, 0x0b, 0x08, 0x00, 0x01, 0x00, 0x00, 0x00
        /*0020*/ 	.byte	0x00, 0x00, 0x00, 0x00


//--------------------- .nv.info._ZN3cub18CUB_300001_SM_10006detail6reduce28DeviceReduceSingleTileKernelINS2_10policy_hubIlyN4cuda3std3__44plusIlEEE10Policy1000EPlSC_iS9_llNS7_10__identityEEEvT0_T1_T2_T3_T4_T6_ --------------------------
	.section	.nv.info._ZN3cub18CUB_300001_SM_10006detail6reduce28DeviceReduceSingleTileKernelINS2_10policy_hubIlyN4cuda3std3__44plusIlEEE10Policy1000EPlSC_iS9_llNS7_10__identityEEEvT0_T1_T2_T3_T4_T6_,"",@"SHT_CUDA_INFO"
	.sectionflags	@""
	.align	4


	//----- nvinfo : EIATTR_CUDA_API_VERSION
	.align		4
        /*0000*/ 	.byte	0x04, 0x37
        /*0002*/ 	.short	(.L_238 - .L_237)
.L_237:
        /*0004*/ 	.word	0x00000082


	//----- nvinfo : EIATTR_KPARAM_INFO
	.align		4
.L_238:
        /*0008*/ 	.byte	0x04, 0x17
        /*000a*/ 	.short	(.L_240 - .L_239)
.L_239:
        /*000c*/ 	.word	0x00000000
        /*0010*/ 	.short	0x0005
        /*0012*/ 	.short	0x0020
        /*0014*/ 	.byte	0x00, 0xf0, 0x05, 0x00


	//----- nvinfo : EIATTR_KPARAM_INFO
	.align		4
.L_240:
        /*0018*/ 	.byte	0x04, 0x17
        /*001a*/ 	.short	(.L_242 - .L_241)
.L_241:
        /*001c*/ 	.word	0x00000000
        /*0020*/ 	.short	0x0004
        /*0022*/ 	.short	0x0018
        /*0024*/ 	.byte	0x00, 0xf0, 0x21, 0x00


	//----- nvinfo : EIATTR_KPARAM_INFO
	.align		4
.L_242:
        /*0028*/ 	.byte	0x04, 0x17
        /*002a*/ 	.short	(.L_244 - .L_243)
.L_243:
        /*002c*/ 	.word	0x00000000
        /*0030*/ 	.short	0x0003
        /*0032*/ 	.short	0x0014
        /*0034*/ 	.byte	0x00, 0xf0, 0x05, 0x00


	//----- nvinfo : EIATTR_KPARAM_INFO
	.align		4
.L_244:
        /*0038*/ 	.byte	0x04, 0x17
        /*003a*/ 	.short	(.L_246 - .L_245)
.L_245:
        /*003c*/ 	.word	0x00000000
        /*0040*/ 	.short	0x0002
        /*0042*/ 	.short	0x0010
        /*0044*/ 	.byte	0x00, 0xf0, 0x11, 0x00


	//----- nvinfo : EIATTR_KPARAM_INFO
	.align		4
.L_246:
        /*0048*/ 	.byte	0x04, 0x17
        /*004a*/ 	.short	(.L_248 - .L_247)
.L_247:
        /*004c*/ 	.word	0x00000000
        /*0050*/ 	.short	0x0001
        /*0052*/ 	.short	0x0008
        /*0054*/ 	.byte	0x00, 0xf5, 0x21, 0x00


	//----- nvinfo : EIATTR_KPARAM_INFO
	.align		4
.L_248:
        /*0058*/ 	.byte	0x04, 0x17
        /*005a*/ 	.short	(.L_250 - .L_249)
.L_249:
        /*005c*/ 	.word	0x00000000
        /*0060*/ 	.short	0x0000
        /*0062*/ 	.short	0x0000
        /*0064*/ 	.byte	0x00, 0xf5, 0x21, 0x00


	//----- nvinfo : EIATTR_SPARSE_MMA_MASK
	.align		4
.L_250:
        /*0068*/ 	.byte	0x03, 0x50
        /*006a*/ 	.short	0x0000


	//----- nvinfo : EIATTR_MAXREG_COUNT
	.align		4
        /*006c*/ 	.byte	0x03, 0x1b
        /*006e*/ 	.short	0x0080


	//----- nvinfo : EIATTR_NUM_BARRIERS
	.align		4
        /*0070*/ 	.byte	0x02, 0x4c
        /*0072*/ 	.byte	0x01
	.zero		1


	//----- nvinfo : EIATTR_MERCURY_ISA_VERSION
	.align		4
        /*0074*/ 	.byte	0x03, 0x5f
        /*0076*/ 	.short	0x0101


	//----- nvinfo : EIATTR_COOP_GROUP_MASK_REGIDS
	.align		4
        /*0078*/ 	.byte	0x04, 0x29
        /*007a*/ 	.short	(.L_252 - .L_251)


	//   ....[0]....
.L_251:
        /*007c*/ 	.word	0xffffffff


	//   ....[1]....
        /*0080*/ 	.word	0xffffffff


	//   ....[2]....
        /*0084*/ 	.word	0xffffffff


	//   ....[3]....
        /*0088*/ 	.word	0xffffffff


	//   ....[4]....
        /*008c*/ 	.word	0xffffffff


	//   ....[5]....
        /*0090*/ 	.word	0xffffffff


	//   ....[6]....
        /*0094*/ 	.word	0xffffffff


	//   ....[7]....
        /*0098*/ 	.word	0xffffffff


	//   ....[8]....
        /*009c*/ 	.word	0xffffffff


	//   ....[9]....
        /*00a0*/ 	.word	0xffffffff


	//   ....[10]....
        /*00a4*/ 	.word	0xffffffff


	//   ....[11]....
        /*00a8*/ 	.word	0xffffffff


	//   ....[12]....
        /*00ac*/ 	.word	0xffffffff


	//   ....[13]....
        /*00b0*/ 	.word	0xffffffff


	//   ....[14]....
        /*00b4*/ 	.word	0xffffffff


	//   ....[15]....
        /*00b8*/ 	.word	0xffffffff


	//   ....[16]....
        /*00bc*/ 	.word	0xffffffff


	//   ....[17]....
        /*00c0*/ 	.word	0xffffffff


	//   ....[18]....
        /*00c4*/ 	.word	0xffffffff


	//   ....[19]....
        /*00c8*/ 	.word	0xffffffff


	//   ....[20]....
        /*00cc*/ 	.word	0xffffffff


	//   ....[21]....
        /*00d0*/ 	.word	0xffffffff


	//   ....[22]....
        /*00d4*/ 	.word	0xffffffff


	//   ....[23]....
        /*00d8*/ 	.word	0xffffffff


	//   ....[24]....
        /*00dc*/ 	.word	0xffffffff


	//   ....[25]....
        /*00e0*/ 	.word	0xffffffff


	//   ....[26]....
        /*00e4*/ 	.word	0xffffffff


	//   ....[27]....
        /*00e8*/ 	.word	0xffffffff


	//   ....[28]....
        /*00ec*/ 	.word	0xffffffff


	//   ....[29]....
        /*00f0*/ 	.word	0xffffffff


	//----- nvinfo : EIATTR_COOP_GROUP_INSTR_OFFSETS
	.align		4
.L_252:
        /*00f4*/ 	.byte	0x04, 0x28
        /*00f6*/ 	.short	(.L_254 - .L_253)


	//   ....[0]....
.L_253:
        /*00f8*/ 	.word	0x00000970


	//   ....[1]....
        /*00fc*/ 	.word	0x00000980


	//   ....[2]....
        /*0100*/ 	.word	0x000009e0


	//   ....[3]....
        /*0104*/ 	.word	0x00000a00


	//   ....[4]....
        /*0108*/ 	.word	0x00000a50


	//   ....[5]....
        /*010c*/ 	.word	0x00000a70


	//   ....[6]....
        /*0110*/ 	.word	0x00000ab0


	//   ....[7]....
        /*0114*/ 	.word	0x00000af0


	//   ....[8]....
        /*0118*/ 	.word	0x00000b40


	//   ....[9]....
        /*011c*/ 	.word	0x00000b80


	//   ....[10]....
        /*0120*/ 	.word	0x00000e80


	//   ....[11]....
        /*0124*/ 	.word	0x00000e90


	//   ....[12]....
        /*0128*/ 	.word	0x00000f10


	//   ....[13]....
        /*012c*/ 	.word	0x00000f30


	//   ....[14]....
        /*0130*/ 	.word	0x00000f70


	//   ....[15]....
        /*0134*/ 	.word	0x00000fb0


	//   ....[16]....
        /*0138*/ 	.word	0x00001010


	//   ....[17]....
        /*013c*/ 	.word	0x00001040


	//   ....[18]....
        /*0140*/ 	.word	0x00001080


	//   ....[19]....
        /*0144*/ 	.word	0x000010c0


	//   ....[20]....
        /*0148*/ 	.word	0x000021b0


	//   ....[21]....
        /*014c*/ 	.word	0x000021c0


	//   ....[22]....
        /*0150*/ 	.word	0x00002240


	//   ....[23]....
        /*0154*/ 	.word	0x00002250


	//   ....[24]....
        /*0158*/ 	.word	0x000022b0


	//   ....[25]....
        /*015c*/ 	.word	0x000022d0


	//   ....[26]....
        /*0160*/ 	.word	0x00002310


	//   ....[27]....
        /*0164*/ 	.word	0x00002340


	//   ....[28]....
        /*0168*/ 	.word	0x00002380


	//   ....[29]....
        /*016c*/ 	.word	0x000023e0


	//----- nvinfo : EIATTR_VRC_CTA_INIT_COUNT
	.align		4
.L_254:
        /*0170*/ 	.byte	0x02, 0x4a
	.zero		1
	.zero		1


	//----- nvinfo : EIATTR_EXIT_INSTR_OFFSETS
	.align		4
        /*0174*/ 	.byte	0x04, 0x1c
        /*0176*/ 	.short	(.L_256 - .L_255)


	//   ....[0]....
.L_255:
        /*0178*/ 	.word	0x00000080


	//   ....[1]....
        /*017c*/ 	.word	0x000000c0


	//   ....[2]....
        /*0180*/ 	.word	0x00002650


	//   ....[3]....
        /*0184*/ 	.word	0x000026b0


	//----- nvinfo : EIATTR_MAX_THREADS
	.align		4
.L_256:
        /*0188*/ 	.byte	0x04, 0x05
        /*018a*/ 	.short	(.L_258 - .L_257)
.L_257:
        /*018c*/ 	.word	0x00000200
        /*0190*/ 	.word	0x00000001
        /*0194*/ 	.word	0x00000001


	//----- nvinfo : EIATTR_CRS_STACK_SIZE
	.align		4
.L_258:
        /*0198*/ 	.byte	0x04, 0x1e
        /*019a*/ 	.short	(.L_260 - .L_259)
.L_259:
        /*019c*/ 	.word	0x00000000


	//----- nvinfo : EIATTR_CBANK_PARAM_SIZE
	.align		4
.L_260:
        /*01a0*/ 	.byte	0x03, 0x19
        /*01a2*/ 	.short	0x0021


	//----- nvinfo : EIATTR_PARAM_CBANK
	.align		4
        /*01a4*/ 	.byte	0x04, 0x0a
        /*01a6*/ 	.short	(.L_262 - .L_261)
	.align		4
.L_261:
        /*01a8*/ 	.word	index@(.nv.constant0._ZN3cub18CUB_300001_SM_10006detail6reduce28DeviceReduceSingleTileKernelINS2_10policy_hubIlyN4cuda3std3__44plusIlEEE10Policy1000EPlSC_iS9_llNS7_10__identityEEEvT0_T1_T2_T3_T4_T6_)
        /*01ac*/ 	.short	0x0380
        /*01ae*/ 	.short	0x0021


	//----- nvinfo : EIATTR_SW_WAR
	.align		4
.L_262:
        /*01b0*/ 	.byte	0x04, 0x36
        /*01b2*/ 	.short	(.L_264 - .L_263)
.L_263:
        /*01b4*/ 	.word	0x00000008
.L_264:


//--------------------- .nv.info._ZN3cub18CUB_300001_SM_10006detail6reduce18DeviceReduceKernelINS2_10policy_hubIlyN4cuda3std3__44plusIlEEE10Policy1000EN6thrust24THRUST_300001_SM_1000_NS18transform_iteratorINSD_6detail14equal_to_valueIbEENSF_15normal_iteratorINSD_10device_ptrIbEEEEllEEyS9_lNS7_10__identityEEEvT0_PT3_T1_NS0_13GridEvenShareISR_EET2_T4_ --------------------------
	.section	.nv.info._ZN3cub18CUB_300001_SM_10006detail6reduce18DeviceReduceKernelINS2_10policy_hubIlyN4cuda3std3__44plusIlEEE10Policy1000EN6thrust24THRUST_300001_SM_1000_NS18transform_iteratorINSD_6detail14equal_to_valueIbEENSF_15normal_iteratorINSD_10device_ptrIbEEEEllEEyS9_lNS7_10__identityEEEvT0_PT3_T1_NS0_13GridEvenShareISR_EET2_T4_,"",@"SHT_CUDA_INFO"
	.sectionflags	@""
	.align	4


	//----- nvinfo : EIATTR_CUDA_API_VERSION
	.align		4
        /*0000*/ 	.byte	0x04, 0x37
        /*0002*/ 	.short	(.L_266 - .L_265)
.L_265:
        /*0004*/ 	.word	0x00000082


	//----- nvinfo : EIATTR_KPARAM_INFO
	.align		4
.L_266:
        /*0008*/ 	.byte	0x04, 0x17
        /*000a*/ 	.short	(.L_268 - .L_267)
.L_267:
        /*000c*/ 	.word	0x00000000
        /*0010*/ 	.short	0x0005
        /*0012*/ 	.short	0x0069
        /*0014*/ 	.byte	0x00, 0xf0, 0x05, 0x00


	//----- nvinfo : EIATTR_KPARAM_INFO
	.align		4
.L_268:
        /*0018*/ 	.byte	0x04, 0x17
        /*001a*/ 	.short	(.L_270 - .L_269)
.L_269:
        /*001c*/ 	.word	0x00000000
        /*0020*/ 	.short	0x0004
        /*0022*/ 	.short	0x0068
        /*0024*/ 	.byte	0x00, 0xf0, 0x05, 0x00


	//----- nvinfo : EIATTR_KPARAM_INFO
	.align		4
.L_270:
        /*0028*/ 	.byte	0x04, 0x17
        /*002a*/ 	.short	(.L_272 - .L_271)
.L_271:
        /*002c*/ 	.word	0x00000000
        /*0030*/ 	.short	0x0003
        /*0032*/ 	.short	0x0020
        /*0034*/ 	.byte	0x00, 0xf0, 0x21, 0x01


	//----- nvinfo : EIATTR_KPARAM_INFO
	.align		4
.L_272:
        /*0038*/ 	.byte	0x04, 0x17
        /*003a*/ 	.short	(.L_274 - .L_273)
.L_273:
        /*003c*/ 	.word	0x00000000
        /*0040*/ 	.short	0x0002
        /*0042*/ 	.short	0x0018
        /*0044*/ 	.byte	0x00, 0xf0, 0x21, 0x00


	//----- nvinfo : EIATTR_KPARAM_INFO
	.align		4
.L_274:
        /*0048*/ 	.byte	0x04, 0x17
        /*004a*/ 	.short	(.L_276 - .L_275)
.L_275:
        /*004c*/ 	.word	0x00000000
        /*0050*/ 	.short	0x0001
        /*0052*/ 	.short	0x0010
        /*0054*/ 	.byte	0x00, 0xf5, 0x21, 0x00


	//----- nvinfo : EIATTR_KPARAM_INFO
	.align		4
.L_276:
        /*0058*/ 	.byte	0x04, 0x17
        /*005a*/ 	.short	(.L_278 - .L_277)
.L_277:
        /*005c*/ 	.word	0x00000000
        /*0060*/ 	.short	0x0000
        /*0062*/ 	.short	0x0000
        /*0064*/ 	.byte	0x00, 0xf0, 0x41, 0x00


	//----- nvinfo : EIATTR_SPARSE_MMA_MASK
	.align		4
.L_278:
        /*0068*/ 	.byte	0x03, 0x50
        /*006a*/ 	.short	0x0000


	//----- nvinfo : EIATTR_MAXREG_COUNT
	.align		4
        /*006c*/ 	.byte	0x03, 0x1b
        /*006e*/ 	.short	0x0080


	//----- nvinfo : EIATTR_NUM_BARRIERS
	.align		4
        /*0070*/ 	.byte	0x02, 0x4c
        /*0072*/ 	.byte	0x01
	.zero		1


	//----- nvinfo : EIATTR_MERCURY_ISA_VERSION
	.align		4
        /*0074*/ 	.byte	0x03, 0x5f
        /*0076*/ 	.short	0x0101


	//----- nvinfo : EIATTR_COOP_GROUP_MASK_REGIDS
	.align		4
        /*0078*/ 	.byte	0x04, 0x29
        /*007a*/ 	.short	(.L_280 - .L_279)


	//   ....[0]....
.L_279:
        /*007c*/ 	.word	0xffffffff


	//   ....[1]....
        /*0080*/ 	.word	0xffffffff


	//   ....[2]....
        /*0084*/ 	.word	0xffffffff


	//   ....[3]....
        /*0088*/ 	.word	0xffffffff


	//   ....[4]....
        /*008c*/ 	.word	0xffffffff


	//   ....[5]....
        /*0090*/ 	.word	0xffffffff


	//   ....[6]....
        /*0094*/ 	.word	0xffffffff


	//   ....[7]....
        /*0098*/ 	.word	0xffffffff


	//   ....[8]....
        /*009c*/ 	.word	0xffffffff


	//   ....[9]....
        /*00a0*/ 	.word	0xffffffff


	//   ....[10]....
        /*00a4*/ 	.word	0xffffffff


	//   ....[11]....
        /*00a8*/ 	.word	0xffffffff


	//   ....[12]....
        /*00ac*/ 	.word	0xffffffff


	//   ....[13]....
        /*00b0*/ 	.word	0xffffffff


	//   ....[14]....
        /*00b4*/ 	.word	0xffffffff


	//   ....[15]....
        /*00b8*/ 	.word	0xffffffff


	//   ....[16]....
        /*00bc*/ 	.word	0xffffffff


	//   ....[17]....
        /*00c0*/ 	.word	0xffffffff


	//   ....[18]....
        /*00c4*/ 	.word	0xffffffff


	//   ....[19]....
        /*00c8*/ 	.word	0xffffffff


	//   ....[20]....
        /*00cc*/ 	.word	0xffffffff


	//   ....[21]....
        /*00d0*/ 	.word	0xffffffff


	//   ....[22]....
        /*00d4*/ 	.word	0xffffffff


	//   ....[23]....
        /*00d8*/ 	.word	0xffffffff


	//   ....[24]....
        /*00dc*/ 	.word	0xffffffff


	//   ....[25]....
        /*00e0*/ 	.word	0xffffffff


	//   ....[26]....
        /*00e4*/ 	.word	0xffffffff


	//   ....[27]....
        /*00e8*/ 	.word	0xffffffff


	//   ....[28]....
        /*00ec*/ 	.word	0xffffffff


	//   ....[29]....
        /*00f0*/ 	.word	0xffffffff


	//----- nvinfo : EIATTR_COOP_GROUP_INSTR_OFFSETS
	.align		4
.L_280:
        /*00f4*/ 	.byte	0x04, 0x28
        /*00f6*/ 	.short	(.L_282 - .L_281)


	//   ....[0]....
.L_281:
        /*00f8*/ 	.word	0x00000dd0


	//   ....[1]....
        /*00fc*/ 	.word	0x00000de0


	//   ....[2]....
        /*0100*/ 	.word	0x00000e40


	//   ....[3]....
        /*0104*/ 	.word	0x00000e60


	//   ....[4]....
        /*0108*/ 	.word	0x00000eb0


	//   ....[5]....
        /*010c*/ 	.word	0x00000ed0


	//   ....[6]....
        /*0110*/ 	.word	0x00000f10


	//   ....[7]....
        /*0114*/ 	.word	0x00000f50


	//   ....[8]....
        /*0118*/ 	.word	0x00000fb0


	//   ....[9]....
        /*011c*/ 	.word	0x00000ff0


	//   ....[10]....
        /*0120*/ 	.word	0x000012e0


	//   ....[11]....
        /*0124*/ 	.word	0x000012f0


	//   ....[12]....
        /*0128*/ 	.word	0x00001370


	//   ....[13]....
        /*012c*/ 	.word	0x000013a0


	//   ....[14]....
        /*0130*/ 	.word	0x00001400


	//   ....[15]....
        /*0134*/ 	.word	0x00001430


	//   ....[16]....
        /*0138*/ 	.word	0x00001470


	//   ....[17]....
        /*013c*/ 	.word	0x000014c0


	//   ....[18]....
        /*0140*/ 	.word	0x00001510


	//   ....[19]....
        /*0144*/ 	.word	0x00001560


	//   ....[20]....
        /*0148*/ 	.word	0x00002cc0


	//   ....[21]....
        /*014c*/ 	.word	0x00002cd0


	//   ....[22]....
        /*0150*/ 	.word	0x00002d50


	//   ....[23]....
        /*0154*/ 	.word	0x00002d60


	//   ....[24]....
        /*0158*/ 	.word	0x00002dd0


	//   ....[25]....
        /*015c*/ 	.word	0x00002de0


	//   ....[26]....
        /*0160*/ 	.word	0x00002e30


	//   ....[27]....
        /*0164*/ 	.word	0x00002e50


	//   ....[28]....
        /*0168*/ 	.word	0x00002ea0


	//   ....[29]....
        /*016c*/ 	.word	0x00002ef0


	//----- nvinfo : EIATTR_VRC_CTA_INIT_COUNT
	.align		4
.L_282:
        /*0170*/ 	.byte	0x02, 0x4a
	.zero		1
	.zero		1


	//----- nvinfo : EIATTR_EXIT_INSTR_OFFSETS
	.align		4
        /*0174*/ 	.byte	0x04, 0x1c
        /*0176*/ 	.short	(.L_284 - .L_283)


	//   ....[0]....
.L_283:
        /*0178*/ 	.word	0x00003160


	//   ....[1]....
        /*017c*/ 	.word	0x000031a0


	//----- nvinfo : EIATTR_MAX_THREADS
	.align		4
.L_284:
        /*0180*/ 	.byte	0x04, 0x05
        /*0182*/ 	.short	(.L_286 - .L_285)
.L_285:
        /*0184*/ 	.word	0x00000200
        /*0188*/ 	.word	0x00000001
        /*018c*/ 	.word	0x00000001


	//----- nvinfo : EIATTR_CRS_STACK_SIZE
	.align		4
.L_286:
        /*0190*/ 	.byte	0x04, 0x1e
        /*0192*/ 	.short	(.L_288 - .L_287)
.L_287:
        /*0194*/ 	.word	0x00000000


	//----- nvinfo : EIATTR_CBANK_PARAM_SIZE
	.align		4
.L_288:
        /*0198*/ 	.byte	0x03, 0x19
        /*019a*/ 	.short	0x006a


	//----- nvinfo : EIATTR_PARAM_CBANK
	.align		4
        /*019c*/ 	.byte	0x04, 0x0a
        /*019e*/ 	.short	(.L_290 - .L_289)
	.align		4
.L_289:
        /*01a0*/ 	.word	index@(.nv.constant0._ZN3cub18CUB_300001_SM_10006detail6reduce18DeviceReduceKernelINS2_10policy_hubIlyN4cuda3std3__44plusIlEEE10Policy1000EN6thrust24THRUST_300001_SM_1000_NS18transform_iteratorINSD_6detail14equal_to_valueIbEENSF_15normal_iteratorINSD_10device_ptrIbEEEEllEEyS9_lNS7_10__identityEEEvT0_PT3_T1_NS0_13GridEvenShareISR_EET2_T4_)
        /*01a4*/ 	.short	0x0380
        /*01a6*/ 	.short	0x006a


	//----- nvinfo : EIATTR_SW_WAR
	.align		4
.L_290:
        /*01a8*/ 	.byte	0x04, 0x36
        /*01aa*/ 	.short	(.L_292 - .L_291)
.L_291:
        /*01ac*/ 	.word	0x00000008
.L_292:


//--------------------- .nv.info._ZN3cub18CUB_300001_SM_10006detail6reduce28DeviceReduceSingleTileKernelINS2_10policy_hubIlyN4cuda3std3__44plusIlEEE10Policy1000EN6thrust24THRUST_300001_SM_1000_NS18transform_iteratorINSD_6detail14equal_to_valueIbEENSF_15normal_iteratorINSD_10device_ptrIbEEEEllEEPlyS9_llNS7_10__identityEEEvT0_T1_T2_T3_T4_T6_ --------------------------
	.section	.nv.info._ZN3cub18CUB_300001_SM_10006detail6reduce28DeviceReduceSingleTileKernelINS2_10policy_hubIlyN4cuda3std3__44plusIlEEE10Policy1000EN6thrust24THRUST_300001_SM_1000_NS18transform_iteratorINSD_6detail14equal_to_valueIbEENSF_15normal_iteratorINSD_10device_ptrIbEEEEllEEPlyS9_llNS7_10__identityEEEvT0_T1_T2_T3_T4_T6_,"",@"SHT_CUDA_INFO"
	.sectionflags	@""
	.align	4


	//----- nvinfo : EIATTR_CUDA_API_VERSION
	.align		4
        /*0000*/ 	.byte	0x04, 0x37
        /*0002*/ 	.short	(.L_294 - .L_293)
.L_293:
        /*0004*/ 	.word	0x00000082


	//----- nvinfo : EIATTR_KPARAM_INFO
	.align		4
.L_294:
        /*0008*/ 	.byte	0x04, 0x17
        /*000a*/ 	.short	(.L_296 - .L_295)
.L_295:
        /*000c*/ 	.word	0x00000000
        /*0010*/ 	.short	0x0005
        /*0012*/ 	.short	0x0030
        /*0014*/ 	.byte	0x00, 0xf0, 0x05, 0x00


	//----- nvinfo : EIATTR_KPARAM_INFO
	.align		4
.L_296:
        /*0018*/ 	.byte	0x04, 0x17
        /*001a*/ 	.short	(.L_298 - .L_297)
.L_297:
        /*001c*/ 	.word	0x00000000
        /*0020*/ 	.short	0x0004
        /*0022*/ 	.short	0x0028
        /*0024*/ 	.byte	0x00, 0xf0, 0x21, 0x00


	//----- nvinfo : EIATTR_KPARAM_INFO
	.align		4
.L_298:
        /*0028*/ 	.byte	0x04, 0x17
        /*002a*/ 	.short	(.L_300 - .L_299)
.L_299:
        /*002c*/ 	.word	0x00000000
        /*0030*/ 	.short	0x0003
        /*0032*/ 	.short	0x0020
        /*0034*/ 	.byte	0x00, 0xf0, 0x05, 0x00


	//----- nvinfo : EIATTR_KPARAM_INFO
	.align		4
.L_300:
        /*0038*/ 	.byte	0x04, 0x17
        /*003a*/ 	.short	(.L_302 - .L_301)
.L_301:
        /*003c*/ 	.word	0x00000000
        /*0040*/ 	.short	0x0002
        /*0042*/ 	.short	0x0018
        /*0044*/ 	.byte	0x00, 0xf0, 0x21, 0x00


	//----- nvinfo : EIATTR_KPARAM_INFO
	.align		4
.L_302:
        /*0048*/ 	.byte	0x04, 0x17
        /*004a*/ 	.short	(.L_304 - .L_303)
.L_303:
        /*004c*/ 	.word	0x00000000
        /*0050*/ 	.short	0x0001
        /*0052*/ 	.short	0x0010
        /*0054*/ 	.byte	0x00, 0xf5, 0x21, 0x00


	//----- nvinfo : EIATTR_KPARAM_INFO
	.align		4
.L_304:
        /*0058*/ 	.byte	0x04, 0x17
        /*005a*/ 	.short	(.L_306 - .L_305)
.L_305:
        /*005c*/ 	.word	0x00000000
        /*0060*/ 	.short	0x0000
        /*0062*/ 	.short	0x0000
        /*0064*/ 	.byte	0x00, 0xf0, 0x41, 0x00


	//----- nvinfo : EIATTR_SPARSE_MMA_MASK
	.align		4
.L_306:
        /*0068*/ 	.byte	0x03, 0x50
        /*006a*/ 	.short	0x0000


	//----- nvinfo : EIATTR_MAXREG_COUNT
	.align		4
        /*006c*/ 	.byte	0x03, 0x1b
        /*006e*/ 	.short	0x0080


	//----- nvinfo : EIATTR_NUM_BARRIERS
	.align		4
        /*0070*/ 	.byte	0x02, 0x4c
        /*0072*/ 	.byte	0x01
	.zero		1


	//----- nvinfo : EIATTR_MERCURY_ISA_VERSION
	.align		4
        /*0074*/ 	.byte	0x03, 0x5f
        /*0076*/ 	.short	0x0101


	//----- nvinfo : EIATTR_COOP_GROUP_MASK_REGIDS
	.align		4
        /*0078*/ 	.byte	0x04, 0x29
        /*007a*/ 	.short	(.L_308 - .L_307)


	//   ....[0]....
.L_307:
        /*007c*/ 	.word	0xffffffff


	//   ....[1]....
        /*0080*/ 	.word	0xffffffff


	//   ....[2]....
        /*0084*/ 	.word	0xffffffff


	//   ....[3]....
        /*0088*/ 	.word	0xffffffff


	//   ....[4]....
        /*008c*/ 	.word	0xffffffff


	//   ....[5]....
        /*0090*/ 	.word	0xffffffff


	//   ....[6]....
        /*0094*/ 	.word	0xffffffff


	//   ....[7]....
        /*0098*/ 	.word	0xffffffff


	//   ....[8]....
        /*009c*/ 	.word	0xffffffff


	//   ....[9]....
        /*00a0*/ 	.word	0xffffffff


	//   ....[10]....
        /*00a4*/ 	.word	0xffffffff


	//   ....[11]....
        /*00a8*/ 	.word	0xffffffff


	//   ....[12]....
        /*00ac*/ 	.word	0xffffffff


	//   ....[13]....
        /*00b0*/ 	.word	0xffffffff


	//   ....[14]....
        /*00b4*/ 	.word	0xffffffff


	//   ....[15]....
        /*00b8*/ 	.word	0xffffffff


	//   ....[16]....
        /*00bc*/ 	.word	0xffffffff


	//   ....[17]....
        /*00c0*/ 	.word	0xffffffff


	//   ....[18]....
        /*00c4*/ 	.word	0xffffffff


	//   ....[19]....
        /*00c8*/ 	.word	0xffffffff


	//   ....[20]....
        /*00cc*/ 	.word	0xffffffff


	//   ....[21]....
        /*00d0*/ 	.word	0xffffffff


	//   ....[22]....
        /*00d4*/ 	.word	0xffffffff


	//   ....[23]....
        /*00d8*/ 	.word	0xffffffff


	//   ....[24]....
        /*00dc*/ 	.word	0xffffffff


	//   ....[25]....
        /*00e0*/ 	.word	0xffffffff


	//   ....[26]....
        /*00e4*/ 	.word	0xffffffff


	//   ....[27]....
        /*00e8*/ 	.word	0xffffffff


	//   ....[28]....
        /*00ec*/ 	.word	0xffffffff


	//   ....[29]....
        /*00f0*/ 	.word	0xffffffff


	//----- nvinfo : EIATTR_COOP_GROUP_INSTR_OFFSETS
	.align		4
.L_308:
        /*00f4*/ 	.byte	0x04, 0x28
        /*00f6*/ 	.short	(.L_310 - .L_309)


	//   ....[0]....
.L_309:
        /*00f8*/ 	.word	0x00000da0


	//   ....[1]....
        /*00fc*/ 	.word	0x00000db0


	//   ....[2]....
        /*0100*/ 	.word	0x00000e10


	//   ....[3]....
        /*0104*/ 	.word	0x00000e30


	//   ....[4]....
        /*0108*/ 	.word	0x00000e80


	//   ....[5]....
        /*010c*/ 	.word	0x00000ea0


	//   ....[6]....
        /*0110*/ 	.word	0x00000ee0


	//   ....[7]....
        /*0114*/ 	.word	0x00000f20


	//   ....[8]....
        /*0118*/ 	.word	0x00000f70


	//   ....[9]....
        /*011c*/ 	.word	0x00000fb0


	//   ....[10]....
        /*0120*/ 	.word	0x000012b0


	//   ....[11]....
        /*0124*/ 	.word	0x000012c0


	//   ....[12]....
        /*0128*/ 	.word	0x00001350


	//   ....[13]....
        /*012c*/ 	.word	0x00001370


	//   ....[14]....
        /*0130*/ 	.word	0x000013c0


	//   ....[15]....
        /*0134*/ 	.word	0x00001410


	//   ....[16]....
        /*0138*/ 	.word	0x00001450


	//   ....[17]....
        /*013c*/ 	.word	0x00001480


	//   ....[18]....
        /*0140*/ 	.word	0x000014d0


	//   ....[19]....
        /*0144*/ 	.word	0x00001530


	//   ....[20]....
        /*0148*/ 	.word	0x00002c30


	//   ....[21]....
        /*014c*/ 	.word	0x00002c40


	//   ....[22]....
        /*0150*/ 	.word	0x00002cc0


	//   ....[23]....
        /*0154*/ 	.word	0x00002cd0


	//   ....[24]....
        /*0158*/ 	.word	0x00002d30


	//   ....[25]....
        /*015c*/ 	.word	0x00002d50


	//   ....[26]....
        /*0160*/ 	.word	0x00002d90


	//   ....[27]....
        /*0164*/ 	.word	0x00002dc0


	//   ....[28]....
        /*0168*/ 	.word	0x00002e00


	//   ....[29]....
        /*016c*/ 	.word	0x00002e60


	//----- nvinfo : EIATTR_VRC_CTA_INIT_COUNT
	.align		4
.L_310:
        /*0170*/ 	.byte	0x02, 0x4a
	.zero		1
	.zero		1


	//----- nvinfo : EIATTR_EXIT_INSTR_OFFSETS
	.align		4
        /*0174*/ 	.byte	0x04, 0x1c
        /*0176*/ 	.short	(.L_312 - .L_311)


	//   ....[0]....
.L_311:
        /*0178*/ 	.word	0x000000a0


	//   ....[1]....
        /*017c*/ 	.word	0x000000e0


	//   ....[2]....
        /*0180*/ 	.word	0x000030c0


	//   ....[3]....
        /*0184*/ 	.word	0x00003120


	//----- nvinfo : EIATTR_MAX_THREADS
	.align		4
.L_312:
        /*0188*/ 	.byte	0x04, 0x05
        /*018a*/ 	.short	(.L_314 - .L_313)
.L_313:
        /*018c*/ 	.word	0x00000200
        /*0190*/ 	.word	0x00000001
        /*0194*/ 	.word	0x00000001


	//----- nvinfo : EIATTR_CRS_STACK_SIZE
	.align		4
.L_314:
        /*0198*/ 	.byte	0x04, 0x1e
        /*019a*/ 	.short	(.L_316 - .L_315)
.L_315:
        /*019c*/ 	.word	0x00000000


	//----- nvinfo : EIATTR_CBANK_PARAM_SIZE
	.align		4
.L_316:
        /*01a0*/ 	.byte	0x03, 0x19
        /*01a2*/ 	.short	0x0031


	//----- nvinfo : EIATTR_PARAM_CBANK
	.align		4
        /*01a4*/ 	.byte	0x04, 0x0a
        /*01a6*/ 	.short	(.L_318 - .L_317)
	.align		4
.L_317:
        /*01a8*/ 	.word	index@(.nv.constant0._ZN3cub18CUB_300001_SM_10006detail6reduce28DeviceReduceSingleTileKernelINS2_10policy_hubIlyN4cuda3std3__44plusIlEEE10Policy1000EN6thrust24THRUST_300001_SM_1000_NS18transform_iteratorINSD_6detail14equal_to_valueIbEENSF_15normal_iteratorINSD_10device_ptrIbEEEEllEEPlyS9_llNS7_10__identityEEEvT0_T1_T2_T3_T4_T6_)
        /*01ac*/ 	.short	0x0380
        /*01ae*/ 	.short	0x0031


	//----- nvinfo : EIATTR_SW_WAR
	.align		4
.L_318:
        /*01b0*/ 	.byte	0x04, 0x36
        /*01b2*/ 	.short	(.L_320 - .L_319)
.L_319:
        /*01b4*/ 	.word	0x00000008
.L_320:


//--------------------- .nv.info._ZN3cub18CUB_300001_SM_10006detail6reduce28DeviceReduceSingleTileKernelINS2_10policy_hubIljN4cuda3std3__44plusIlEEE10Policy1000EPlSC_iS9_llNS7_10__identityEEEvT0_T1_T2_T3_T4_T6_ --------------------------
	.section	.nv.info._ZN3cub18CUB_300001_SM_10006detail6reduce28DeviceReduceSingleTileKernelINS2_10policy_hubIljN4cuda3std3__44plusIlEEE10Policy1000EPlSC_iS9_llNS7_10__identityEEEvT0_T1_T2_T3_T4_T6_,"",@"SHT_CUDA_INFO"
	.sectionflags	@""
	.align	4


	//----- nvinfo : EIATTR_CUDA_API_VERSION
	.align		4
        /*0000*/ 	.byte	0x04, 0x37
        /*0002*/ 	.short	(.L_322 - .L_321)
.L_321:
        /*0004*/ 	.word	0x00000082


	//----- nvinfo : EIATTR_KPARAM_INFO
	.align		4
.L_322:
        /*0008*/ 	.byte	0x04, 0x17
        /*000a*/ 	.short	(.L_324 - .L_323)
.L_323:
        /*000c*/ 	.word	0x00000000
        /*0010*/ 	.short	0x0005
        /*0012*/ 	.short	0x0020
        /*0014*/ 	.byte	0x00, 0xf0, 0x05, 0x00


	//----- nvinfo : EIATTR_KPARAM_INFO
	.align		4
.L_324:
        /*0018*/ 	.byte	0x04, 0x17
        /*001a*/ 	.short	(.L_326 - .L_325)
.L_325:
        /*001c*/ 	.word	0x00000000
        /*0020*/ 	.short	0x0004
        /*0022*/ 	.short	0x0018
        /*0024*/ 	.byte	0x00, 0xf0, 0x21, 0x00


	//----- nvinfo : EIATTR_KPARAM_INFO
	.align		4
.L_326:
        /*0028*/ 	.byte	0x04, 0x17
        /*002a*/ 	.short	(.L_328 - .L_327)
.L_327:
        /*002c*/ 	.word	0x00000000
        /*0030*/ 	.short	0x0003
        /*0032*/ 	.short	0x0014
        /*0034*/ 	.byte	0x00, 0xf0, 0x05, 0x00


	//----- nvinfo : EIATTR_KPARAM_INFO
	.align		4
.L_328:
        /*0038*/ 	.byte	0x04, 0x17
        /*003a*/ 	.short	(.L_330 - .L_329)
.L_329:
        /*003c*/ 	.word	0x00000000
        /*0040*/ 	.short	0x0002
        /*0042*/ 	.short	0x0010
        /*0044*/ 	.byte	0x00, 0xf0, 0x11, 0x00


	//----- nvinfo : EIATTR_KPARAM_INFO
	.align		4
.L_330:
        /*0048*/ 	.byte	0x04, 0x17
        /*004a*/ 	.short	(.L_332 - .L_331)
.L_331:
        /*004c*/ 	.word	0x00000000
        /*0050*/ 	.short	0x0001
        /*0052*/ 	.short	0x0008
        /*0054*/ 	.byte	0x00, 0xf5, 0x21, 0x00


	//----- nvinfo : EIATTR_KPARAM_INFO
	.align		4
.L_332:
        /*0058*/ 	.byte	0x04, 0x17
        /*005a*/ 	.short	(.L_334 - .L_333)
.L_333:
        /*005c*/ 	.word	0x00000000
        /*0060*/ 	.short	0x0000
        /*0062*/ 	.short	0x0000
        /*0064*/ 	.byte	0x00, 0xf5, 0x21, 0x00


	//----- nvinfo : EIATTR_SPARSE_MMA_MASK
	.align		4
.L_334:
        /*0068*/ 	.byte	0x03, 0x50
        /*006a*/ 	.short	0x0000


	//----- nvinfo : EIATTR_MAXREG_COUNT
	.align		4
        /*006c*/ 	.byte	0x03, 0x1b
        /*006e*/ 	.short	0x0080


	//----- nvinfo : EIATTR_NUM_BARRIERS
	.align		4
        /*0070*/ 	.byte	0x02, 0x4c
        /*0072*/ 	.byte	0x01
	.zero		1


	//----- nvinfo : EIATTR_MERCURY_ISA_VERSION
	.align		4
        /*0074*/ 	.byte	0x03, 0x5f
        /*0076*/ 	.short	0x0101


	//----- nvinfo : EIATTR_COOP_GROUP_MASK_REGIDS
	.align		4
        /*0078*/ 	.byte	0x04, 0x29
        /*007a*/ 	.short	(.L_336 - .L_335)


	//   ....[0]....
.L_335:
        /*007c*/ 	.word	0xffffffff


	//   ....[1]....
        /*0080*/ 	.word	0xffffffff


	//   ....[2]....
        /*0084*/ 	.word	0xffffffff


	//   ....[3]....
        /*0088*/ 	.word	0xffffffff


	//   ....[4]....
        /*008c*/ 	.word	0xffffffff


	//   ....[5]....
        /*0090*/ 	.word	0xffffffff


	//   ....[6]....
        /*0094*/ 	.word	0xffffffff


	//   ....[7]....
        /*0098*/ 	.word	0xffffffff


	//   ....[8]....
        /*009c*/ 	.word	0xffffffff


	//   ....[9]....
        /*00a0*/ 	.word	0xffffffff


	//   ....[10]....
        /*00a4*/ 	.word	0xffffffff


	//   ....[11]....
        /*00a8*/ 	.word	0xffffffff


	//   ....[12]....
        /*00ac*/ 	.word	0xffffffff


	//   ....[13]....
        /*00b0*/ 	.word	0xffffffff


	//   ....[14]....
        /*00b4*/ 	.word	0xffffffff


	//   ....[15]....
        /*00b8*/ 	.word	0xffffffff


	//   ....[16]....
        /*00bc*/ 	.word	0xffffffff


	//   ....[17]....
        /*00c0*/ 	.word	0xffffffff


	//   ....[18]....
        /*00c4*/ 	.word	0xffffffff


	//   ....[19]....
        /*00c8*/ 	.word	0xffffffff


	//   ....[20]....
        /*00cc*/ 	.word	0xffffffff


	//   ....[21]....
        /*00d0*/ 	.word	0xffffffff


	//   ....[22]....
        /*00d4*/ 	.word	0xffffffff


	//   ....[23]....
        /*00d8*/ 	.word	0xffffffff


	//   ....[24]....
        /*00dc*/ 	.word	0xffffffff


	//   ....[25]....
        /*00e0*/ 	.word	0xffffffff


	//   ....[26]....
        /*00e4*/ 	.word	0xffffffff


	//   ....[27]....
        /*00e8*/ 	.word	0xffffffff


	//   ....[28]....
        /*00ec*/ 	.word	0xffffffff


	//   ....[29]....
        /*00f0*/ 	.word	0xffffffff


	//----- nvinfo : EIATTR_COOP_GROUP_INSTR_OFFSETS
	.align		4
.L_336:
        /*00f4*/ 	.byte	0x04, 0x28
        /*00f6*/ 	.short	(.L_338 - .L_337)


	//   ....[0]....
.L_337:
        /*00f8*/ 	.word	0x00000970


	//   ....[1]....
        /*00fc*/ 	.word	0x00000980


	//   ....[2]....
        /*0100*/ 	.word	0x000009e0


	//   ....[3]....
        /*0104*/ 	.word	0x00000a00


	//   ....[4]....
        /*0108*/ 	.word	0x00000a50


	//   ....[5]....
        /*010c*/ 	.word	0x00000a70


	//   ....[6]....
        /*0110*/ 	.word	0x00000ab0


	//   ....[7]....
        /*0114*/ 	.word	0x00000af0


	//   ....[8]....
        /*0118*/ 	.word	0x00000b40


	//   ....[9]....
        /*011c*/ 	.word	0x00000b80


	//   ....[10]....
        /*0120*/ 	.word	0x00000e80


	//   ....[11]....
        /*0124*/ 	.word	0x00000e90


	//   ....[12]....
        /*0128*/ 	.word	0x00000f10


	//   ....[13]....
        /*012c*/ 	.word	0x00000f30


	//   ....[14]....
        /*0130*/ 	.word	0x00000f70


	//   ....[15]....
        /*0134*/ 	.word	0x00000fb0


	//   ....[16]....
        /*0138*/ 	.word	0x00001010


	//   ....[17]....
        /*013c*/ 	.word	0x00001040


	//   ....[18]....
        /*0140*/ 	.word	0x00001080


	//   ....[19]....
        /*0144*/ 	.word	0x000010c0


	//   ....[20]....
        /*0148*/ 	.word	0x000021b0


	//   ....[21]....
        /*014c*/ 	.word	0x000021c0


	//   ....[22]....
        /*0150*/ 	.word	0x00002240


	//   ....[23]....
        /*0154*/ 	.word	0x00002250


	//   ....[24]....
        /*0158*/ 	.word	0x000022b0


	//   ....[25]....
        /*015c*/ 	.word	0x000022d0


	//   ....[26]....
        /*0160*/ 	.word	0x00002310


	//   ....[27]....
        /*0164*/ 	.word	0x00002340


	//   ....[28]....
        /*0168*/ 	.word	0x00002380


	//   ....[29]....
        /*016c*/ 	.word	0x000023e0


	//----- nvinfo : EIATTR_VRC_CTA_INIT_COUNT
	.align		4
.L_338:
        /*0170*/ 	.byte	0x02, 0x4a
	.zero		1
	.zero		1


	//----- nvinfo : EIATTR_EXIT_INSTR_OFFSETS
	.align		4
        /*0174*/ 	.byte	0x04, 0x1c
        /*0176*/ 	.short	(.L_340 - .L_339)


	//   ....[0]....
.L_339:
        /*0178*/ 	.word	0x00000080


	//   ....[1]....
        /*017c*/ 	.word	0x000000c0


	//   ....[2]....
        /*0180*/ 	.word	0x00002650


	//   ....[3]....
        /*0184*/ 	.word	0x000026b0


	//----- nvinfo : EIATTR_MAX_THREADS
	.align		4
.L_340:
        /*0188*/ 	.byte	0x04, 0x05
        /*018a*/ 	.short	(.L_342 - .L_341)
.L_341:
        /*018c*/ 	.word	0x00000200
        /*0190*/ 	.word	0x00000001
        /*0194*/ 	.word	0x00000001


	//----- nvinfo : EIATTR_CRS_STACK_SIZE
	.align		4
.L_342:
        /*0198*/ 	.byte	0x04, 0x1e
        /*019a*/ 	.short	(.L_344 - .L_343)
.L_343:
        /*019c*/ 	.word	0x00000000


	//----- nvinfo : EIATTR_CBANK_PARAM_SIZE
	.align		4
.L_344:
        /*01a0*/ 	.byte	0x03, 0x19
        /*01a2*/ 	.short	0x0021


	//----- nvinfo : EIATTR_PARAM_CBANK
	.align		4
        /*01a4*/ 	.byte	0x04, 0x0a
        /*01a6*/ 	.short	(.L_346 - .L_345)
	.align		4
.L_345:
        /*01a8*/ 	.word	index@(.nv.constant0._ZN3cub18CUB_300001_SM_10006detail6reduce28DeviceReduceSingleTileKernelINS2_10policy_hubIljN4cuda3std3__44plusIlEEE10Policy1000EPlSC_iS9_llNS7_10__identityEEEvT0_T1_T2_T3_T4_T6_)
        /*01ac*/ 	.short	0x0380
        /*01ae*/ 	.short	0x0021


	//----- nvinfo : EIATTR_SW_WAR
	.align		4
.L_346:
        /*01b0*/ 	.byte	0x04, 0x36
        /*01b2*/ 	.short	(.L_348 - .L_347)
.L_347:
        /*01b4*/ 	.word	0x00000008
.L_348:


//--------------------- .nv.info._ZN3cub18CUB_300001_SM_10006detail6reduce18DeviceReduceKernelINS2_10policy_hubIljN4cuda3std3__44plusIlEEE10Policy1000EN6thrust24THRUST_300001_SM_1000_NS18transform_iteratorINSD_6detail14equal_to_valueIbEENSF_15normal_iteratorINSD_10device_ptrIbEEEEllEEjS9_lNS7_10__identityEEEvT0_PT3_T1_NS0_13GridEvenShareISR_EET2_T4_ --------------------------
	.section	.nv.info._ZN3cub18CUB_300001_SM_10006detail6reduce18DeviceReduceKernelINS2_10policy_hubIljN4cuda3std3__44plusIlEEE10Policy1000EN6thrust24THRUST_300001_SM_1000_NS18transform_iteratorINSD_6detail14equal_to_valueIbEENSF_15normal_iteratorINSD_10device_ptrIbEEEEllEEjS9_lNS7_10__identityEEEvT0_PT3_T1_NS0_13GridEvenShareISR_EET2_T4_,"",@"SHT_CUDA_INFO"
	.sectionflags	@""
	.align	4


	//----- nvinfo : EIATTR_CUDA_API_VERSION
	.align		4
        /*0000*/ 	.byte	0x04, 0x37
        /*0002*/ 	.short	(.L_350 - .L_349)
.L_349:
        /*0004*/ 	.word	0x00000082


	//----- nvinfo : EIATTR_KPARAM_INFO
	.align		4
.L_350:
        /*0008*/ 	.byte	0x04, 0x17
        /*000a*/ 	.short	(.L_352 - .L_351)
.L_351:
        /*000c*/ 	.word	0x00000000
        /*0010*/ 	.short	0x0005
        /*0012*/ 	.short	0x0045
        /*0014*/ 	.byte	0x00, 0xf0, 0x05, 0x00


	//----- nvinfo : EIATTR_KPARAM_INFO
	.align		4
.L_352:
        /*0018*/ 	.byte	0x04, 0x17
        /*001a*/ 	.short	(.L_354 - .L_353)
.L_353:
        /*001c*/ 	.word	0x00000000
        /*0020*/ 	.short	0x0004
        /*0022*/ 	.short	0x0044
        /*0024*/ 	.byte	0x00, 0xf0, 0x05, 0x00


	//----- nvinfo : EIATTR_KPARAM_INFO
	.align		4
.L_354:
        /*0028*/ 	.byte	0x04, 0x17
        /*002a*/ 	.short	(.L_356 - .L_355)
.L_355:
        /*002c*/ 	.word	0x00000000
        /*0030*/ 	.short	0x0003
        /*0032*/ 	.short	0x001c
        /*0034*/ 	.byte	0x00, 0xf0, 0xa1, 0x00


	//----- nvinfo : EIATTR_KPARAM_INFO
	.align		4
.L_356:
        /*0038*/ 	.byte	0x04, 0x17
        /*003a*/ 	.short	(.L_358 - .L_357)
.L_357:
        /*003c*/ 	.word	0x00000000
        /*0040*/ 	.short	0x0002
        /*0042*/ 	.short	0x0018
        /*0044*/ 	.byte	0x00, 0xf0, 0x11, 0x00


	//----- nvinfo : EIATTR_KPARAM_INFO
	.align		4
.L_358:
        /*0048*/ 	.byte	0x04, 0x17
        /*004a*/ 	.short	(.L_360 - .L_359)
.L_359:
        /*004c*/ 	.word	0x00000000
        /*0050*/ 	.short	0x0001
        /*0052*/ 	.short	0x0010
        /*0054*/ 	.byte	0x00, 0xf5, 0x21, 0x00


	//----- nvinfo : EIATTR_KPARAM_INFO
	.align		4
.L_360:
        /*0058*/ 	.byte	0x04, 0x17
        /*005a*/ 	.short	(.L_362 - .L_361)
.L_361:
        /*005c*/ 	.word	0x00000000
        /*0060*/ 	.short	0x0000
        /*0062*/ 	.short	0x0000
        /*0064*/ 	.byte	0x00, 0xf0, 0x41, 0x00


	//----- nvinfo : EIATTR_SPARSE_MMA_MASK
	.align		4
.L_362:
        /*0068*/ 	.byte	0x03, 0x50
        /*006a*/ 	.short	0x0000


	//----- nvinfo : EIATTR_MAXREG_COUNT
	.align		4
        /*006c*/ 	.byte	0x03, 0x1b
        /*006e*/ 	.short	0x0080


	//----- nvinfo : EIATTR_NUM_BARRIERS
	.align		4
        /*0070*/ 	.byte	0x02, 0x4c
        /*0072*/ 	.byte	0x01
	.zero		1


	//----- nvinfo : EIATTR_MERCURY_ISA_VERSION
	.align		4
        /*0074*/ 	.byte	0x03, 0x5f
        /*0076*/ 	.short	0x0101


	//----- nvinfo : EIATTR_COOP_GROUP_MASK_REGIDS
	.align		4
        /*0078*/ 	.byte	0x04, 0x29
        /*007a*/ 	.short	(.L_364 - .L_363)


	//   ....[0]....
.L_363:
        /*007c*/ 	.word	0xffffffff


	//   ....[1]....
        /*0080*/ 	.word	0xffffffff


	//   ....[2]....
        /*0084*/ 	.word	0xffffffff


	//   ....[3]....
        /*0088*/ 	.word	0xffffffff


	//   ....[4]....
        /*008c*/ 	.word	0xffffffff


	//   ....[5]....
        /*0090*/ 	.word	0xffffffff


	//   ....[6]....
        /*0094*/ 	.word	0xffffffff


	//   ....[7]....
        /*0098*/ 	.word	0xffffffff


	//   ....[8]....
        /*009c*/ 	.word	0xffffffff


	//   ....[9]....
        /*00a0*/ 	.word	0xffffffff


	//   ....[10]....
        /*00a4*/ 	.word	0xffffffff


	//   ....[11]....
        /*00a8*/ 	.word	0xffffffff


	//   ....[12]....
        /*00ac*/ 	.word	0xffffffff


	//   ....[13]....
        /*00b0*/ 	.word	0xffffffff


	//   ....[14]....
        /*00b4*/ 	.word	0xffffffff


	//   ....[15]....
        /*00b8*/ 	.word	0xffffffff


	//   ....[16]....
        /*00bc*/ 	.word	0xffffffff


	//   ....[17]....
        /*00c0*/ 	.word	0xffffffff


	//   ....[18]....
        /*00c4*/ 	.word	0xffffffff


	//   ....[19]....
        /*00c8*/ 	.word	0xffffffff


	//   ....[20]....
        /*00cc*/ 	.word	0xffffffff


	//   ....[21]....
        /*00d0*/ 	.word	0xffffffff


	//   ....[22]....
        /*00d4*/ 	.word	0xffffffff


	//   ....[23]....
        /*00d8*/ 	.word	0xffffffff


	//   ....[24]....
        /*00dc*/ 	.word	0xffffffff


	//   ....[25]....
        /*00e0*/ 	.word	0xffffffff


	//   ....[26]....
        /*00e4*/ 	.word	0xffffffff


	//   ....[27]....
        /*00e8*/ 	.word	0xffffffff


	//   ....[28]....
        /*00ec*/ 	.word	0xffffffff


	//   ....[29]....
        /*00f0*/ 	.word	0xffffffff


	//----- nvinfo : EIATTR_COOP_GROUP_INSTR_OFFSETS
	.align		4
.L_364:
        /*00f4*/ 	.byte	0x04, 0x28
        /*00f6*/ 	.short	(.L_366 - .L_365)


	//   ....[0]....
.L_365:
        /*00f8*/ 	.word	0x00001220


	//   ....[1]....
        /*00fc*/ 	.word	0x00001230


	//   ....[2]....
        /*0100*/ 	.word	0x00001290


	//   ....[3]....
        /*0104*/ 	.word	0x000012b0


	//   ....[4]....
        /*0108*/ 	.word	0x00001300


	//   ....[5]....
        /*010c*/ 	.word	0x00001320


	//   ....[6]....
        /*0110*/ 	.word	0x00001360


	//   ....[7]....
        /*0114*/ 	.word	0x000013a0


	//   ....[8]....
        /*0118*/ 	.word	0x00001400


	//   ....[9]....
        /*011c*/ 	.word	0x00001440


	//   ....[10]....
        /*0120*/ 	.word	0x00001730


	//   ....[11]....
        /*0124*/ 	.word	0x00001740


	//   ....[12]....
        /*0128*/ 	.word	0x000017c0


	//   ....[13]....
        /*012c*/ 	.word	0x000017f0


	//   ....[14]....
        /*0130*/ 	.word	0x00001850


	//   ....[15]....
        /*0134*/ 	.word	0x00001880


	//   ....[16]....
        /*0138*/ 	.word	0x000018c0


	//   ....[17]....
        /*013c*/ 	.word	0x00001910


	//   ....[18]....
        /*0140*/ 	.word	0x00001960


	//   ....[19]....
        /*0144*/ 	.word	0x000019b0


	//   ....[20]....
        /*0148*/ 	.word	0x000034e0


	//   ....[21]....
        /*014c*/ 	.word	0x000034f0


	//   ....[22]....
        /*0150*/ 	.word	0x00003570


	//   ....[23]....
        /*0154*/ 	.word	0x00003580


	//   ....[24]....
        /*0158*/ 	.word	0x000035e0


	//   ....[25]....
        /*015c*/ 	.word	0x00003600


	//   ....[26]....
        /*0160*/ 	.word	0x00003640


	//   ....[27]....
        /*0164*/ 	.word	0x00003670


	//   ....[28]....
        /*0168*/ 	.word	0x000036b0


	//   ....[29]....
        /*016c*/ 	.word	0x00003710


	//----- nvinfo : EIATTR_VRC_CTA_INIT_COUNT
	.align		4
.L_366:
        /*0170*/ 	.byte	0x02, 0x4a
	.zero		1
	.zero		1


	//----- nvinfo : EIATTR_EXIT_INSTR_OFFSETS
	.align		4
        /*0174*/ 	.byte	0x04, 0x1c
        /*0176*/ 	.short	(.L_368 - .L_367)


	//   ....[0]....
.L_367:
        /*0178*/ 	.word	0x00003980


	//   ....[1]....
        /*017c*/ 	.word	0x000039c0


	//----- nvinfo : EIATTR_MAX_THREADS
	.align		4
.L_368:
        /*0180*/ 	.byte	0x04, 0x05
        /*0182*/ 	.short	(.L_370 - .L_369)
.L_369:
        /*0184*/ 	.word	0x00000200
        /*0188*/ 	.word	0x00000001
        /*018c*/ 	.word	0x00000001


	//----- nvinfo : EIATTR_CRS_STACK_SIZE
	.align		4
.L_370:
        /*0190*/ 	.byte	0x04, 0x1e
        /*0192*/ 	.short	(.L_372 - .L_371)
.L_371:
        /*0194*/ 	.word	0x00000000


	//----- nvinfo : EIATTR_CBANK_PARAM_SIZE
	.align		4
.L_372:
        /*0198*/ 	.byte	0x03, 0x19
        /*019a*/ 	.short	0x0046


	//----- nvinfo : EIATTR_PARAM_CBANK
	.align		4
        /*019c*/ 	.byte	0x04, 0x0a
        /*019e*/ 	.short	(.L_374 - .L_373)
	.align		4
.L_373:
        /*01a0*/ 	.word	index@(.nv.constant0._ZN3cub18CUB_300001_SM_10006detail6reduce18DeviceReduceKernelINS2_10policy_hubIljN4cuda3std3__44plusIlEEE10Policy1000EN6thrust24THRUST_300001_SM_1000_NS18transform_iteratorINSD_6detail14equal_to_valueIbEENSF_15normal_iteratorINSD_10device_ptrIbEEEEllEEjS9_lNS7_10__identityEEEvT0_PT3_T1_NS0_13GridEvenShareISR_EET2_T4_)
        /*01a4*/ 	.short	0x0380
        /*01a6*/ 	.short	0x0046


	//----- nvinfo : EIATTR_SW_WAR
	.align		4
.L_374:
        /*01a8*/ 	.byte	0x04, 0x36
        /*01aa*/ 	.short	(.L_376 - .L_375)
.L_375:
        /*01ac*/ 	.word	0x00000008
.L_376:


//--------------------- .nv.info._ZN3cub18CUB_300001_SM_10006detail6reduce28DeviceReduceSingleTileKernelINS2_10policy_hubIljN4cuda3std3__44plusIlEEE10Policy1000EN6thrust24THRUST_300001_SM_1000_NS18transform_iteratorINSD_6detail14equal_to_valueIbEENSF_15normal_iteratorINSD_10device_ptrIbEEEEllEEPljS9_llNS7_10__identityEEEvT0_T1_T2_T3_T4_T6_ --------------------------
	.section	.nv.info._ZN3cub18CUB_300001_SM_10006detail6reduce28DeviceReduceSingleTileKernelINS2_10policy_hubIljN4cuda3std3__44plusIlEEE10Policy1000EN6thrust24THRUST_300001_SM_1000_NS18transform_iteratorINSD_6detail14equal_to_valueIbEENSF_15normal_iteratorINSD_10device_ptrIbEEEEllEEPljS9_llNS7_10__identityEEEvT0_T1_T2_T3_T4_T6_,"",@"SHT_CUDA_INFO"
	.sectionflags	@""
	.align	4


	//----- nvinfo : EIATTR_CUDA_API_VERSION
	.align		4
        /*0000*/ 	.byte	0x04, 0x37
        /*0002*/ 	.short	(.L_378 - .L_377)
.L_377:
        /*0004*/ 	.word	0x00000082


	//----- nvinfo : EIATTR_KPARAM_INFO
	.align		4
.L_378:
        /*0008*/ 	.byte	0x04, 0x17
        /*000a*/ 	.short	(.L_380 - .L_379)
.L_379:
        /*000c*/ 	.word	0x00000000
        /*0010*/ 	.short	0x0005
        /*0012*/ 	.short	0x0028
        /*0014*/ 	.byte	0x00, 0xf0, 0x05, 0x00


	//----- nvinfo : EIATTR_KPARAM_INFO
	.align		4
.L_380:
        /*0018*/ 	.byte	0x04, 0x17
        /*001a*/ 	.short	(.L_382 - .L_381)
.L_381:
        /*001c*/ 	.word	0x00000000
        /*0020*/ 	.short	0x0004
        /*0022*/ 	.short	0x0020
        /*0024*/ 	.byte	0x00, 0xf0, 0x21, 0x00


	//----- nvinfo : EIATTR_KPARAM_INFO
	.align		4
.L_382:
        /*0028*/ 	.byte	0x04, 0x17
        /*002a*/ 	.short	(.L_384 - .L_383)
.L_383:
        /*002c*/ 	.word	0x00000000
        /*0030*/ 	.short	0x0003
        /*0032*/ 	.short	0x001c
        /*0034*/ 	.byte	0x00, 0xf0, 0x05, 0x00


	//----- nvinfo : EIATTR_KPARAM_INFO
	.align		4
.L_384:
        /*0038*/ 	.byte	0x04, 0x17
        /*003a*/ 	.short	(.L_386 - .L_385)
.L_385:
        /*003c*/ 	.word	0x00000000
        /*0040*/ 	.short	0x0002
        /*0042*/ 	.short	0x0018
        /*0044*/ 	.byte	0x00, 0xf0, 0x11, 0x00


	//----- nvinfo : EIATTR_KPARAM_INFO
	.align		4
.L_386:
        /*0048*/ 	.byte	0x04, 0x17
        /*004a*/ 	.short	(.L_388 - .L_387)
.L_387:
        /*004c*/ 	.word	0x00000000
        /*0050*/ 	.short	0x0001
        /*0052*/ 	.short	0x0010
        /*0054*/ 	.byte	0x00, 0xf5, 0x21, 0x00


	//----- nvinfo : EIATTR_KPARAM_INFO
	.align		4
.L_388:
        /*0058*/ 	.byte	0x04, 0x17
        /*005a*/ 	.short	(.L_390 - .L_389)
.L_389:
        /*005c*/ 	.word	0x00000000
        /*0060*/ 	.short	0x0000
        /*0062*/ 	.short	0x0000
        /*0064*/ 	.byte	0x00, 0xf0, 0x41, 0x00


	//----- nvinfo : EIATTR_SPARSE_MMA_MASK
	.align		4
.L_390:
        /*0068*/ 	.byte	0x03, 0x50
        /*006a*/ 	.short	0x0000


	//----- nvinfo : EIATTR_MAXREG_COUNT
	.align		4
        /*006c*/ 	.byte	0x03, 0x1b
        /*006e*/ 	.short	0x0080


	//----- nvinfo : EIATTR_NUM_BARRIERS
	.align		4
        /*0070*/ 	.byte	0x02, 0x4c
        /*0072*/ 	.byte	0x01
	.zero		1


	//----- nvinfo : EIATTR_MERCURY_ISA_VERSION
	.align		4
        /*0074*/ 	.byte	0x03, 0x5f
        /*0076*/ 	.short	0x0101


	//----- nvinfo : EIATTR_COOP_GROUP_MASK_REGIDS
	.align		4
        /*0078*/ 	.byte	0x04, 0x29
        /*007a*/ 	.short	(.L_392 - .L_391)


	//   ....[0]....
.L_391:
        /*007c*/ 	.word	0xffffffff


	//   ....[1]....
        /*0080*/ 	.word	0xffffffff


	//   ....[2]....
        /*0084*/ 	.word	0xffffffff


	//   ....[3]....
        /*0088*/ 	.word	0xffffffff


	//   ....[4]....
        /*008c*/ 	.word	0xffffffff


	//   ....[5]....
        /*0090*/ 	.word	0xffffffff


	//   ....[6]....
        /*0094*/ 	.word	0xffffffff


	//   ....[7]....
        /*0098*/ 	.word	0xffffffff


	//   ....[8]....
        /*009c*/ 	.word	0xffffffff


	//   ....[9]....
        /*00a0*/ 	.word	0xffffffff


	//   ....[10]....
        /*00a4*/ 	.word	0xffffffff


	//   ....[11]....
        /*00a8*/ 	.word	0xffffffff


	//   ....[12]....
        /*00ac*/ 	.word	0xffffffff


	//   ....[13]....
        /*00b0*/ 	.word	0xffffffff


	//   ....[14]....
        /*00b4*/ 	.word	0xffffffff


	//   ....[15]....
        /*00b8*/ 	.word	0xffffffff


	//   ....[16]....
        /*00bc*/ 	.word	0xffffffff


	//   ....[17]....
        /*00c0*/ 	.word	0xffffffff


	//   ....[18]....
        /*00c4*/ 	.word	0xffffffff


	//   ....[19]....
        /*00c8*/ 	.word	0xffffffff


	//   ....[20]....
        /*00cc*/ 	.word	0xffffffff


	//   ....[21]....
        /*00d0*/ 	.word	0xffffffff


	//   ....[22]....
        /*00d4*/ 	.word	0xffffffff


	//   ....[23]....
        /*00d8*/ 	.word	0xffffffff


	//   ....[24]....
        /*00dc*/ 	.word	0xffffffff


	//   ....[25]....
        /*00e0*/ 	.word	0xffffffff


	//   ....[26]....
        /*00e4*/ 	.word	0xffffffff


	//   ....[27]....
        /*00e8*/ 	.word	0xffffffff


	//   ....[28]....
        /*00ec*/ 	.word	0xffffffff


	//   ....[29]....
        /*00f0*/ 	.word	0xffffffff


	//----- nvinfo : EIATTR_COOP_GROUP_INSTR_OFFSETS
	.align		4
.L_392:
        /*00f4*/ 	.byte	0x04, 0x28
        /*00f6*/ 	.short	(.L_394 - .L_393)


	//   ....[0]....
.L_393:
        /*00f8*/ 	.word	0x00000d80


	//   ....[1]....
        /*00fc*/ 	.word	0x00000d90


	//   ....[2]....
        /*0100*/ 	.word	0x00000df0


	//   ....[3]....
        /*0104*/ 	.word	0x00000e10


	//   ....[4]....
        /*0108*/ 	.word	0x00000e60


	//   ....[5]....
        /*010c*/ 	.word	0x00000e80


	//   ....[6]....
        /*0110*/ 	.word	0x00000ec0


	//   ....[7]....
        /*0114*/ 	.word	0x00000f00


	//   ....[8]....
        /*0118*/ 	.word	0x00000f50


	//   ....[9]....
        /*011c*/ 	.word	0x00000f90


	//   ....[10]....
        /*0120*/ 	.word	0x00001290


	//   ....[11]....
        /*0124*/ 	.word	0x000012a0


	//   ....[12]....
        /*0128*/ 	.word	0x00001320


	//   ....[13]....
        /*012c*/ 	.word	0x00001340


	//   ....[14]....
        /*0130*/ 	.word	0x00001380


	//   ....[15]....
        /*0134*/ 	.word	0x000013c0


	//   ....[16]....
        /*0138*/ 	.word	0x00001430


	//   ....[17]....
        /*013c*/ 	.word	0x00001460


	//   ....[18]....
        /*0140*/ 	.word	0x000014b0


	//   ....[19]....
        /*0144*/ 	.word	0x00001510


	//   ....[20]....
        /*0148*/ 	.word	0x00002f20


	//   ....[21]....
        /*014c*/ 	.word	0x00002f30


	//   ....[22]....
        /*0150*/ 	.word	0x00002fb0


	//   ....[23]....
        /*0154*/ 	.word	0x00002fc0


	//   ....[24]....
        /*0158*/ 	.word	0x00003020


	//   ....[25]....
        /*015c*/ 	.word	0x00003040


	//   ....[26]....
        /*0160*/ 	.word	0x00003080


	//   ....[27]....
        /*0164*/ 	.word	0x000030b0


	//   ....[28]....
        /*0168*/ 	.word	0x00003100


	//   ....[29]....
        /*016c*/ 	.word	0x00003150


	//----- nvinfo : EIATTR_VRC_CTA_INIT_COUNT
	.align		4
.L_394:
        /*0170*/ 	.byte	0x02, 0x4a
	.zero		1
	.zero		1


	//----- nvinfo : EIATTR_EXIT_INSTR_OFFSETS
	.align		4
        /*0174*/ 	.byte	0x04, 0x1c
        /*0176*/ 	.short	(.L_396 - .L_395)


	//   ....[0]....
.L_395:
        /*0178*/ 	.word	0x00000080


	//   ....[1]....
        /*017c*/ 	.word	0x000000c0


	//   ....[2]....
        /*0180*/ 	.word	0x000033c0


	//   ....[3]....
        /*0184*/ 	.word	0x00003420


	//----- nvinfo : EIATTR_MAX_THREADS
	.align		4
.L_396:
        /*0188*/ 	.byte	0x04, 0x05
        /*018a*/ 	.short	(.L_398 - .L_397)
.L_397:
        /*018c*/ 	.word	0x00000200
        /*0190*/ 	.word	0x00000001
        /*0194*/ 	.word	0x00000001


	//----- nvinfo : EIATTR_CRS_STACK_SIZE
	.align		4
.L_398:
        /*0198*/ 	.byte	0x04, 0x1e
        /*019a*/ 	.short	(.L_400 - .L_399)
.L_399:
        /*019c*/ 	.word	0x00000000


	//----- nvinfo : EIATTR_CBANK_PARAM_SIZE
	.align		4
.L_400:
        /*01a0*/ 	.byte	0x03, 0x19
        /*01a2*/ 	.short	0x0029


	//----- nvinfo : EIATTR_PARAM_CBANK
	.align		4
        /*01a4*/ 	.byte	0x04, 0x0a
        /*01a6*/ 	.short	(.L_402 - .L_401)
	.align		4
.L_401:
        /*01a8*/ 	.word	index@(.nv.constant0._ZN3cub18CUB_300001_SM_10006detail6reduce28DeviceReduceSingleTileKernelINS2_10policy_hubIljN4cuda3std3__44plusIlEEE10Policy1000EN6thrust24THRUST_300001_SM_1000_NS18transform_iteratorINSD_6detail14equal_to_valueIbEENSF_15normal_iteratorINSD_10device_ptrIbEEEEllEEPljS9_llNS7_10__identityEEEvT0_T1_T2_T3_T4_T6_)
        /*01ac*/ 	.short	0x0380
        /*01ae*/ 	.short	0x0029


	//----- nvinfo : EIATTR_SW_WAR
	.align		4
.L_402:
        /*01b0*/ 	.byte	0x04, 0x36
        /*01b2*/ 	.short	(.L_404 - .L_403)
.L_403:
        /*01b4*/ 	.word	0x00000008
.L_404:


//--------------------- .nv.info._ZN3cub18CUB_300001_SM_10006detail8for_each13static_kernelINS2_12policy_hub_t12policy_500_tElN6thrust24THRUST_300001_SM_1000_NS8cuda_cub6__fill7functorINS7_6detail15normal_iteratorINS7_10device_ptrIiEEEEiEEEEvT0_T1_ --------------------------
	.section	.nv.info._ZN3cub18CUB_300001_SM_10006detail8for_each13static_kernelINS2_12policy_hub_t12policy_500_tElN6thrust24THRUST_300001_SM_1000_NS8cuda_cub6__fill7functorINS7_6detail15normal_iteratorINS7_10device_ptrIiEEEEiEEEEvT0_T1_,"",@"SHT_CUDA_INFO"
	.sectionflags	@""
	.align	4


	//----- nvinfo : EIATTR_CUDA_API_VERSION
	.align		4
        /*0000*/ 	.byte	0x04, 0x37
        /*0002*/ 	.short	(.L_406 - .L_405)
.L_405:
        /*0004*/ 	.word	0x00000082


	//----- nvinfo : EIATTR_KPARAM_INFO
	.align		4
.L_406:
        /*0008*/ 	.byte	0x04, 0x17
        /*000a*/ 	.short	(.L_408 - .L_407)
.L_407:
        /*000c*/ 	.word	0x00000000
        /*0010*/ 	.short	0x0001
        /*0012*/ 	.short	0x0008
        /*0014*/ 	.byte	0x00, 0xf0, 0x41, 0x00


	//----- nvinfo : EIATTR_KPARAM_INFO
	.align		4
.L_408:
        /*0018*/ 	.byte	0x04, 0x17
        /*001a*/ 	.short	(.L_410 - .L_409)
.L_409:
        /*001c*/ 	.word	0x00000000
        /*0020*/ 	.short	0x0000
        /*0022*/ 	.short	0x0000
        /*0024*/ 	.byte	0x00, 0xf0, 0x21, 0x00


	//----- nvinfo : EIATTR_SPARSE_MMA_MASK
	.align		4
.L_410:
        /*0028*/ 	.byte	0x03, 0x50
        /*002a*/ 	.short	0x0000


	//----- nvinfo : EIATTR_MAXREG_COUNT
	.align		4
        /*002c*/ 	.byte	0x03, 0x1b
        /*002e*/ 	.short	0x00ff


	//----- nvinfo : EIATTR_MERCURY_ISA_VERSION
	.align		4
        /*0030*/ 	.byte	0x03, 0x5f
        /*0032*/ 	.short	0x0101


	//----- nvinfo : EIATTR_VRC_CTA_INIT_COUNT
	.align		4
        /*0034*/ 	.byte	0x02, 0x4a
	.zero		1
	.zero		1


	//----- nvinfo : EIATTR_EXIT_INSTR_OFFSETS
	.align		4
        /*0038*/ 	.byte	0x04, 0x1c
        /*003a*/ 	.short	(.L_412 - .L_411)


	//   ....[0]....
.L_411:
        /*003c*/ 	.word	0x00000130


	//   ....[1]....
        /*0040*/ 	.word	0x00000240


	//   ....[2]....
        /*0044*/ 	.word	0x00000270


	//----- nvinfo : EIATTR_MAX_THREADS
	.align		4
.L_412:
        /*0048*/ 	.byte	0x04, 0x05
        /*004a*/ 	.short	(.L_414 - .L_413)
.L_413:
        /*004c*/ 	.word	0x00000100
        /*0050*/ 	.word	0x00000001
        /*0054*/ 	.word	0x00000001


	//----- nvinfo : EIATTR_CBANK_PARAM_SIZE
	.align		4
.L_414:
        /*0058*/ 	.byte	0x03, 0x19
        /*005a*/ 	.short	0x0018


	//----- nvinfo : EIATTR_PARAM_CBANK
	.align		4
        /*005c*/ 	.byte	0x04, 0x0a
        /*005e*/ 	.short	(.L_416 - .L_415)
	.align		4
.L_415:
        /*0060*/ 	.word	index@(.nv.constant0._ZN3cub18CUB_300001_SM_10006detail8for_each13static_kernelINS2_12policy_hub_t12policy_500_tElN6thrust24THRUST_300001_SM_1000_NS8cuda_cub6__fill7functorINS7_6detail15normal_iteratorINS7_10device_ptrIiEEEEiEEEEvT0_T1_)
        /*0064*/ 	.short	0x0380
        /*0066*/ 	.short	0x0018


	//----- nvinfo : EIATTR_SW_WAR
	.align		4
.L_416:
        /*0068*/ 	.byte	0x04, 0x36
        /*006a*/ 	.short	(.L_418 - .L_417)
.L_417:
        /*006c*/ 	.word	0x00000008
.L_418:


//--------------------- .nv.info._ZN3cub18CUB_300001_SM_10006detail8for_each13static_kernelINS2_12policy_hub_t12policy_500_tEmN6thrust24THRUST_300001_SM_1000_NS8cuda_cub20__uninitialized_fill7functorINS7_10device_ptrIbEEbEEEEvT0_T1_ --------------------------
	.section	.nv.info._ZN3cub18CUB_300001_SM_10006detail8for_each13static_kernelINS2_12policy_hub_t12policy_500_tEmN6thrust24THRUST_300001_SM_1000_NS8cuda_cub20__uninitialized_fill7functorINS7_10device_ptrIbEEbEEEEvT0_T1_,"",@"SHT_CUDA_INFO"
	.sectionflags	@""
	.align	4


	//----- nvinfo : EIATTR_CUDA_API_VERSION
	.align		4
        /*0000*/ 	.byte	0x04, 0x37
        /*0002*/ 	.short	(.L_420 - .L_419)
.L_419:
        /*0004*/ 	.word	0x00000082


	//----- nvinfo : EIATTR_KPARAM_INFO
	.align		4
.L_420:
        /*0008*/ 	.byte	0x04, 0x17
        /*000a*/ 	.short	(.L_422 - .L_421)
.L_421:
        /*000c*/ 	.word	0x00000000
        /*0010*/ 	.short	0x0001
        /*0012*/ 	.short	0x0008
        /*0014*/ 	.byte	0x00, 0xf0, 0x41, 0x00


	//----- nvinfo : EIATTR_KPARAM_INFO
	.align		4
.L_422:
        /*0018*/ 	.byte	0x04, 0x17
        /*001a*/ 	.short	(.L_424 - .L_423)
.L_423:
        /*001c*/ 	.word	0x00000000
        /*0020*/ 	.short	0x0000
        /*0022*/ 	.short	0x0000
        /*0024*/ 	.byte	0x00, 0xf0, 0x21, 0x00


	//----- nvinfo : EIATTR_SPARSE_MMA_MASK
	.align		4
.L_424:
        /*0028*/ 	.byte	0x03, 0x50
        /*002a*/ 	.short	0x0000


	//----- nvinfo : EIATTR_MAXREG_COUNT
	.align		4
        /*002c*/ 	.byte	0x03, 0x1b
        /*002e*/ 	.short	0x00ff


	//----- nvinfo : EIATTR_MERCURY_ISA_VERSION
	.align		4
        /*0030*/ 	.byte	0x03, 0x5f
        /*0032*/ 	.short	0x0101


	//----- nvinfo : EIATTR_VRC_CTA_INIT_COUNT
	.align		4
        /*0034*/ 	.byte	0x02, 0x4a
	.zero		1
	.zero		1


	//----- nvinfo : EIATTR_EXIT_INSTR_OFFSETS
	.align		4
        /*0038*/ 	.byte	0x04, 0x1c
        /*003a*/ 	.short	(.L_426 - .L_425)


	//   ....[0]....
.L_425:
        /*003c*/ 	.word	0x00000120


	//   ....[1]....
        /*0040*/ 	.word	0x000001f0


	//   ....[2]....
        /*0044*/ 	.word	0x00000210


	//----- nvinfo : EIATTR_MAX_THREADS
	.align		4
.L_426:
        /*0048*/ 	.byte	0x04, 0x05
        /*004a*/ 	.short	(.L_428 - .L_427)
.L_427:
        /*004c*/ 	.word	0x00000100
        /*0050*/ 	.word	0x00000001
        /*0054*/ 	.word	0x00000001


	//----- nvinfo : EIATTR_CBANK_PARAM_SIZE
	.align		4
.L_428:
        /*0058*/ 	.byte	0x03, 0x19
        /*005a*/ 	.short	0x0018


	//----- nvinfo : EIATTR_PARAM_CBANK
	.align		4
        /*005c*/ 	.byte	0x04, 0x0a
        /*005e*/ 	.short	(.L_430 - .L_429)
	.align		4
.L_429:
        /*0060*/ 	.word	index@(.nv.constant0._ZN3cub18CUB_300001_SM_10006detail8for_each13static_kernelINS2_12policy_hub_t12policy_500_tEmN6thrust24THRUST_300001_SM_1000_NS8cuda_cub20__uninitialized_fill7functorINS7_10device_ptrIbEEbEEEEvT0_T1_)
        /*0064*/ 	.short	0x0380
        /*0066*/ 	.short	0x0018


	//----- nvinfo : EIATTR_SW_WAR
	.align		4
.L_430:
        /*0068*/ 	.byte	0x04, 0x36
        /*006a*/ 	.short	(.L_432 - .L_431)
.L_431:
        /*006c*/ 	.word	0x00000008
.L_432:


//--------------------- .nv.info._ZN3cub18CUB_300001_SM_10006detail8for_each13static_kernelINS2_12policy_hub_t12policy_500_tEmN6thrust24THRUST_300001_SM_1000_NS8cuda_cub20__uninitialized_fill7functorINS7_10device_ptrIfEEfEEEEvT0_T1_ --------------------------
	.section	.nv.info._ZN3cub18CUB_300001_SM_10006detail8for_each13static_kernelINS2_12policy_hub_t12policy_500_tEmN6thrust24THRUST_300001_SM_1000_NS8cuda_cub20__uninitialized_fill7functorINS7_10device_ptrIfEEfEEEEvT0_T1_,"",@"SHT_CUDA_INFO"
	.sectionflags	@""
	.align	4


	//----- nvinfo : EIATTR_CUDA_API_VERSION
	.align		4
        /*0000*/ 	.byte	0x04, 0x37
        /*0002*/ 	.short	(.L_434 - .L_433)
.L_433:
        /*0004*/ 	.word	0x00000082


	//----- nvinfo : EIATTR_KPARAM_INFO
	.align		4
.L_434:
        /*0008*/ 	.byte	0x04, 0x17
        /*000a*/ 	.short	(.L_436 - .L_435)
.L_435:
        /*000c*/ 	.word	0x00000000
        /*0010*/ 	.short	0x0001
        /*0012*/ 	.short	0x0008
        /*0014*/ 	.byte	0x00, 0xf0, 0x41, 0x00


	//----- nvinfo : EIATTR_KPARAM_INFO
	.align		4
.L_436:
        /*0018*/ 	.byte	0x04, 0x17
        /*001a*/ 	.short	(.L_438 - .L_437)
.L_437:
        /*001c*/ 	.word	0x00000000
        /*0020*/ 	.short	0x0000
        /*0022*/ 	.short	0x0000
        /*0024*/ 	.byte	0x00, 0xf0, 0x21, 0x00


	//----- nvinfo : EIATTR_SPARSE_MMA_MASK
	.align		4
.L_438:
        /*0028*/ 	.byte	0x03, 0x50
        /*002a*/ 	.short	0x0000


	//----- nvinfo : EIATTR_MAXREG_COUNT
	.align		4
        /*002c*/ 	.byte	0x03, 0x1b
        /*002e*/ 	.short	0x00ff


	//----- nvinfo : EIATTR_MERCURY_ISA_VERSION
	.align		4
        /*0030*/ 	.byte	0x03, 0x5f
        /*0032*/ 	.short	0x0101


	//----- nvinfo : EIATTR_VRC_CTA_INIT_COUNT
	.align		4
        /*0034*/ 	.byte	0x02, 0x4a
	.zero		1
	.zero		1


	//----- nvinfo : EIATTR_EXIT_INSTR_OFFSETS
	.align		4
        /*0038*/ 	.byte	0x04, 0x1c
        /*003a*/ 	.short	(.L_440 - .L_439)


	//   ....[0]....
.L_439:
        /*003c*/ 	.word	0x00000130


	//   ....[1]....
        /*0040*/ 	.word	0x00000230


	//   ....[2]....
        /*0044*/ 	.word	0x00000260


	//----- nvinfo : EIATTR_MAX_THREADS
	.align		4
.L_440:
        /*0048*/ 	.byte	0x04, 0x05
        /*004a*/ 	.short	(.L_442 - .L_441)
.L_441:
        /*004c*/ 	.word	0x00000100
        /*0050*/ 	.word	0x00000001
        /*0054*/ 	.word	0x00000001


	//----- nvinfo : EIATTR_CBANK_PARAM_SIZE
	.align		4
.L_442:
        /*0058*/ 	.byte	0x03, 0x19
        /*005a*/ 	.short	0x0018


	//----- nvinfo : EIATTR_PARAM_CBANK
	.align		4
        /*005c*/ 	.byte	0x04, 0x0a
        /*005e*/ 	.short	(.L_444 - .L_443)
	.align		4
.L_443:
        /*0060*/ 	.word	index@(.nv.constant0._ZN3cub18CUB_300001_SM_10006detail8for_each13static_kernelINS2_12policy_hub_t12policy_500_tEmN6thrust24THRUST_300001_SM_1000_NS8cuda_cub20__uninitialized_fill7functorINS7_10device_ptrIfEEfEEEEvT0_T1_)
        /*0064*/ 	.short	0x0380
        /*0066*/ 	.short	0x0018


	//----- nvinfo : EIATTR_SW_WAR
	.align		4
.L_444:
        /*0068*/ 	.byte	0x04, 0x36
        /*006a*/ 	.short	(.L_446 - .L_445)
.L_445:
        /*006c*/ 	.word	0x00000008
.L_446:


//--------------------- .nv.info._ZN3cub18CUB_300001_SM_10006detail8for_each13static_kernelINS2_12policy_hub_t12policy_500_tElN6thrust24THRUST_300001_SM_1000_NS8cuda_cub6__fill7functorINS7_6detail15normal_iteratorINS7_10device_ptrI4MoveEEEESE_EEEEvT0_T1_ --------------------------
	.section	.nv.info._ZN3cub18CUB_300001_SM_10006detail8for_each13static_kernelINS2_12policy_hub_t12policy_500_tElN6thrust24THRUST_300001_SM_1000_NS8cuda_cub6__fill7functorINS7_6detail15normal_iteratorINS7_10device_ptrI4MoveEEEESE_EEEEvT0_T1_,"",@"SHT_CUDA_INFO"
	.sectionflags	@""
	.align	4


	//----- nvinfo : EIATTR_CUDA_API_VERSION
	.align		4
        /*0000*/ 	.byte	0x04, 0x37
        /*0002*/ 	.short	(.L_448 - .L_447)
.L_447:
        /*0004*/ 	.word	0x00000082


	//----- nvinfo : EIATTR_KPARAM_INFO
	.align		4
.L_448:
        /*0008*/ 	.byte	0x04, 0x17
        /*000a*/ 	.short	(.L_450 - .L_449)
.L_449:
        /*000c*/ 	.word	0x00000000
        /*0010*/ 	.short	0x0001
        /*0012*/ 	.short	0x0008
        /*0014*/ 	.byte	0x00, 0xf0, 0x61, 0x00


	//----- nvinfo : EIATTR_KPARAM_INFO
	.align		4
.L_450:
        /*0018*/ 	.byte	0x04, 0x17
        /*001a*/ 	.short	(.L_452 - .L_451)
.L_451:
        /*001c*/ 	.word	0x00000000
        /*0020*/ 	.short	0x0000
        /*0022*/ 	.short	0x0000
        /*0024*/ 	.byte	0x00, 0xf0, 0x21, 0x00


	//----- nvinfo : EIATTR_SPARSE_MMA_MASK
	.align		4
.L_452:
        /*0028*/ 	.byte	0x03, 0x50
        /*002a*/ 	.short	0x0000


	//----- nvinfo : EIATTR_MAXREG_COUNT
	.align		4
        /*002c*/ 	.byte	0x03, 0x1b
        /*002e*/ 	.short	0x00ff


	//----- nvinfo : EIATTR_MERCURY_ISA_VERSION
	.align		4
        /*0030*/ 	.byte	0x03, 0x5f
        /*0032*/ 	.short	0x0101


	//----- nvinfo : EIATTR_VRC_CTA_INIT_COUNT
	.align		4
        /*0034*/ 	.byte	0x02, 0x4a
	.zero		1
	.zero		1


	//----- nvinfo : EIATTR_EXIT_INSTR_OFFSETS
	.align		4
        /*0038*/ 	.byte	0x04, 0x1c
        /*003a*/ 	.short	(.L_454 - .L_453)


	//   ....[0]....
.L_453:
        /*003c*/ 	.word	0x000001a0


	//   ....[1]....
        /*0040*/ 	.word	0x000002f0


	//   ....[2]....
        /*0044*/ 	.word	0x00000360


	//----- nvinfo : EIATTR_MAX_THREADS
	.align		4
.L_454:
        /*0048*/ 	.byte	0x04, 0x05
        /*004a*/ 	.short	(.L_456 - .L_455)
.L_455:
        /*004c*/ 	.word	0x00000100
        /*0050*/ 	.word	0x00000001
        /*0054*/ 	.word	0x00000001


	//----- nvinfo : EIATTR_CBANK_PARAM_SIZE
	.align		4
.L_456:
        /*0058*/ 	.byte	0x03, 0x19
        /*005a*/ 	.short	0x0020


	//----- nvinfo : EIATTR_PARAM_CBANK
	.align		4
        /*005c*/ 	.byte	0x04, 0x0a
        /*005e*/ 	.short	(.L_458 - .L_457)
	.align		4
.L_457:
        /*0060*/ 	.word	index@(.nv.constant0._ZN3cub18CUB_300001_SM_10006detail8for_each13static_kernelINS2_12policy_hub_t12policy_500_tElN6thrust24THRUST_300001_SM_1000_NS8cuda_cub6__fill7functorINS7_6detail15normal_iteratorINS7_10device_ptrI4MoveEEEESE_EEEEvT0_T1_)
        /*0064*/ 	.short	0x0380
        /*0066*/ 	.short	0x0020


	//----- nvinfo : EIATTR_SW_WAR
	.align		4
.L_458:
        /*0068*/ 	.byte	0x04, 0x36
        /*006a*/ 	.short	(.L_460 - .L_459)
.L_459:
        /*006c*/ 	.word	0x00000008
.L_460:


//--------------------- .nv.info._ZN3cub18CUB_300001_SM_10006detail8for_each13static_kernelINS2_12policy_hub_t12policy_500_tEmN6thrust24THRUST_300001_SM_1000_NS8cuda_cub20__uninitialized_fill7functorINS7_10device_ptrI4MoveEESC_EEEEvT0_T1_ --------------------------
	.section	.nv.info._ZN3cub18CUB_300001_SM_10006detail8for_each13static_kernelINS2_12policy_hub_t12policy_500_tEmN6thrust24THRUST_300001_SM_1000_NS8cuda_cub20__uninitialized_fill7functorINS7_10device_ptrI4MoveEESC_EEEEvT0_T1_,"",@"SHT_CUDA_INFO"
	.sectionflags	@""
	.align	4


	//----- nvinfo : EIATTR_CUDA_API_VERSION
	.align		4
        /*0000*/ 	.byte	0x04, 0x37
        /*0002*/ 	.short	(.L_462 - .L_461)
.L_461:
        /*0004*/ 	.word	0x00000082


	//----- nvinfo : EIATTR_KPARAM_INFO
	.align		4
.L_462:
        /*0008*/ 	.byte	0x04, 0x17
        /*000a*/ 	.short	(.L_464 - .L_463)
.L_463:
        /*000c*/ 	.word	0x00000000
        /*0010*/ 	.short	0x0001
        /*0012*/ 	.short	0x0008
        /*0014*/ 	.byte	0x00, 0xf0, 0x61, 0x00


	//----- nvinfo : EIATTR_KPARAM_INFO
	.align		4
.L_464:
        /*0018*/ 	.byte	0x04, 0x17
        /*001a*/ 	.short	(.L_466 - .L_465)
.L_465:
        /*001c*/ 	.word	0x00000000
        /*0020*/ 	.short	0x0000
        /*0022*/ 	.short	0x0000
        /*0024*/ 	.byte	0x00, 0xf0, 0x21, 0x00


	//----- nvinfo : EIATTR_SPARSE_MMA_MASK
	.align		4
.L_466:
        /*0028*/ 	.byte	0x03, 0x50
        /*002a*/ 	.short	0x0000


	//----- nvinfo : EIATTR_MAXREG_COUNT
	.align		4
        /*002c*/ 	.byte	0x03, 0x1b
        /*002e*/ 	.short	0x00ff


	//----- nvinfo : EIATTR_MERCURY_ISA_VERSION
	.align		4
        /*0030*/ 	.byte	0x03, 0x5f
        /*0032*/ 	.short	0x0101


	//----- nvinfo : EIATTR_VRC_CTA_INIT_COUNT
	.align		4
        /*0034*/ 	.byte	0x02, 0x4a
	.zero		1
	.zero		1


	//----- nvinfo : EIATTR_EXIT_INSTR_OFFSETS
	.align		4
        /*0038*/ 	.byte	0x04, 0x1c
        /*003a*/ 	.short	(.L_468 - .L_467)


	//   ....[0]....
.L_467:
        /*003c*/ 	.word	0x000001a0


	//   ....[1]....
        /*0040*/ 	.word	0x000002e0


	//   ....[2]....
        /*0044*/ 	.word	0x00000350


	//----- nvinfo : EIATTR_MAX_THREADS
	.align		4
.L_468:
        /*0048*/ 	.byte	0x04, 0x05
        /*004a*/ 	.short	(.L_470 - .L_469)
.L_469:
        /*004c*/ 	.word	0x00000100
        /*0050*/ 	.word	0x00000001
        /*0054*/ 	.word	0x00000001


	//----- nvinfo : EIATTR_CBANK_PARAM_SIZE
	.align		4
.L_470:
        /*0058*/ 	.byte	0x03, 0x19
        /*005a*/ 	.short	0x0020


	//----- nvinfo : EIATTR_PARAM_CBANK
	.align		4
        /*005c*/ 	.byte	0x04, 0x0a
        /*005e*/ 	.short	(.L_472 - .L_471)
	.align		4
.L_471:
        /*0060*/ 	.word	index@(.nv.constant0._ZN3cub18CUB_300001_SM_10006detail8for_each13static_kernelINS2_12policy_hub_t12policy_500_tEmN6thrust24THRUST_300001_SM_1000_NS8cuda_cub20__uninitialized_fill7functorINS7_10device_ptrI4MoveEESC_EEEEvT0_T1_)
        /*0064*/ 	.short	0x0380
        /*0066*/ 	.short	0x0020


	//----- nvinfo : EIATTR_SW_WAR
	.align		4
.L_472:
        /*0068*/ 	.byte	0x04, 0x36
        /*006a*/ 	.short	(.L_474 - .L_473)
.L_473:
        /*006c*/ 	.word	0x00000008
.L_474:


//--------------------- .nv.info._ZN3cub18CUB_300001_SM_10006detail8for_each13static_kernelINS2_12policy_hub_t12policy_500_tEmN6thrust24THRUST_300001_SM_1000_NS8cuda_cub20__uninitialized_fill7functorINS7_10device_ptrIiEEiEEEEvT0_T1_ --------------------------
	.section	.nv.info._ZN3cub18CUB_300001_SM_10006detail8for_each13static_kernelINS2_12policy_hub_t12policy_500_tEmN6thrust24THRUST_300001_SM_1000_NS8cuda_cub20__uninitialized_fill7functorINS7_10device_ptrIiEEiEEEEvT0_T1_,"",@"SHT_CUDA_INFO"
	.sectionflags	@""
	.align	4


	//----- nvinfo : EIATTR_CUDA_API_VERSION
	.align		4
        /*0000*/ 	.byte	0x04, 0x37
        /*0002*/ 	.short	(.L_476 - .L_475)
.L_475:
        /*0004*/ 	.word	0x00000082


	//----- nvinfo : EIATTR_KPARAM_INFO
	.align		4
.L_476:
        /*0008*/ 	.byte	0x04, 0x17
        /*000a*/ 	.short	(.L_478 - .L_477)
.L_477:
        /*000c*/ 	.word	0x00000000
        /*0010*/ 	.short	0x0001
        /*0012*/ 	.short	0x0008
        /*0014*/ 	.byte	0x00, 0xf0, 0x41, 0x00


	//----- nvinfo : EIATTR_KPARAM_INFO
	.align		4
.L_478:
        /*0018*/ 	.byte	0x04, 0x17
        /*001a*/ 	.short	(.L_480 - .L_479)
.L_479:
        /*001c*/ 	.word	0x00000000
        /*0020*/ 	.short	0x0000
        /*0022*/ 	.short	0x0000
        /*0024*/ 	.byte	0x00, 0xf0, 0x21, 0x00


	//----- nvinfo : EIATTR_SPARSE_MMA_MASK
	.align		4
.L_480:
        /*0028*/ 	.byte	0x03, 0x50
        /*002a*/ 	.short	0x0000


	//----- nvinfo : EIATTR_MAXREG_COUNT
	.align		4
        /*002c*/ 	.byte	0x03, 0x1b
        /*002e*/ 	.short	0x00ff


	//----- nvinfo : EIATTR_MERCURY_ISA_VERSION
	.align		4
        /*0030*/ 	.byte	0x03, 0x5f
        /*0032*/ 	.short	0x0101


	//----- nvinfo : EIATTR_VRC_CTA_INIT_COUNT
	.align		4
        /*0034*/ 	.byte	0x02, 0x4a
	.zero		1
	.zero		1


	//----- nvinfo : EIATTR_EXIT_INSTR_OFFSETS
	.align		4
        /*0038*/ 	.byte	0x04, 0x1c
        /*003a*/ 	.short	(.L_482 - .L_481)


	//   ....[0]....
.L_481:
        /*003c*/ 	.word	0x00000130


	//   ....[1]....
        /*0040*/ 	.word	0x00000230


	//   ....[2]....
        /*0044*/ 	.word	0x00000260


	//----- nvinfo : EIATTR_MAX_THREADS
	.align		4
.L_482:
        /*0048*/ 	.byte	0x04, 0x05
        /*004a*/ 	.short	(.L_484 - .L_483)
.L_483:
        /*004c*/ 	.word	0x00000100
        /*0050*/ 	.word	0x00000001
        /*0054*/ 	.word	0x00000001


	//----- nvinfo : EIATTR_CBANK_PARAM_SIZE
	.align		4
.L_484:
        /*0058*/ 	.byte	0x03, 0x19
        /*005a*/ 	.short	0x0018


	//----- nvinfo : EIATTR_PARAM_CBANK
	.align		4
        /*005c*/ 	.byte	0x04, 0x0a
        /*005e*/ 	.short	(.L_486 - .L_485)
	.align		4
.L_485:
        /*0060*/ 	.word	index@(.nv.constant0._ZN3cub18CUB_300001_SM_10006detail8for_each13static_kernelINS2_12policy_hub_t12policy_500_tEmN6thrust24THRUST_300001_SM_1000_NS8cuda_cub20__uninitialized_fill7functorINS7_10device_ptrIiEEiEEEEvT0_T1_)
        /*0064*/ 	.short	0x0380
        /*0066*/ 	.short	0x0018


	//----- nvinfo : EIATTR_SW_WAR
	.align		4
.L_486:
        /*0068*/ 	.byte	0x04, 0x36
        /*006a*/ 	.short	(.L_488 - .L_487)
.L_487:
        /*006c*/ 	.word	0x00000008
.L_488:


//--------------------- .nv.info._ZN3cub18CUB_300001_SM_10006detail11EmptyKernelIvEEvv --------------------------
	.section	.nv.info._ZN3cub18CUB_300001_SM_10006detail11EmptyKernelIvEEvv,"",@"SHT_CUDA_INFO"
	.sectionflags	@""
	.align	4


	//----- nvinfo : EIATTR_CUDA_API_VERSION
	.align		4
        /*0000*/ 	.byte	0x04, 0x37
        /*0002*/ 	.short	(.L_490 - .L_489)
.L_489:
        /*0004*/ 	.word	0x00000082


	//----- nvinfo : EIATTR_SPARSE_MMA_MASK
	.align		4
.L_490:
        /*0008*/ 	.byte	0x03, 0x50
        /*000a*/ 	.short	0x0000


	//----- nvinfo : EIATTR_MAXREG_COUNT
	.align		4
        /*000c*/ 	.byte	0x03, 0x1b
        /*000e*/ 	.short	0x00ff


	//----- nvinfo : EIATTR_MERCURY_ISA_VERSION
	.align		4
        /*0010*/ 	.byte	0x03, 0x5f
        /*0012*/ 	.short	0x0101


	//----- nvinfo : EIATTR_VRC_CTA_INIT_COUNT
	.align		4
        /*0014*/ 	.byte	0x02, 0x4a
	.zero		1
	.zero		1


	//----- nvinfo : EIATTR_EXIT_INSTR_OFFSETS
	.align		4
        /*0018*/ 	.byte	0x04, 0x1c
        /*001a*/ 	.short	(.L_492 - .L_491)


	//   ....[0]....
.L_491:
        /*001c*/ 	.word	0x00000010


	//----- nvinfo : EIATTR_SW_WAR
	.align		4
.L_492:
        /*0020*/ 	.byte	0x04, 0x36
        /*0022*/ 	.short	(.L_494 - .L_493)
.L_493:
        /*0024*/ 	.word	0x00000008
.L_494:


//--------------------- .nv.info._Z19kwayMapCoarseToFinePiS_S_iii --------------------------
	.section	.nv.info._Z19kwayMapCoarseToFinePiS_S_iii,"",@"SHT_CUDA_INFO"
	.sectionflags	@""
	.align	4


	//----- nvinfo : EIATTR_CUDA_API_VERSION
	.align		4
        /*0000*/ 	.byte	0x04, 0x37
        /*0002*/ 	.short	(.L_496 - .L_495)
.L_495:
        /*0004*/ 	.word	0x00000082


	//----- nvinfo : EIATTR_KPARAM_INFO
	.align		4
.L_496:
        /*0008*/ 	.byte	0x04, 0x17
        /*000a*/ 	.short	(.L_498 - .L_497)
.L_497:
        /*000c*/ 	.word	0x00000000
        /*0010*/ 	.short	0x0005
        /*0012*/ 	.short	0x0020
        /*0014*/ 	.byte	0x00, 0xf0, 0x11, 0x00


	//----- nvinfo : EIATTR_KPARAM_INFO
	.align		4
.L_498:
        /*0018*/ 	.byte	0x04, 0x17
        /*001a*/ 	.short	(.L_500 - .L_499)
.L_499:
        /*001c*/ 	.word	0x00000000
        /*0020*/ 	.short	0x0004
        /*0022*/ 	.short	0x001c
        /*0024*/ 	.byte	0x00, 0xf0, 0x11, 0x00


	//----- nvinfo : EIATTR_KPARAM_INFO
	.align		4
.L_500:
        /*0028*/ 	.byte	0x04, 0x17
        /*002a*/ 	.short	(.L_502 - .L_501)
.L_501:
        /*002c*/ 	.word	0x00000000
        /*0030*/ 	.short	0x0003
        /*0032*/ 	.short	0x0018
        /*0034*/ 	.byte	0x00, 0xf0, 0x11, 0x00


	//----- nvinfo : EIATTR_KPARAM_INFO
	.align		4
.L_502:
        /*0038*/ 	.byte	0x04, 0x17
        /*003a*/ 	.short	(.L_504 - .L_503)
.L_503:
        /*003c*/ 	.word	0x00000000
        /*0040*/ 	.short	0x0002
        /*0042*/ 	.short	0x0010
        /*0044*/ 	.byte	0x00, 0xf5, 0x21, 0x00


	//----- nvinfo : EIATTR_KPARAM_INFO
	.align		4
.L_504:
        /*0048*/ 	.byte	0x04, 0x17
        /*004a*/ 	.short	(.L_506 - .L_505)
.L_505:
        /*004c*/ 	.word	0x00000000
        /*0050*/ 	.short	0x0001
        /*0052*/ 	.short	0x0008
        /*0054*/ 	.byte	0x00, 0xf5, 0x21, 0x00


	//----- nvinfo : EIATTR_KPARAM_INFO
	.align		4
.L_506:
        /*0058*/ 	.byte	0x04, 0x17
        /*005a*/ 	.short	(.L_508 - .L_507)
.L_507:
        /*005c*/ 	.word	0x00000000
        /*0060*/ 	.short	0x0000
        /*0062*/ 	.short	0x0000
        /*0064*/ 	.byte	0x00, 0xf5, 0x21, 0x00


	//----- nvinfo : EIATTR_SPARSE_MMA_MASK
	.align		4
.L_508:
        /*0068*/ 	.byte	0x03, 0x50
        /*006a*/ 	.short	0x0000


	//----- nvinfo : EIATTR_MAXREG_COUNT
	.align		4
        /*006c*/ 	.byte	0x03, 0x1b
        /*006e*/ 	.short	0x00ff


	//----- nvinfo : EIATTR_MERCURY_ISA_VERSION
	.align		4
        /*0070*/ 	.byte	0x03, 0x5f
        /*0072*/ 	.short	0x0101


	//----- nvinfo : EIATTR_VRC_CTA_INIT_COUNT
	.align		4
        /*0074*/ 	.byte	0x02, 0x4a
	.zero		1
	.zero		1


	//----- nvinfo : EIATTR_EXIT_INSTR_OFFSETS
	.align		4
        /*0078*/ 	.byte	0x04, 0x1c
        /*007a*/ 	.short	(.L_510 - .L_509)


	//   ....[0]....
.L_509:
        /*007c*/ 	.word	0x00000070


	//   ....[1]....
        /*0080*/ 	.word	0x000000f0


	//   ....[2]....
        /*0084*/ 	.word	0x000001d0


	//   ....[3]....
        /*0088*/ 	.word	0x00000210


	//----- nvinfo : EIATTR_CBANK_PARAM_SIZE
	.align		4
.L_510:
        /*008c*/ 	.byte	0x03, 0x19
        /*008e*/ 	.short	0x0024


	//----- nvinfo : EIATTR_PARAM_CBANK
	.align		4
        /*0090*/ 	.byte	0x04, 0x0a
        /*0092*/ 	.short	(.L_512 - .L_511)
	.align		4
.L_511:
        /*0094*/ 	.word	index@(.nv.constant0._Z19kwayMapCoarseToFinePiS_S_iii)
        /*0098*/ 	.short	0x0380
        /*009a*/ 	.short	0x0024


	//----- nvinfo : EIATTR_SW_WAR
	.align		4
.L_512:
        /*009c*/ 	.byte	0x04, 0x36
        /*009e*/ 	.short	(.L_514 - .L_513)
.L_513:
        /*00a0*/ 	.word	0x00000008
.L_514:


//--------------------- .nv.info._Z15bitonicSortStepP4Moveiii --------------------------
	.section	.nv.info._Z15bitonicSortStepP4Moveiii,"",@"SHT_CUDA_INFO"
	.sectionflags	@""
	.align	4


	//----- nvinfo : EIATTR_CUDA_API_VERSION
	.align		4
        /*0000*/ 	.byte	0x04, 0x37
        /*0002*/ 	.short	(.L_516 - .L_515)
.L_515:
        /*0004*/ 	.word	0x00000082


	//----- nvinfo : EIATTR_KPARAM_INFO
	.align		4
.L_516:
        /*0008*/ 	.byte	0x04, 0x17
        /*000a*/ 	.short	(.L_518 - .L_517)
.L_517:
        /*000c*/ 	.word	0x00000000
        /*0010*/ 	.short	0x0003
        /*0012*/ 	.short	0x0010
        /*0014*/ 	.byte	0x00, 0xf0, 0x11, 0x00


	//----- nvinfo : EIATTR_KPARAM_INFO
	.align		4
.L_518:
        /*0018*/ 	.byte	0x04, 0x17
        /*001a*/ 	.short	(.L_520 - .L_519)
.L_519:
        /*001c*/ 	.word	0x00000000
        /*0020*/ 	.short	0x0002
        /*0022*/ 	.short	0x000c
        /*0024*/ 	.byte	0x00, 0xf0, 0x11, 0x00


	//----- nvinfo : EIATTR_KPARAM_INFO
	.align		4
.L_520:
        /*0028*/ 	.byte	0x04, 0x17
        /*002a*/ 	.short	(.L_522 - .L_521)
.L_521:
        /*002c*/ 	.word	0x00000000
        /*0030*/ 	.short	0x0001
        /*0032*/ 	.short	0x0008
        /*0034*/ 	.byte	0x00, 0xf0, 0x11, 0x00


	//----- nvinfo : EIATTR_KPARAM_INFO
	.align		4
.L_522:
        /*0038*/ 	.byte	0x04, 0x17
        /*003a*/ 	.short	(.L_524 - .L_523)
.L_523:
        /*003c*/ 	.word	0x00000000
        /*0040*/ 	.short	0x0000
        /*0042*/ 	.short	0x0000
        /*0044*/ 	.byte	0x00, 0xf5, 0x21, 0x00


	//----- nvinfo : EIATTR_SPARSE_MMA_MASK
	.align		4
.L_524:
        /*0048*/ 	.byte	0x03, 0x50
        /*004a*/ 	.short	0x0000


	//----- nvinfo : EIATTR_MAXREG_COUNT
	.align		4
        /*004c*/ 	.byte	0x03, 0x1b
        /*004e*/ 	.short	0x00ff


	//----- nvinfo : EIATTR_MERCURY_ISA_VERSION
	.align		4
        /*0050*/ 	.byte	0x03, 0x5f
        /*0052*/ 	.short	0x0101


	//----- nvinfo : EIATTR_VRC_CTA_INIT_COUNT
	.align		4
        /*0054*/ 	.byte	0x02, 0x4a
	.zero		1
	.zero		1


	//----- nvinfo : EIATTR_EXIT_INSTR_OFFSETS
	.align		4
        /*0058*/ 	.byte	0x04, 0x1c
        /*005a*/ 	.short	(.L_526 - .L_525)


	//   ....[0]....
.L_525:
        /*005c*/ 	.word	0x000000b0


	//   ....[1]....
        /*0060*/ 	.word	0x00000150


	//   ....[2]....
        /*0064*/ 	.word	0x00000240


	//----- nvinfo : EIATTR_CBANK_PARAM_SIZE
	.align		4
.L_526:
        /*0068*/ 	.byte	0x03, 0x19
        /*006a*/ 	.short	0x0014


	//----- nvinfo : EIATTR_PARAM_CBANK
	.align		4
        /*006c*/ 	.byte	0x04, 0x0a
        /*006e*/ 	.short	(.L_528 - .L_527)
	.align		4
.L_527:
        /*0070*/ 	.word	index@(.nv.constant0._Z15bitonicSortStepP4Moveiii)
        /*0074*/ 	.short	0x0380
        /*0076*/ 	.short	0x0014


	//----- nvinfo : EIATTR_SW_WAR
	.align		4
.L_528:
        /*0078*/ 	.byte	0x04, 0x36
        /*007a*/ 	.short	(.L_530 - .L_529)
.L_529:
        /*007c*/ 	.word	0x00000008
.L_530:


//--------------------- .nv.info._Z15compute_edgecutPiS_S_S_S_iii --------------------------
	.section	.nv.info._Z15compute_edgecutPiS_S_S_S_iii,"",@"SHT_CUDA_INFO"
	.sectionflags	@""
	.align	4


	//----- nvinfo : EIATTR_CUDA_API_VERSION
	.align		4
        /*0000*/ 	.byte	0x04, 0x37
        /*0002*/ 	.short	(.L_532 - .L_531)
.L_531:
        /*0004*/ 	.word	0x00000082


	//----- nvinfo : EIATTR_KPARAM_INFO
	.align		4
.L_532:
        /*0008*/ 	.byte	0x04, 0x17
        /*000a*/ 	.short	(.L_534 - .L_533)
.L_533:
        /*000c*/ 	.word	0x00000000
        /*0010*/ 	.short	0x0007
        /*0012*/ 	.short	0x0030
        /*0014*/ 	.byte	0x00, 0xf0, 0x11, 0x00


	//----- nvinfo : EIATTR_KPARAM_INFO
	.align		4
.L_534:
        /*0018*/ 	.byte	0x04, 0x17
        /*001a*/ 	.short	(.L_536 - .L_535)
.L_535:
        /*001c*/ 	.word	0x00000000
        /*0020*/ 	.short	0x0006
        /*0022*/ 	.short	0x002c
        /*0024*/ 	.byte	0x00, 0xf0, 0x11, 0x00


	//----- nvinfo : EIATTR_KPARAM_INFO
	.align		4
.L_536:
        /*0028*/ 	.byte	0x04, 0x17
        /*002a*/ 	.short	(.L_538 - .L_537)
.L_537:
        /*002c*/ 	.word	0x00000000
        /*0030*/ 	.short	0x0005
        /*0032*/ 	.short	0x0028
        /*0034*/ 	.byte	0x00, 0xf0, 0x11, 0x00


	//----- nvinfo : EIATTR_KPARAM_INFO
	.align		4
.L_538:
        /*0038*/ 	.byte	0x04, 0x17
        /*003a*/ 	.short	(.L_540 - .L_539)
.L_539:
        /*003c*/ 	.word	0x00000000
        /*0040*/ 	.short	0x0004
        /*0042*/ 	.short	0x0020
        /*0044*/ 	.byte	0x00, 0xf5, 0x21, 0x00


	//----- nvinfo : EIATTR_KPARAM_INFO
	.align		4
.L_540:
        /*0048*/ 	.byte	0x04, 0x17
        /*004a*/ 	.short	(.L_542 - .L_541)
.L_541:
        /*004c*/ 	.word	0x00000000
        /*0050*/ 	.short	0x0003
        /*0052*/ 	.short	0x0018
        /*0054*/ 	.byte	0x00, 0xf5, 0x21, 0x00


	//----- nvinfo : EIATTR_KPARAM_INFO
	.align		4
.L_542:
        /*0058*/ 	.byte	0x04, 0x17
        /*005a*/ 	.short	(.L_544 - .L_543)
.L_543:
        /*005c*/ 	.word	0x00000000
        /*0060*/ 	.short	0x0002
        /*0062*/ 	.short	0x0010
        /*0064*/ 	.byte	0x00, 0xf5, 0x21, 0x00


	//----- nvinfo : EIATTR_KPARAM_INFO
	.align		4
.L_544:
        /*0068*/ 	.byte	0x04, 0x17
        /*006a*/ 	.short	(.L_546 - .L_545)
.L_545:
        /*006c*/ 	.word	0x00000000
        /*0070*/ 	.short	0x0001
        /*0072*/ 	.short	0x0008
        /*0074*/ 	.byte	0x00, 0xf5, 0x21, 0x00


	//----- nvinfo : EIATTR_KPARAM_INFO
	.align		4
.L_546:
        /*0078*/ 	.byte	0x04, 0x17
        /*007a*/ 	.short	(.L_548 - .L_547)
.L_547:
        /*007c*/ 	.word	0x00000000
        /*0080*/ 	.short	0x0000
        /*0082*/ 	.short	0x0000
        /*0084*/ 	.byte	0x00, 0xf5, 0x21, 0x00


	//----- nvinfo : EIATTR_SPARSE_MMA_MASK
	.align		4
.L_548:
        /*0088*/ 	.byte	0x03, 0x50
        /*008a*/ 	.short	0x0000


	//----- nvinfo : EIATTR_MAXREG_COUNT
	.align		4
        /*008c*/ 	.byte	0x03, 0x1b
        /*008e*/ 	.short	0x00ff


	//----- nvinfo : EIATTR_NUM_BARRIERS
	.align		4
        /*0090*/ 	.byte	0x02, 0x4c
        /*0092*/ 	.byte	0x01
	.zero		1


	//----- nvinfo : EIATTR_MERCURY_ISA_VERSION
	.align		4
        /*0094*/ 	.byte	0x03, 0x5f
        /*0096*/ 	.short	0x0101


	//----- nvinfo : EIATTR_INT_WARP_WIDE_INSTR_OFFSETS
	.align		4
        /*0098*/ 	.byte	0x04, 0x31
        /*009a*/ 	.short	(.L_550 - .L_549)


	//   ....[0]....
.L_549:
        /*009c*/ 	.word	0x00000900


	//   ....[1]....
        /*00a0*/ 	.word	0x00000910


	//----- nvinfo : EIATTR_VRC_CTA_INIT_COUNT
	.align		4
.L_550:
        /*00a4*/ 	.byte	0x02, 0x4a
	.zero		1
	.zero		1


	//----- nvinfo : EIATTR_EXIT_INSTR_OFFSETS
	.align		4
        /*00a8*/ 	.byte	0x04, 0x1c
        /*00aa*/ 	.short	(.L_552 - .L_551)


	//   ....[0]....
.L_551:
        /*00ac*/ 	.word	0x000009b0


	//   ....[1]....
        /*00b0*/ 	.word	0x00000a20


	//----- nvinfo : EIATTR_CRS_STACK_SIZE
	.align		4
.L_552:
        /*00b4*/ 	.byte	0x04, 0x1e
        /*00b6*/ 	.short	(.L_554 - .L_553)
.L_553:
        /*00b8*/ 	.word	0x00000000


	//----- nvinfo : EIATTR_CBANK_PARAM_SIZE
	.align		4
.L_554:
        /*00bc*/ 	.byte	0x03, 0x19
        /*00be*/ 	.short	0x0034


	//----- nvinfo : EIATTR_PARAM_CBANK
	.align		4
        /*00c0*/ 	.byte	0x04, 0x0a
        /*00c2*/ 	.short	(.L_556 - .L_555)
	.align		4
.L_555:
        /*00c4*/ 	.word	index@(.nv.constant0._Z15compute_edgecutPiS_S_S_S_iii)
        /*00c8*/ 	.short	0x0380
        /*00ca*/ 	.short	0x0034


	//----- nvinfo : EIATTR_SW_WAR
	.align		4
.L_556:
        /*00cc*/ 	.byte	0x04, 0x36
        /*00ce*/ 	.short	(.L_558 - .L_557)
.L_557:
        /*00d0*/ 	.word	0x00000008
.L_558:


//--------------------- .nv.info._Z11commitMovesiP4MovePKbPiS3_i --------------------------
	.section	.nv.info._Z11commitMovesiP4MovePKbPiS3_i,"",@"SHT_CUDA_INFO"
	.sectionflags	@""
	.align	4


	//----- nvinfo : EIATTR_CUDA_API_VERSION
	.align		4
        /*0000*/ 	.byte	0x04, 0x37
        /*0002*/ 	.short	(.L_560 - .L_559)
.L_559:
        /*0004*/ 	.word	0x00000082


	//----- nvinfo : EIATTR_KPARAM_INFO
	.align		4
.L_560:
        /*0008*/ 	.byte	0x04, 0x17
        /*000a*/ 	.short	(.L_562 - .L_561)
.L_561:
        /*000c*/ 	.word	0x00000000
        /*0010*/ 	.short	0x0005
        /*0012*/ 	.short	0x0028
        /*0014*/ 	.byte	0x00, 0xf0, 0x11, 0x00


	//----- nvinfo : EIATTR_KPARAM_INFO
	.align		4
.L_562:
        /*0018*/ 	.byte	0x04, 0x17
        /*001a*/ 	.short	(.L_564 - .L_563)
.L_563:
        /*001c*/ 	.word	0x00000000
        /*0020*/ 	.short	0x0004
        /*0022*/ 	.short	0x0020
        /*0024*/ 	.byte	0x00, 0xf5, 0x21, 0x00


	//----- nvinfo : EIATTR_KPARAM_INFO
	.align		4
.L_564:
        /*0028*/ 	.byte	0x04, 0x17
        /*002a*/ 	.short	(.L_566 - .L_565)
.L_565:
        /*002c*/ 	.word	0x00000000
        /*0030*/ 	.short	0x0003
        /*0032*/ 	.short	0x0018
        /*0034*/ 	.byte	0x00, 0xf5, 0x21, 0x00


	//----- nvinfo : EIATTR_KPARAM_INFO
	.align		4
.L_566:
        /*0038*/ 	.byte	0x04, 0x17
        /*003a*/ 	.short	(.L_568 - .L_567)
.L_567:
        /*003c*/ 	.word	0x00000000
        /*0040*/ 	.short	0x0002
        /*0042*/ 	.short	0x0010
        /*0044*/ 	.byte	0x00, 0xf5, 0x21, 0x00


	//----- nvinfo : EIATTR_KPARAM_INFO
	.align		4
.L_568:
        /*0048*/ 	.byte	0x04, 0x17
        /*004a*/ 	.short	(.L_570 - .L_569)
.L_569:
        /*004c*/ 	.word	0x00000000
        /*0050*/ 	.short	0x0001
        /*0052*/ 	.short	0x0008
        /*0054*/ 	.byte	0x00, 0xf5, 0x21, 0x00


	//----- nvinfo : EIATTR_KPARAM_INFO
	.align		4
.L_570:
        /*0058*/ 	.byte	0x04, 0x17
        /*005a*/ 	.short	(.L_572 - .L_571)
.L_571:
        /*005c*/ 	.word	0x00000000
        /*0060*/ 	.short	0x0000
        /*0062*/ 	.short	0x0000
        /*0064*/ 	.byte	0x00, 0xf0, 0x11, 0x00


	//----- nvinfo : EIATTR_SPARSE_MMA_MASK
	.align		4
.L_572:
        /*0068*/ 	.byte	0x03, 0x50
        /*006a*/ 	.short	0x0000


	//----- nvinfo : EIATTR_MAXREG_COUNT
	.align		4
        /*006c*/ 	.byte	0x03, 0x1b
        /*006e*/ 	.short	0x00ff


	//----- nvinfo : EIATTR_MERCURY_ISA_VERSION
	.align		4
        /*0070*/ 	.byte	0x03, 0x5f
        /*0072*/ 	.short	0x0101


	//----- nvinfo : EIATTR_VRC_CTA_INIT_COUNT
	.align		4
        /*0074*/ 	.byte	0x02, 0x4a
	.zero		1
	.zero		1


	//----- nvinfo : EIATTR_EXIT_INSTR_OFFSETS
	.align		4
        /*0078*/ 	.byte	0x04, 0x1c
        /*007a*/ 	.short	(.L_574 - .L_573)


	//   ....[0]....
.L_573:
        /*007c*/ 	.word	0x00000070


	//   ....[1]....
        /*0080*/ 	.word	0x000000e0


	//   ....[2]....
        /*0084*/ 	.word	0x00000180


	//   ....[3]....
        /*0088*/ 	.word	0x00000260


	//   ....[4]....
        /*008c*/ 	.word	0x00000280


	//----- nvinfo : EIATTR_CRS_STACK_SIZE
	.align		4
.L_574:
        /*0090*/ 	.byte	0x04, 0x1e
        /*0092*/ 	.short	(.L_576 - .L_575)
.L_575:
        /*0094*/ 	.word	0x00000000


	//----- nvinfo : EIATTR_CBANK_PARAM_SIZE
	.align		4
.L_576:
        /*0098*/ 	.byte	0x03, 0x19
        /*009a*/ 	.short	0x002c


	//----- nvinfo : EIATTR_PARAM_CBANK
	.align		4
        /*009c*/ 	.byte	0x04, 0x0a
        /*009e*/ 	.short	(.L_578 - .L_577)
	.align		4
.L_577:
        /*00a0*/ 	.word	index@(.nv.constant0._Z11commitMovesiP4MovePKbPiS3_i)
        /*00a4*/ 	.short	0x0380
        /*00a6*/ 	.short	0x002c


	//----- nvinfo : EIATTR_SW_WAR
	.align		4
.L_578:
        /*00a8*/ 	.byte	0x04, 0x36
        /*00aa*/ 	.short	(.L_580 - .L_579)
.L_579:
        /*00ac*/ 	.word	0x00000008
.L_580:


//--------------------- .nv.info._Z11selectMovesiP4MovePKiPbPii --------------------------
	.section	.nv.info._Z11selectMovesiP4MovePKiPbPii,"",@"SHT_CUDA_INFO"
	.sectionflags	@""
	.align	4


	//----- nvinfo : EIATTR_CUDA_API_VERSION
	.align		4
        /*0000*/ 	.byte	0x04, 0x37
        /*0002*/ 	.short	(.L_582 - .L_581)
.L_581:
        /*0004*/ 	.word	0x00000082


	//----- nvinfo : EIATTR_KPARAM_INFO
	.align		4
.L_582:
        /*0008*/ 	.byte	0x04, 0x17
        /*000a*/ 	.short	(.L_584 - .L_583)
.L_583:
        /*000c*/ 	.word	0x00000000
        /*0010*/ 	.short	0x0005
        /*0012*/ 	.short	0x0028
        /*0014*/ 	.byte	0x00, 0xf0, 0x11, 0x00


	//----- nvinfo : EIATTR_KPARAM_INFO
	.align		4
.L_584:
        /*0018*/ 	.byte	0x04, 0x17
        /*001a*/ 	.short	(.L_586 - .L_585)
.L_585:
        /*001c*/ 	.word	0x00000000
        /*0020*/ 	.short	0x0004
        /*0022*/ 	.short	0x0020
        /*0024*/ 	.byte	0x00, 0xf5, 0x21, 0x00


	//----- nvinfo : EIATTR_KPARAM_INFO
	.align		4
.L_586:
        /*0028*/ 	.byte	0x04, 0x17
        /*002a*/ 	.short	(.L_588 - .L_587)
.L_587:
        /*002c*/ 	.word	0x00000000
        /*0030*/ 	.short	0x0003
        /*0032*/ 	.short	0x0018
        /*0034*/ 	.byte	0x00, 0xf5, 0x21, 0x00


	//----- nvinfo : EIATTR_KPARAM_INFO
	.align		4
.L_588:
        /*0038*/ 	.byte	0x04, 0x17
        /*003a*/ 	.short	(.L_590 - .L_589)
.L_589:
        /*003c*/ 	.word	0x00000000
        /*0040*/ 	.short	0x0002
        /*0042*/ 	.short	0x0010
        /*0044*/ 	.byte	0x00, 0xf5, 0x21, 0x00


	//----- nvinfo : EIATTR_KPARAM_INFO
	.align		4
.L_590:
        /*0048*/ 	.byte	0x04, 0x17
        /*004a*/ 	.short	(.L_592 - .L_591)
.L_591:
        /*004c*/ 	.word	0x00000000
        /*0050*/ 	.short	0x0001
        /*0052*/ 	.short	0x0008
        /*0054*/ 	.byte	0x00, 0xf5, 0x21, 0x00


	//----- nvinfo : EIATTR_KPARAM_INFO
	.align		4
.L_592:
        /*0058*/ 	.byte	0x04, 0x17
        /*005a*/ 	.short	(.L_594 - .L_593)
.L_593:
        /*005c*/ 	.word	0x00000000
        /*0060*/ 	.short	0x0000
        /*0062*/ 	.short	0x0000
        /*0064*/ 	.byte	0x00, 0xf0, 0x11, 0x00


	//----- nvinfo : EIATTR_SPARSE_MMA_MASK
	.align		4
.L_594:
        /*0068*/ 	.byte	0x03, 0x50
        /*006a*/ 	.short	0x0000


	//----- nvinfo : EIATTR_MAXREG_COUNT
	.align		4
        /*006c*/ 	.byte	0x03, 0x1b
        /*006e*/ 	.short	0x00ff


	//----- nvinfo : EIATTR_MERCURY_ISA_VERSION
	.align		4
        /*0070*/ 	.byte	0x03, 0x5f
        /*0072*/ 	.short	0x0101


	//----- nvinfo : EIATTR_VRC_CTA_INIT_COUNT
	.align		4
        /*0074*/ 	.byte	0x02, 0x4a
	.zero		1
	.zero		1


	//----- nvinfo : EIATTR_EXIT_INSTR_OFFSETS
	.align		4
        /*0078*/ 	.byte	0x04, 0x1c
        /*007a*/ 	.short	(.L_596 - .L_595)


	//   ....[0]....
.L_595:
        /*007c*/ 	.word	0x00000070


	//   ....[1]....
        /*0080*/ 	.word	0x00000190


	//----- nvinfo : EIATTR_CBANK_PARAM_SIZE
	.align		4
.L_596:
        /*0084*/ 	.byte	0x03, 0x19
        /*0086*/ 	.short	0x002c


	//----- nvinfo : EIATTR_PARAM_CBANK
	.align		4
        /*0088*/ 	.byte	0x04, 0x0a
        /*008a*/ 	.short	(.L_598 - .L_597)
	.align		4
.L_597:
        /*008c*/ 	.word	index@(.nv.constant0._Z11selectMovesiP4MovePKiPbPii)
        /*0090*/ 	.short	0x0380
        /*0092*/ 	.short	0x002c


	//----- nvinfo : EIATTR_SW_WAR
	.align		4
.L_598:
        /*0094*/ 	.byte	0x04, 0x36
        /*0096*/ 	.short	(.L_600 - .L_599)
.L_599:
        /*0098*/ 	.word	0x00000008
.L_600:


//--------------------- .nv.info._Z24computeAvailableCapacityiPKiS0_S0_Piifbi --------------------------
	.section	.nv.info._Z24computeAvailableCapacityiPKiS0_S0_Piifbi,"",@"SHT_CUDA_INFO"
	.sectionflags	@""
	.align	4


	//----- nvinfo : EIATTR_CUDA_API_VERSION
	.align		4
        /*0000*/ 	.byte	0x04, 0x37
        /*0002*/ 	.short	(.L_602 - .L_601)
.L_601:
        /*0004*/ 	.word	0x00000082


	//----- nvinfo : EIATTR_KPARAM_INFO
	.align		4
.L_602:
        /*0008*/ 	.byte	0x04, 0x17
        /*000a*/ 	.short	(.L_604 - .L_603)
.L_603:
        /*000c*/ 	.word	0x00000000
        /*0010*/ 	.short	0x0008
        /*0012*/ 	.short	0x0034
        /*0014*/ 	.byte	0x00, 0xf0, 0x11, 0x00


	//----- nvinfo : EIATTR_KPARAM_INFO
	.align		4
.L_604:
        /*0018*/ 	.byte	0x04, 0x17
        /*001a*/ 	.short	(.L_606 - .L_605)
.L_605:
        /*001c*/ 	.word	0x00000000
        /*0020*/ 	.short	0x0007
        /*0022*/ 	.short	0x0030
        /*0024*/ 	.byte	0x00, 0xf0, 0x05, 0x00


	//----- nvinfo : EIATTR_KPARAM_INFO
	.align		4
.L_606:
        /*0028*/ 	.byte	0x04, 0x17
        /*002a*/ 	.short	(.L_608 - .L_607)
.L_607:
        /*002c*/ 	.word	0x00000000
        /*0030*/ 	.short	0x0006
        /*0032*/ 	.short	0x002c
        /*0034*/ 	.byte	0x00, 0xf0, 0x11, 0x00


	//----- nvinfo : EIATTR_KPARAM_INFO
	.align		4
.L_608:
        /*0038*/ 	.byte	0x04, 0x17
        /*003a*/ 	.short	(.L_610 - .L_609)
.L_609:
        /*003c*/ 	.word	0x00000000
        /*0040*/ 	.short	0x0005
        /*0042*/ 	.short	0x0028
        /*0044*/ 	.byte	0x00, 0xf0, 0x11, 0x00


	//----- nvinfo : EIATTR_KPARAM_INFO
	.align		4
.L_610:
        /*0048*/ 	.byte	0x04, 0x17
        /*004a*/ 	.short	(.L_612 - .L_611)
.L_611:
        /*004c*/ 	.word	0x00000000
        /*0050*/ 	.short	0x0004
        /*0052*/ 	.short	0x0020
        /*0054*/ 	.byte	0x00, 0xf5, 0x21, 0x00


	//----- nvinfo : EIATTR_KPARAM_INFO
	.align		4
.L_612:
        /*0058*/ 	.byte	0x04, 0x17
        /*005a*/ 	.short	(.L_614 - .L_613)
.L_613:
        /*005c*/ 	.word	0x00000000
        /*0060*/ 	.short	0x0003
        /*0062*/ 	.short	0x0018
        /*0064*/ 	.byte	0x00, 0xf5, 0x21, 0x00


	//----- nvinfo : EIATTR_KPARAM_INFO
	.align		4
.L_614:
        /*0068*/ 	.byte	0x04, 0x17
        /*006a*/ 	.short	(.L_616 - .L_615)
.L_615:
        /*006c*/ 	.word	0x00000000
        /*0070*/ 	.short	0x0002
        /*0072*/ 	.short	0x0010
        /*0074*/ 	.byte	0x00, 0xf5, 0x21, 0x00


	//----- nvinfo : EIATTR_KPARAM_INFO
	.align		4
.L_616:
        /*0078*/ 	.byte	0x04, 0x17
        /*007a*/ 	.short	(.L_618 - .L_617)
.L_617:
        /*007c*/ 	.word	0x00000000
        /*0080*/ 	.short	0x0001
        /*0082*/ 	.short	0x0008
        /*0084*/ 	.byte	0x00, 0xf5, 0x21, 0x00


	//----- nvinfo : EIATTR_KPARAM_INFO
	.align		4
.L_618:
        /*0088*/ 	.byte	0x04, 0x17
        /*008a*/ 	.short	(.L_620 - .L_619)
.L_619:
        /*008c*/ 	.word	0x00000000
        /*0090*/ 	.short	0x0000
        /*0092*/ 	.short	0x0000
        /*0094*/ 	.byte	0x00, 0xf0, 0x11, 0x00


	//----- nvinfo : EIATTR_SPARSE_MMA_MASK
	.align		4
.L_620:
        /*0098*/ 	.byte	0x03, 0x50
        /*009a*/ 	.short	0x0000


	//----- nvinfo : EIATTR_MAXREG_COUNT
	.align		4
        /*009c*/ 	.byte	0x03, 0x1b
        /*009e*/ 	.short	0x00ff


	//----- nvinfo : EIATTR_MERCURY_ISA_VERSION
	.align		4
        /*00a0*/ 	.byte	0x03, 0x5f
        /*00a2*/ 	.short	0x0101


	//----- nvinfo : EIATTR_VRC_CTA_INIT_COUNT
	.align		4
        /*00a4*/ 	.byte	0x02, 0x4a
	.zero		1
	.zero		1


	//----- nvinfo : EIATTR_EXIT_INSTR_OFFSETS
	.align		4
        /*00a8*/ 	.byte	0x04, 0x1c
        /*00aa*/ 	.short	(.L_622 - .L_621)


	//   ....[0]....
.L_621:
        /*00ac*/ 	.word	0x00000070


	//   ....[1]....
        /*00b0*/ 	.word	0x000003b0


	//   ....[2]....
        /*00b4*/ 	.word	0x000003f0


	//----- nvinfo : EIATTR_CBANK_PARAM_SIZE
	.align		4
.L_622:
        /*00b8*/ 	.byte	0x03, 0x19
        /*00ba*/ 	.short	0x0038


	//----- nvinfo : EIATTR_PARAM_CBANK
	.align		4
        /*00bc*/ 	.byte	0x04, 0x0a
        /*00be*/ 	.short	(.L_624 - .L_623)
	.align		4
.L_623:
        /*00c0*/ 	.word	index@(.nv.constant0._Z24computeAvailableCapacityiPKiS0_S0_Piifbi)
        /*00c4*/ 	.short	0x0380
        /*00c6*/ 	.short	0x0038


	//----- nvinfo : EIATTR_SW_WAR
	.align		4
.L_624:
        /*00c8*/ 	.byte	0x04, 0x36
        /*00ca*/ 	.short	(.L_626 - .L_625)
.L_625:
        /*00cc*/ 	.word	0x00000008
.L_626:


//--------------------- .nv.info._Z20bufferCandidateMovesiPKiS0_PKfPKbP4MovePiS7_S7_ii --------------------------
	.section	.nv.info._Z20bufferCandidateMovesiPKiS0_PKfPKbP4MovePiS7_S7_ii,"",@"SHT_CUDA_INFO"
	.sectionflags	@""
	.align	4


	//----- nvinfo : EIATTR_CUDA_API_VERSION
	.align		4
        /*0000*/ 	.byte	0x04, 0x37
        /*0002*/ 	.short	(.L_628 - .L_627)
.L_627:
        /*0004*/ 	.word	0x00000082


	//----- nvinfo : EIATTR_KPARAM_INFO
	.align		4
.L_628:
        /*0008*/ 	.byte	0x04, 0x17
        /*000a*/ 	.short	(.L_630 - .L_629)
.L_629:
        /*000c*/ 	.word	0x00000000
        /*0010*/ 	.short	0x000a
        /*0012*/ 	.short	0x004c
        /*0014*/ 	.byte	0x00, 0xf0, 0x11, 0x00


	//----- nvinfo : EIATTR_KPARAM_INFO
	.align		4
.L_630:
        /*0018*/ 	.byte	0x04, 0x17
        /*001a*/ 	.short	(.L_632 - .L_631)
.L_631:
        /*001c*/ 	.word	0x00000000
        /*0020*/ 	.short	0x0009
        /*0022*/ 	.short	0x0048
        /*0024*/ 	.byte	0x00, 0xf0, 0x11, 0x00


	//----- nvinfo : EIATTR_KPARAM_INFO
	.align		4
.L_632:
        /*0028*/ 	.byte	0x04, 0x17
        /*002a*/ 	.short	(.L_634 - .L_633)
.L_633:
        /*002c*/ 	.word	0x00000000
        /*0030*/ 	.short	0x0008
        /*0032*/ 	.short	0x0040
        /*0034*/ 	.byte	0x00, 0xf5, 0x21, 0x00


	//----- nvinfo : EIATTR_KPARAM_INFO
	.align		4
.L_634:
        /*0038*/ 	.byte	0x04, 0x17
        /*003a*/ 	.short	(.L_636 - .L_635)
.L_635:
        /*003c*/ 	.word	0x00000000
        /*0040*/ 	.short	0x0007
        /*0042*/ 	.short	0x0038
        /*0044*/ 	.byte	0x00, 0xf5, 0x21, 0x00


	//----- nvinfo : EIATTR_KPARAM_INFO
	.align		4
.L_636:
        /*0048*/ 	.byte	0x04, 0x17
        /*004a*/ 	.short	(.L_638 - .L_637)
.L_637:
        /*004c*/ 	.word	0x00000000
        /*0050*/ 	.short	0x0006
        /*0052*/ 	.short	0x0030
        /*0054*/ 	.byte	0x00, 0xf5, 0x21, 0x00


	//----- nvinfo : EIATTR_KPARAM_INFO
	.align		4
.L_638:
        /*0058*/ 	.byte	0x04, 0x17
        /*005a*/ 	.short	(.L_640 - .L_639)
.L_639:
        /*005c*/ 	.word	0x00000000
        /*0060*/ 	.short	0x0005
        /*0062*/ 	.short	0x0028
        /*0064*/ 	.byte	0x00, 0xf5, 0x21, 0x00


	//----- nvinfo : EIATTR_KPARAM_INFO
	.align		4
.L_640:
        /*0068*/ 	.byte	0x04, 0x17
        /*006a*/ 	.short	(.L_642 - .L_641)
.L_641:
        /*006c*/ 	.word	0x00000000
        /*0070*/ 	.short	0x0004
        /*0072*/ 	.short	0x0020
        /*0074*/ 	.byte	0x00, 0xf5, 0x21, 0x00


	//----- nvinfo : EIATTR_KPARAM_INFO
	.align		4
.L_642:
        /*0078*/ 	.byte	0x04, 0x17
        /*007a*/ 	.short	(.L_644 - .L_643)
.L_643:
        /*007c*/ 	.word	0x00000000
        /*0080*/ 	.short	0x0003
        /*0082*/ 	.short	0x0018
        /*0084*/ 	.byte	0x00, 0xf5, 0x21, 0x00


	//----- nvinfo : EIATTR_KPARAM_INFO
	.align		4
.L_644:
        /*0088*/ 	.byte	0x04, 0x17
        /*008a*/ 	.short	(.L_646 - .L_645)
.L_645:
        /*008c*/ 	.word	0x00000000
        /*0090*/ 	.short	0x0002
        /*0092*/ 	.short	0x0010
        /*0094*/ 	.byte	0x00, 0xf5, 0x21, 0x00


	//----- nvinfo : EIATTR_KPARAM_INFO
	.align		4
.L_646:
        /*0098*/ 	.byte	0x04, 0x17
        /*009a*/ 	.short	(.L_648 - .L_647)
.L_647:
        /*009c*/ 	.word	0x00000000
        /*00a0*/ 	.short	0x0001
        /*00a2*/ 	.short	0x0008
        /*00a4*/ 	.byte	0x00, 0xf5, 0x21, 0x00


	//----- nvinfo : EIATTR_KPARAM_INFO
	.align		4
.L_648:
        /*00a8*/ 	.byte	0x04, 0x17
        /*00aa*/ 	.short	(.L_650 - .L_649)
.L_649:
        /*00ac*/ 	.word	0x00000000
        /*00b0*/ 	.short	0x0000
        /*00b2*/ 	.short	0x0000
        /*00b4*/ 	.byte	0x00, 0xf0, 0x11, 0x00


	//----- nvinfo : EIATTR_SPARSE_MMA_MASK
	.align		4
.L_650:
        /*00b8*/ 	.byte	0x03, 0x50
        /*00ba*/ 	.short	0x0000


	//----- nvinfo : EIATTR_MAXREG_COUNT
	.align		4
        /*00bc*/ 	.byte	0x03, 0x1b
        /*00be*/ 	.short	0x00ff


	//----- nvinfo : EIATTR_MERCURY_ISA_VERSION
	.align		4
        /*00c0*/ 	.byte	0x03, 0x5f
        /*00c2*/ 	.short	0x0101


	//----- nvinfo : EIATTR_INT_WARP_WIDE_INSTR_OFFSETS
	.align		4
        /*00c4*/ 	.byte	0x04, 0x31
        /*00c6*/ 	.short	(.L_652 - .L_651)


	//   ....[0]....
.L_651:
        /*00c8*/ 	.word	0x000001d0


	//   ....[1]....
        /*00cc*/ 	.word	0x00000270


	//----- nvinfo : EIATTR_VRC_CTA_INIT_COUNT
	.align		4
.L_652:
        /*00d0*/ 	.byte	0x02, 0x4a
	.zero		1
	.zero		1


	//----- nvinfo : EIATTR_EXIT_INSTR_OFFSETS
	.align		4
        /*00d4*/ 	.byte	0x04, 0x1c
        /*00d6*/ 	.short	(.L_654 - .L_653)


	//   ....[0]....
.L_653:
        /*00d8*/ 	.word	0x00000070


	//   ....[1]....
        /*00dc*/ 	.word	0x000000e0


	//   ....[2]....
        /*00e0*/ 	.word	0x000001b0


	//   ....[3]....
        /*00e4*/ 	.word	0x000002a0


	//   ....[4]....
        /*00e8*/ 	.word	0x000003b0


	//----- nvinfo : EIATTR_CBANK_PARAM_SIZE
	.align		4
.L_654:
        /*00ec*/ 	.byte	0x03, 0x19
        /*00ee*/ 	.short	0x0050


	//----- nvinfo : EIATTR_PARAM_CBANK
	.align		4
        /*00f0*/ 	.byte	0x04, 0x0a
        /*00f2*/ 	.short	(.L_656 - .L_655)
	.align		4
.L_655:
        /*00f4*/ 	.word	index@(.nv.constant0._Z20bufferCandidateMovesiPKiS0_PKfPKbP4MovePiS7_S7_ii)
        /*00f8*/ 	.short	0x0380
        /*00fa*/ 	.short	0x0050


	//----- nvinfo : EIATTR_SW_WAR
	.align		4
.L_656:
        /*00fc*/ 	.byte	0x04, 0x36
        /*00fe*/ 	.short	(.L_658 - .L_657)
.L_657:
        /*0100*/ 	.word	0x00000008
.L_658:


//--------------------- .nv.info._Z12tokenPassingiPKiS0_PKfPKbPbi --------------------------
	.section	.nv.info._Z12tokenPassingiPKiS0_PKfPKbPbi,"",@"SHT_CUDA_INFO"
	.sectionflags	@""
	.align	4


	//----- nvinfo : EIATTR_CUDA_API_VERSION
	.align		4
        /*0000*/ 	.byte	0x04, 0x37
        /*0002*/ 	.short	(.L_660 - .L_659)
.L_659:
        /*0004*/ 	.word	0x00000082


	//----- nvinfo : EIATTR_KPARAM_INFO
	.align		4
.L_660:
        /*0008*/ 	.byte	0x04, 0x17
        /*000a*/ 	.short	(.L_662 - .L_661)
.L_661:
        /*000c*/ 	.word	0x00000000
        /*0010*/ 	.short	0x0006
        /*0012*/ 	.short	0x0030
        /*0014*/ 	.byte	0x00, 0xf0, 0x11, 0x00


	//----- nvinfo : EIATTR_KPARAM_INFO
	.align		4
.L_662:
        /*0018*/ 	.byte	0x04, 0x17
        /*001a*/ 	.short	(.L_664 - .L_663)
.L_663:
        /*001c*/ 	.word	0x00000000
        /*0020*/ 	.short	0x0005
        /*0022*/ 	.short	0x0028
        /*0024*/ 	.byte	0x00, 0xf5, 0x21, 0x00


	//----- nvinfo : EIATTR_KPARAM_INFO
	.align		4
.L_664:
        /*0028*/ 	.byte	0x04, 0x17
        /*002a*/ 	.short	(.L_666 - .L_665)
.L_665:
        /*002c*/ 	.word	0x00000000
        /*0030*/ 	.short	0x0004
        /*0032*/ 	.short	0x0020
        /*0034*/ 	.byte	0x00, 0xf5, 0x21, 0x00


	//----- nvinfo : EIATTR_KPARAM_INFO
	.align		4
.L_666:
        /*0038*/ 	.byte	0x04, 0x17
        /*003a*/ 	.short	(.L_668 - .L_667)
.L_667:
        /*003c*/ 	.word	0x00000000
        /*0040*/ 	.short	0x0003
        /*0042*/ 	.short	0x0018
        /*0044*/ 	.byte	0x00, 0xf5, 0x21, 0x00


	//----- nvinfo : EIATTR_KPARAM_INFO
	.align		4
.L_668:
        /*0048*/ 	.byte	0x04, 0x17
        /*004a*/ 	.short	(.L_670 - .L_669)
.L_669:
        /*004c*/ 	.word	0x00000000
        /*0050*/ 	.short	0x0002
        /*0052*/ 	.short	0x0010
        /*0054*/ 	.byte	0x00, 0xf5, 0x21, 0x00


	//----- nvinfo : EIATTR_KPARAM_INFO
	.align		4
.L_670:
        /*0058*/ 	.byte	0x04, 0x17
        /*005a*/ 	.short	(.L_672 - .L_671)
.L_671:
        /*005c*/ 	.word	0x00000000
        /*0060*/ 	.short	0x0001
        /*0062*/ 	.short	0x0008
        /*0064*/ 	.byte	0x00, 0xf5, 0x21, 0x00


	//----- nvinfo : EIATTR_KPARAM_INFO
	.align		4
.L_672:
        /*0068*/ 	.byte	0x04, 0x17
        /*006a*/ 	.short	(.L_674 - .L_673)
.L_673:
        /*006c*/ 	.word	0x00000000
        /*0070*/ 	.short	0x0000
        /*0072*/ 	.short	0x0000
        /*0074*/ 	.byte	0x00, 0xf0, 0x11, 0x00


	//----- nvinfo : EIATTR_SPARSE_MMA_MASK
	.align		4
.L_674:
        /*0078*/ 	.byte	0x03, 0x50
        /*007a*/ 	.short	0x0000


	//----- nvinfo : EIATTR_MAXREG_COUNT
	.align		4
        /*007c*/ 	.byte	0x03, 0x1b
        /*007e*/ 	.short	0x00ff


	//----- nvinfo : EIATTR_MERCURY_ISA_VERSION
	.align		4
        /*0080*/ 	.byte	0x03, 0x5f
        /*0082*/ 	.short	0x0101


	//----- nvinfo : EIATTR_VRC_CTA_INIT_COUNT
	.align		4
        /*0084*/ 	.byte	0x02, 0x4a
	.zero		1
	.zero		1


	//----- nvinfo : EIATTR_EXIT_INSTR_OFFSETS
	.align		4
        /*0088*/ 	.byte	0x04, 0x1c
        /*008a*/ 	.short	(.L_676 - .L_675)


	//   ....[0]....
.L_675:
        /*008c*/ 	.word	0x00000070


	//   ....[1]....
        /*0090*/ 	.word	0x00000130


	//   ....[2]....
        /*0094*/ 	.word	0x00000450


	//----- nvinfo : EIATTR_CRS_STACK_SIZE
	.align		4
.L_676:
        /*0098*/ 	.byte	0x04, 0x1e
        /*009a*/ 	.short	(.L_678 - .L_677)
.L_677:
        /*009c*/ 	.word	0x00000000


	//----- nvinfo : EIATTR_CBANK_PARAM_SIZE
	.align		4
.L_678:
        /*00a0*/ 	.byte	0x03, 0x19
        /*00a2*/ 	.short	0x0034


	//----- nvinfo : EIATTR_PARAM_CBANK
	.align		4
        /*00a4*/ 	.byte	0x04, 0x0a
        /*00a6*/ 	.short	(.L_680 - .L_679)
	.align		4
.L_679:
        /*00a8*/ 	.word	index@(.nv.constant0._Z12tokenPassingiPKiS0_PKfPKbPbi)
        /*00ac*/ 	.short	0x0380
        /*00ae*/ 	.short	0x0034


	//----- nvinfo : EIATTR_SW_WAR
	.align		4
.L_680:
        /*00b0*/ 	.byte	0x04, 0x36
        /*00b2*/ 	.short	(.L_682 - .L_681)
.L_681:
        /*00b4*/ 	.word	0x00000008
.L_682:


//--------------------- .nv.info._Z14markCandidatesiPKfPbb --------------------------
	.section	.nv.info._Z14markCandidatesiPKfPbb,"",@"SHT_CUDA_INFO"
	.sectionflags	@""
	.align	4


	//----- nvinfo : EIATTR_CUDA_API_VERSION
	.align		4
        /*0000*/ 	.byte	0x04, 0x37
        /*0002*/ 	.short	(.L_684 - .L_683)
.L_683:
        /*0004*/ 	.word	0x00000082


	//----- nvinfo : EIATTR_KPARAM_INFO
	.align		4
.L_684:
        /*0008*/ 	.byte	0x04, 0x17
        /*000a*/ 	.short	(.L_686 - .L_685)
.L_685:
        /*000c*/ 	.word	0x00000000
        /*0010*/ 	.short	0x0003
        /*0012*/ 	.short	0x0018
        /*0014*/ 	.byte	0x00, 0xf0, 0x05, 0x00


	//----- nvinfo : EIATTR_KPARAM_INFO
	.align		4
.L_686:
        /*0018*/ 	.byte	0x04, 0x17
        /*001a*/ 	.short	(.L_688 - .L_687)
.L_687:
        /*001c*/ 	.word	0x00000000
        /*0020*/ 	.short	0x0002
        /*0022*/ 	.short	0x0010
        /*0024*/ 	.byte	0x00, 0xf5, 0x21, 0x00


	//----- nvinfo : EIATTR_KPARAM_INFO
	.align		4
.L_688:
        /*0028*/ 	.byte	0x04, 0x17
        /*002a*/ 	.short	(.L_690 - .L_689)
.L_689:
        /*002c*/ 	.word	0x00000000
        /*0030*/ 	.short	0x0001
        /*0032*/ 	.short	0x0008
        /*0034*/ 	.byte	0x00, 0xf5, 0x21, 0x00


	//----- nvinfo : EIATTR_KPARAM_INFO
	.align		4
.L_690:
        /*0038*/ 	.byte	0x04, 0x17
        /*003a*/ 	.short	(.L_692 - .L_691)
.L_691:
        /*003c*/ 	.word	0x00000000
        /*0040*/ 	.short	0x0000
        /*0042*/ 	.short	0x0000
        /*0044*/ 	.byte	0x00, 0xf0, 0x11, 0x00


	//----- nvinfo : EIATTR_SPARSE_MMA_MASK
	.align		4
.L_692:
        /*0048*/ 	.byte	0x03, 0x50
        /*004a*/ 	.short	0x0000


	//----- nvinfo : EIATTR_MAXREG_COUNT
	.align		4
        /*004c*/ 	.byte	0x03, 0x1b
        /*004e*/ 	.short	0x00ff


	//----- nvinfo : EIATTR_MERCURY_ISA_VERSION
	.align		4
        /*0050*/ 	.byte	0x03, 0x5f
        /*0052*/ 	.short	0x0101


	//----- nvinfo : EIATTR_VRC_CTA_INIT_COUNT
	.align		4
        /*0054*/ 	.byte	0x02, 0x4a
	.zero		1
	.zero		1


	//----- nvinfo : EIATTR_EXIT_INSTR_OFFSETS
	.align		4
        /*0058*/ 	.byte	0x04, 0x1c
        /*005a*/ 	.short	(.L_694 - .L_693)


	//   ....[0]....
.L_693:
        /*005c*/ 	.word	0x00000070


	//   ....[1]....
        /*0060*/ 	.word	0x00000160


	//----- nvinfo : EIATTR_CBANK_PARAM_SIZE
	.align		4
.L_694:
        /*0064*/ 	.byte	0x03, 0x19
        /*0066*/ 	.short	0x0019


	//----- nvinfo : EIATTR_PARAM_CBANK
	.align		4
        /*0068*/ 	.byte	0x04, 0x0a
        /*006a*/ 	.short	(.L_696 - .L_695)
	.align		4
.L_695:
        /*006c*/ 	.word	index@(.nv.constant0._Z14markCandidatesiPKfPbb)
        /*0070*/ 	.short	0x0380
        /*0072*/ 	.short	0x0019


	//----- nvinfo : EIATTR_SW_WAR
	.align		4
.L_696:
        /*0074*/ 	.byte	0x04, 0x36
        /*0076*/ 	.short	(.L_698 - .L_697)
.L_697:
        /*0078*/ 	.word	0x00000008
.L_698:


//--------------------- .nv.info._Z27computeGainsAndDestinationsiiPKiS0_S0_S0_PfPiiS0_ibS1_ --------------------------
	.section	.nv.info._Z27computeGainsAndDestinationsiiPKiS0_S0_S0_PfPiiS0_ibS1_,"",@"SHT_CUDA_INFO"
	.sectionflags	@""
	.align	4


	//----- nvinfo : EIATTR_CUDA_API_VERSION
	.align		4
        /*0000*/ 	.byte	0x04, 0x37
        /*0002*/ 	.short	(.L_700 - .L_699)
.L_699:
        /*0004*/ 	.word	0x00000082


	//----- nvinfo : EIATTR_KPARAM_INFO
	.align		4
.L_700:
        /*0008*/ 	.byte	0x04, 0x17
        /*000a*/ 	.short	(.L_702 - .L_701)
.L_701:
        /*000c*/ 	.word	0x00000000
        /*0010*/ 	.short	0x000c
        /*0012*/ 	.short	0x0050
        /*0014*/ 	.byte	0x00, 0xf5, 0x21, 0x00


	//----- nvinfo : EIATTR_KPARAM_INFO
	.align		4
.L_702:
        /*0018*/ 	.byte	0x04, 0x17
        /*001a*/ 	.short	(.L_704 - .L_703)
.L_703:
        /*001c*/ 	.word	0x00000000
        /*0020*/ 	.short	0x000b
        /*0022*/ 	.short	0x004c
        /*0024*/ 	.byte	0x00, 0xf0, 0x05, 0x00


	//----- nvinfo : EIATTR_KPARAM_INFO
	.align		4
.L_704:
        /*0028*/ 	.byte	0x04, 0x17
        /*002a*/ 	.short	(.L_706 - .L_705)
.L_705:
        /*002c*/ 	.word	0x00000000
        /*0030*/ 	.short	0x000a
        /*0032*/ 	.short	0x0048
        /*0034*/ 	.byte	0x00, 0xf0, 0x11, 0x00


	//----- nvinfo : EIATTR_KPARAM_INFO
	.align		4
.L_706:
        /*0038*/ 	.byte	0x04, 0x17
        /*003a*/ 	.short	(.L_708 - .L_707)
.L_707:
        /*003c*/ 	.word	0x00000000
        /*0040*/ 	.short	0x0009
        /*0042*/ 	.short	0x0040
        /*0044*/ 	.byte	0x00, 0xf5, 0x21, 0x00


	//----- nvinfo : EIATTR_KPARAM_INFO
	.align		4
.L_708:
        /*0048*/ 	.byte	0x04, 0x17
        /*004a*/ 	.short	(.L_710 - .L_709)
.L_709:
        /*004c*/ 	.word	0x00000000
        /*0050*/ 	.short	0x0008
        /*0052*/ 	.short	0x0038
        /*0054*/ 	.byte	0x00, 0xf0, 0x11, 0x00


	//----- nvinfo : EIATTR_KPARAM_INFO
	.align		4
.L_710:
        /*0058*/ 	.byte	0x04, 0x17
        /*005a*/ 	.short	(.L_712 - .L_711)
.L_711:
        /*005c*/ 	.word	0x00000000
        /*0060*/ 	.short	0x0007
        /*0062*/ 	.short	0x0030
        /*0064*/ 	.byte	0x00, 0xf5, 0x21, 0x00


	//----- nvinfo : EIATTR_KPARAM_INFO
	.align		4
.L_712:
        /*0068*/ 	.byte	0x04, 0x17
        /*006a*/ 	.short	(.L_714 - .L_713)
.L_713:
        /*006c*/ 	.word	0x00000000
        /*0070*/ 	.short	0x0006
        /*0072*/ 	.short	0x0028
        /*0074*/ 	.byte	0x00, 0xf5, 0x21, 0x00


	//----- nvinfo : EIATTR_KPARAM_INFO
	.align		4
.L_714:
        /*0078*/ 	.byte	0x04, 0x17
        /*007a*/ 	.short	(.L_716 - .L_715)
.L_715:
        /*007c*/ 	.word	0x00000000
        /*0080*/ 	.short	0x0005
        /*0082*/ 	.short	0x0020
        /*0084*/ 	.byte	0x00, 0xf5, 0x21, 0x00


	//----- nvinfo : EIATTR_KPARAM_INFO
	.align		4
.L_716:
        /*0088*/ 	.byte	0x04, 0x17
        /*008a*/ 	.short	(.L_718 - .L_717)
.L_717:
        /*008c*/ 	.word	0x00000000
        /*0090*/ 	.short	0x0004
        /*0092*/ 	.short	0x0018
        /*0094*/ 	.byte	0x00, 0xf5, 0x21, 0x00


	//----- nvinfo : EIATTR_KPARAM_INFO
	.align		4
.L_718:
        /*0098*/ 	.byte	0x04, 0x17
        /*009a*/ 	.short	(.L_720 - .L_719)
.L_719:
        /*009c*/ 	.word	0x00000000
        /*00a0*/ 	.short	0x0003
        /*00a2*/ 	.short	0x0010
        /*00a4*/ 	.byte	0x00, 0xf5, 0x21, 0x00


	//----- nvinfo : EIATTR_KPARAM_INFO
	.align		4
.L_720:
        /*00a8*/ 	.byte	0x04, 0x17
        /*00aa*/ 	.short	(.L_722 - .L_721)
.L_721:
        /*00ac*/ 	.word	0x00000000
        /*00b0*/ 	.short	0x0002
        /*00b2*/ 	.short	0x0008
        /*00b4*/ 	.byte	0x00, 0xf5, 0x21, 0x00


	//----- nvinfo : EIATTR_KPARAM_INFO
	.align		4
.L_722:
        /*00b8*/ 	.byte	0x04, 0x17
        /*00ba*/ 	.short	(.L_724 - .L_723)
.L_723:
        /*00bc*/ 	.word	0x00000000
        /*00c0*/ 	.short	0x0001
        /*00c2*/ 	.short	0x0004
        /*00c4*/ 	.byte	0x00, 0xf0, 0x11, 0x00


	//----- nvinfo : EIATTR_KPARAM_INFO
	.align		4
.L_724:
        /*00c8*/ 	.byte	0x04, 0x17
        /*00ca*/ 	.short	(.L_726 - .L_725)
.L_725:
        /*00cc*/ 	.word	0x00000000
        /*00d0*/ 	.short	0x0000
        /*00d2*/ 	.short	0x0000
        /*00d4*/ 	.byte	0x00, 0xf0, 0x11, 0x00


	//----- nvinfo : EIATTR_SPARSE_MMA_MASK
	.align		4
.L_726:
        /*00d8*/ 	.byte	0x03, 0x50
        /*00da*/ 	.short	0x0000


	//----- nvinfo : EIATTR_MAXREG_COUNT
	.align		4
        /*00dc*/ 	.byte	0x03, 0x1b
        /*00de*/ 	.short	0x00ff


	//----- nvinfo : EIATTR_MERCURY_ISA_VERSION
	.align		4
        /*00e0*/ 	.byte	0x03, 0x5f
        /*00e2*/ 	.short	0x0101


	//----- nvinfo : EIATTR_VRC_CTA_INIT_COUNT
	.align		4
        /*00e4*/ 	.byte	0x02, 0x4a
	.zero		1
	.zero		1


	//----- nvinfo : EIATTR_EXIT_INSTR_OFFSETS
	.align		4
        /*00e8*/ 	.byte	0x04, 0x1c
        /*00ea*/ 	.short	(.L_728 - .L_727)


	//   ....[0]....
.L_727:
        /*00ec*/ 	.word	0x000000c0


	//   ....[1]....
        /*00f0*/ 	.word	0x00000140


	//   ....[2]....
        /*00f4*/ 	.word	0x000029d0


	//----- nvinfo : EIATTR_CRS_STACK_SIZE
	.align		4
.L_728:
        /*00f8*/ 	.byte	0x04, 0x1e
        /*00fa*/ 	.short	(.L_730 - .L_729)
.L_729:
        /*00fc*/ 	.word	0x00000000


	//----- nvinfo : EIATTR_CBANK_PARAM_SIZE
	.align		4
.L_730:
        /*0100*/ 	.byte	0x03, 0x19
        /*0102*/ 	.short	0x0058


	//----- nvinfo : EIATTR_PARAM_CBANK
	.align		4
        /*0104*/ 	.byte	0x04, 0x0a
        /*0106*/ 	.short	(.L_732 - .L_731)
	.align		4
.L_731:
        /*0108*/ 	.word	index@(.nv.constant0._Z27computeGainsAndDestinationsiiPKiS0_S0_S0_PfPiiS0_ibS1_)
        /*010c*/ 	.short	0x0380
        /*010e*/ 	.short	0x0058


	//----- nvinfo : EIATTR_SW_WAR
	.align		4
.L_732:
        /*0110*/ 	.byte	0x04, 0x36
        /*0112*/ 	.short	(.L_734 - .L_733)
.L_733:
        /*0114*/ 	.word	0x00000008
.L_734:


//--------------------- .nv.info._Z10resetMatchPii --------------------------
	.section	.nv.info._Z10resetMatchPii,"",@"SHT_CUDA_INFO"
	.sectionflags	@""
	.align	4


	//----- nvinfo : EIATTR_CUDA_API_VERSION
	.align		4
        /*0000*/ 	.byte	0x04, 0x37
        /*0002*/ 	.short	(.L_736 - .L_735)
.L_735:
        /*0004*/ 	.word	0x00000082


	//----- nvinfo : EIATTR_KPARAM_INFO
	.align		4
.L_736:
        /*0008*/ 	.byte	0x04, 0x17
        /*000a*/ 	.short	(.L_738 - .L_737)
.L_737:
        /*000c*/ 	.word	0x00000000
        /*0010*/ 	.short	0x0001
        /*0012*/ 	.short	0x0008
        /*0014*/ 	.byte	0x00, 0xf0, 0x11, 0x00


	//----- nvinfo : EIATTR_KPARAM_INFO
	.align		4
.L_738:
        /*0018*/ 	.byte	0x04, 0x17
        /*001a*/ 	.short	(.L_740 - .L_739)
.L_739:
        /*001c*/ 	.word	0x00000000
        /*0020*/ 	.short	0x0000
        /*0022*/ 	.short	0x0000
        /*0024*/ 	.byte	0x00, 0xf5, 0x21, 0x00


	//----- nvinfo : EIATTR_SPARSE_MMA_MASK
	.align		4
.L_740:
        /*0028*/ 	.byte	0x03, 0x50
        /*002a*/ 	.short	0x0000


	//----- nvinfo : EIATTR_MAXREG_COUNT
	.align		4
        /*002c*/ 	.byte	0x03, 0x1b
        /*002e*/ 	.short	0x00ff


	//----- nvinfo : EIATTR_MERCURY_ISA_VERSION
	.align		4
        /*0030*/ 	.byte	0x03, 0x5f
        /*0032*/ 	.short	0x0101


	//----- nvinfo : EIATTR_VRC_CTA_INIT_COUNT
	.align		4
        /*0034*/ 	.byte	0x02, 0x4a
	.zero		1
	.zero		1


	//----- nvinfo : EIATTR_EXIT_INSTR_OFFSETS
	.align		4
        /*0038*/ 	.byte	0x04, 0x1c
        /*003a*/ 	.short	(.L_742 - .L_741)


	//   ....[0]....
.L_741:
        /*003c*/ 	.word	0x00000070


	//   ....[1]....
        /*0040*/ 	.word	0x000000d0


	//----- nvinfo : EIATTR_CBANK_PARAM_SIZE
	.align		4
.L_742:
        /*0044*/ 	.byte	0x03, 0x19
        /*0046*/ 	.short	0x000c


	//----- nvinfo : EIATTR_PARAM_CBANK
	.align		4
        /*0048*/ 	.byte	0x04, 0x0a
        /*004a*/ 	.short	(.L_744 - .L_743)
	.align		4
.L_743:
        /*004c*/ 	.word	index@(.nv.constant0._Z10resetMatchPii)
        /*0050*/ 	.short	0x0380
        /*0052*/ 	.short	0x000c


	//----- nvinfo : EIATTR_SW_WAR
	.align		4
.L_744:
        /*0054*/ 	.byte	0x04, 0x36
        /*0056*/ 	.short	(.L_746 - .L_745)
.L_745:
        /*0058*/ 	.word	0x00000008
.L_746:


//--------------------- .nv.info._Z12updateRowPtrPiS_i --------------------------
	.section	.nv.info._Z12updateRowPtrPiS_i,"",@"SHT_CUDA_INFO"
	.sectionflags	@""
	.align	4


	//----- nvinfo : EIATTR_CUDA_API_VERSION
	.align		4
        /*0000*/ 	.byte	0x04, 0x37
        /*0002*/ 	.short	(.L_748 - .L_747)
.L_747:
        /*0004*/ 	.word	0x00000082


	//----- nvinfo : EIATTR_KPARAM_INFO
	.align		4
.L_748:
        /*0008*/ 	.byte	0x04, 0x17
        /*000a*/ 	.short	(.L_750 - .L_749)
.L_749:
        /*000c*/ 	.word	0x00000000
        /*0010*/ 	.short	0x0002
        /*0012*/ 	.short	0x0010
        /*0014*/ 	.byte	0x00, 0xf0, 0x11, 0x00


	//----- nvinfo : EIATTR_KPARAM_INFO
	.align		4
.L_750:
        /*0018*/ 	.byte	0x04, 0x17
        /*001a*/ 	.short	(.L_752 - .L_751)
.L_751:
        /*001c*/ 	.word	0x00000000
        /*0020*/ 	.short	0x0001
        /*0022*/ 	.short	0x0008
        /*0024*/ 	.byte	0x00, 0xf5, 0x21, 0x00


	//----- nvinfo : EIATTR_KPARAM_INFO
	.align		4
.L_752:
        /*0028*/ 	.byte	0x04, 0x17
        /*002a*/ 	.short	(.L_754 - .L_753)
.L_753:
        /*002c*/ 	.word	0x00000000
        /*0030*/ 	.short	0x0000
        /*0032*/ 	.short	0x0000
        /*0034*/ 	.byte	0x00, 0xf5, 0x21, 0x00


	//----- nvinfo : EIATTR_SPARSE_MMA_MASK
	.align		4
.L_754:
        /*0038*/ 	.byte	0x03, 0x50
        /*003a*/ 	.short	0x0000


	//----- nvinfo : EIATTR_MAXREG_COUNT
	.align		4
        /*003c*/ 	.byte	0x03, 0x1b
        /*003e*/ 	.short	0x00ff


	//----- nvinfo : EIATTR_MERCURY_ISA_VERSION
	.align		4
        /*0040*/ 	.byte	0x03, 0x5f
        /*0042*/ 	.short	0x0101


	//----- nvinfo : EIATTR_VRC_CTA_INIT_COUNT
	.align		4
        /*0044*/ 	.byte	0x02, 0x4a
	.zero		1
	.zero		1


	//----- nvinfo : EIATTR_EXIT_INSTR_OFFSETS
	.align		4
        /*0048*/ 	.byte	0x04, 0x1c
        /*004a*/ 	.short	(.L_756 - .L_755)


	//   ....[0]....
.L_755:
        /*004c*/ 	.word	0x00000070


	//   ....[1]....
        /*0050*/ 	.word	0x000000d0


	//   ....[2]....
        /*0054*/ 	.word	0x000004c0


	//   ....[3]....
        /*0058*/ 	.word	0x00000660


	//   ....[4]....
        /*005c*/ 	.word	0x00000780


	//   ....[5]....
        /*0060*/ 	.word	0x000008f0


	//----- nvinfo : EIATTR_CBANK_PARAM_SIZE
	.align		4
.L_756:
        /*0064*/ 	.byte	0x03, 0x19
        /*0066*/ 	.short	0x0014


	//----- nvinfo : EIATTR_PARAM_CBANK
	.align		4
        /*0068*/ 	.byte	0x04, 0x0a
        /*006a*/ 	.short	(.L_758 - .L_757)
	.align		4
.L_757:
        /*006c*/ 	.word	index@(.nv.constant0._Z12updateRowPtrPiS_i)
        /*0070*/ 	.short	0x0380
        /*0072*/ 	.short	0x0014


	//----- nvinfo : EIATTR_SW_WAR
	.align		4
.L_758:
        /*0074*/ 	.byte	0x04, 0x36
        /*0076*/ 	.short	(.L_760 - .L_759)
.L_759:
        /*0078*/ 	.word	0x00000008
.L_760:


//--------------------- .nv.info._Z14fillEdgeArraysPiS_S_S_S_S_S_S_S_i --------------------------
	.section	.nv.info._Z14fillEdgeArraysPiS_S_S_S_S_S_S_S_i,"",@"SHT_CUDA_INFO"
	.sectionflags	@""
	.align	4


	//----- nvinfo : EIATTR_CUDA_API_VERSION
	.align		4
        /*0000*/ 	.byte	0x04, 0x37
        /*0002*/ 	.short	(.L_762 - .L_761)
.L_761:
        /*0004*/ 	.word	0x00000082


	//----- nvinfo : EIATTR_KPARAM_INFO
	.align		4
.L_762:
        /*0008*/ 	.byte	0x04, 0x17
        /*000a*/ 	.short	(.L_764 - .L_763)
.L_763:
        /*000c*/ 	.word	0x00000000
        /*0010*/ 	.short	0x0009
        /*0012*/ 	.short	0x0048
        /*0014*/ 	.byte	0x00, 0xf0, 0x11, 0x00


	//----- nvinfo : EIATTR_KPARAM_INFO
	.align		4
.L_764:
        /*0018*/ 	.byte	0x04, 0x17
        /*001a*/ 	.short	(.L_766 - .L_765)
.L_765:
        /*001c*/ 	.word	0x00000000
        /*0020*/ 	.short	0x0008
        /*0022*/ 	.short	0x0040
        /*0024*/ 	.byte	0x00, 0xf5, 0x21, 0x00


	//----- nvinfo : EIATTR_KPARAM_INFO
	.align		4
.L_766:
        /*0028*/ 	.byte	0x04, 0x17
        /*002a*/ 	.short	(.L_768 - .L_767)
.L_767:
        /*002c*/ 	.word	0x00000000
        /*0030*/ 	.short	0x0007
        /*0032*/ 	.short	0x0038
        /*0034*/ 	.byte	0x00, 0xf5, 0x21, 0x00


	//----- nvinfo : EIATTR_KPARAM_INFO
	.align		4
.L_768:
        /*0038*/ 	.byte	0x04, 0x17
        /*003a*/ 	.short	(.L_770 - .L_769)
.L_769:
        /*003c*/ 	.word	0x00000000
        /*0040*/ 	.short	0x0006
        /*0042*/ 	.short	0x0030
        /*0044*/ 	.byte	0x00, 0xf5, 0x21, 0x00


	//----- nvinfo : EIATTR_KPARAM_INFO
	.align		4
.L_770:
        /*0048*/ 	.byte	0x04, 0x17
        /*004a*/ 	.short	(.L_772 - .L_771)
.L_771:
        /*004c*/ 	.word	0x00000000
        /*0050*/ 	.short	0x0005
        /*0052*/ 	.short	0x0028
        /*0054*/ 	.byte	0x00, 0xf5, 0x21, 0x00


	//----- nvinfo : EIATTR_KPARAM_INFO
	.align		4
.L_772:
        /*0058*/ 	.byte	0x04, 0x17
        /*005a*/ 	.short	(.L_774 - .L_773)
.L_773:
        /*005c*/ 	.word	0x00000000
        /*0060*/ 	.short	0x0004
        /*0062*/ 	.short	0x0020
        /*0064*/ 	.byte	0x00, 0xf5, 0x21, 0x00


	//----- nvinfo : EIATTR_KPARAM_INFO
	.align		4
.L_774:
        /*0068*/ 	.byte	0x04, 0x17
        /*006a*/ 	.short	(.L_776 - .L_775)
.L_775:
        /*006c*/ 	.word	0x00000000
        /*0070*/ 	.short	0x0003
        /*0072*/ 	.short	0x0018
        /*0074*/ 	.byte	0x00, 0xf5, 0x21, 0x00


	//----- nvinfo : EIATTR_KPARAM_INFO
	.align		4
.L_776:
        /*0078*/ 	.byte	0x04, 0x17
        /*007a*/ 	.short	(.L_778 - .L_777)
.L_777:
        /*007c*/ 	.word	0x00000000
        /*0080*/ 	.short	0x0002
        /*0082*/ 	.short	0x0010
        /*0084*/ 	.byte	0x00, 0xf5, 0x21, 0x00


	//----- nvinfo : EIATTR_KPARAM_INFO
	.align		4
.L_778:
        /*0088*/ 	.byte	0x04, 0x17
        /*008a*/ 	.short	(.L_780 - .L_779)
.L_779:
        /*008c*/ 	.word	0x00000000
        /*0090*/ 	.short	0x0001
        /*0092*/ 	.short	0x0008
        /*0094*/ 	.byte	0x00, 0xf5, 0x21, 0x00


	//----- nvinfo : EIATTR_KPARAM_INFO
	.align		4
.L_780:
        /*0098*/ 	.byte	0x04, 0x17
        /*009a*/ 	.short	(.L_782 - .L_781)
.L_781:
        /*009c*/ 	.word	0x00000000
        /*00a0*/ 	.short	0x0000
        /*00a2*/ 	.short	0x0000
        /*00a4*/ 	.byte	0x00, 0xf5, 0x21, 0x00


	//----- nvinfo : EIATTR_SPARSE_MMA_MASK
	.align		4
.L_782:
        /*00a8*/ 	.byte	0x03, 0x50
        /*00aa*/ 	.short	0x0000


	//----- nvinfo : EIATTR_MAXREG_COUNT
	.align		4
        /*00ac*/ 	.byte	0x03, 0x1b
        /*00ae*/ 	.short	0x00ff


	//----- nvinfo : EIATTR_MERCURY_ISA_VERSION
	.align		4
        /*00b0*/ 	.byte	0x03, 0x5f
        /*00b2*/ 	.short	0x0101


	//----- nvinfo : EIATTR_VRC_CTA_INIT_COUNT
	.align		4
        /*00b4*/ 	.byte	0x02, 0x4a
	.zero		1
	.zero		1


	//----- nvinfo : EIATTR_EXIT_INSTR_OFFSETS
	.align		4
        /*00b8*/ 	.byte	0x04, 0x1c
        /*00ba*/ 	.short	(.L_784 - .L_783)


	//   ....[0]....
.L_783:
        /*00bc*/ 	.word	0x00000070


	//   ....[1]....
        /*00c0*/ 	.word	0x000006d0


	//   ....[2]....
        /*00c4*/ 	.word	0x00000730


	//   ....[3]....
        /*00c8*/ 	.word	0x00000c00


	//----- nvinfo : EIATTR_CRS_STACK_SIZE
	.align		4
.L_784:
        /*00cc*/ 	.byte	0x04, 0x1e
        /*00ce*/ 	.short	(.L_786 - .L_785)
.L_785:
        /*00d0*/ 	.word	0x00000000


	//----- nvinfo : EIATTR_CBANK_PARAM_SIZE
	.align		4
.L_786:
        /*00d4*/ 	.byte	0x03, 0x19
        /*00d6*/ 	.short	0x004c


	//----- nvinfo : EIATTR_PARAM_CBANK
	.align		4
        /*00d8*/ 	.byte	0x04, 0x0a
        /*00da*/ 	.short	(.L_788 - .L_787)
	.align		4
.L_787:
        /*00dc*/ 	.word	index@(.nv.constant0._Z14fillEdgeArraysPiS_S_S_S_S_S_S_S_i)
        /*00e0*/ 	.short	0x0380
        /*00e2*/ 	.short	0x004c


	//----- nvinfo : EIATTR_SW_WAR
	.align		4
.L_788:
        /*00e4*/ 	.byte	0x04, 0x36
        /*00e6*/ 	.short	(.L_790 - .L_789)
.L_789:
        /*00e8*/ 	.word	0x00000008
.L_790:


//--------------------- .nv.info._Z10prefix_sumPiS_i --------------------------
	.section	.nv.info._Z10prefix_sumPiS_i,"",@"SHT_CUDA_INFO"
	.sectionflags	@""
	.align	4


	//----- nvinfo : EIATTR_CUDA_API_VERSION
	.align		4
        /*0000*/ 	.byte	0x04, 0x37
        /*0002*/ 	.short	(.L_792 - .L_791)
.L_791:
        /*0004*/ 	.word	0x00000082


	//----- nvinfo : EIATTR_KPARAM_INFO
	.align		4
.L_792:
        /*0008*/ 	.byte	0x04, 0x17
        /*000a*/ 	.short	(.L_794 - .L_793)
.L_793:
        /*000c*/ 	.word	0x00000000
        /*0010*/ 	.short	0x0002
        /*0012*/ 	.short	0x0010
        /*0014*/ 	.byte	0x00, 0xf0, 0x11, 0x00


	//----- nvinfo : EIATTR_KPARAM_INFO
	.align		4
.L_794:
        /*0018*/ 	.byte	0x04, 0x17
        /*001a*/ 	.short	(.L_796 - .L_795)
.L_795:
        /*001c*/ 	.word	0x00000000
        /*0020*/ 	.short	0x0001
        /*0022*/ 	.short	0x0008
        /*0024*/ 	.byte	0x00, 0xf5, 0x21, 0x00


	//----- nvinfo : EIATTR_KPARAM_INFO
	.align		4
.L_796:
        /*0028*/ 	.byte	0x04, 0x17
        /*002a*/ 	.short	(.L_798 - .L_797)
.L_797:
        /*002c*/ 	.word	0x00000000
        /*0030*/ 	.short	0x0000
        /*0032*/ 	.short	0x0000
        /*0034*/ 	.byte	0x00, 0xf5, 0x21, 0x00


	//----- nvinfo : EIATTR_SPARSE_MMA_MASK
	.align		4
.L_798:
        /*0038*/ 	.byte	0x03, 0x50
        /*003a*/ 	.short	0x0000


	//----- nvinfo : EIATTR_MAXREG_COUNT
	.align		4
        /*003c*/ 	.byte	0x03, 0x1b
        /*003e*/ 	.short	0x00ff


	//----- nvinfo : EIATTR_MERCURY_ISA_VERSION
	.align		4
        /*0040*/ 	.byte	0x03, 0x5f
        /*0042*/ 	.short	0x0101


	//----- nvinfo : EIATTR_VRC_CTA_INIT_COUNT
	.align		4
        /*0044*/ 	.byte	0x02, 0x4a
	.zero		1
	.zero		1


	//----- nvinfo : EIATTR_EXIT_INSTR_OFFSETS
	.align		4
        /*0048*/ 	.byte	0x04, 0x1c
        /*004a*/ 	.short	(.L_800 - .L_799)


	//   ....[0]....
.L_799:
        /*004c*/ 	.word	0x00000070


	//   ....[1]....
        /*0050*/ 	.word	0x000000d0


	//   ....[2]....
        /*0054*/ 	.word	0x000005d0


	//   ....[3]....
        /*0058*/ 	.word	0x00000800


	//   ....[4]....
        /*005c*/ 	.word	0x00000970


	//   ....[5]....
        /*0060*/ 	.word	0x00000ad0


	//----- nvinfo : EIATTR_CBANK_PARAM_SIZE
	.align		4
.L_800:
        /*0064*/ 	.byte	0x03, 0x19
        /*0066*/ 	.short	0x0014


	//----- nvinfo : EIATTR_PARAM_CBANK
	.align		4
        /*0068*/ 	.byte	0x04, 0x0a
        /*006a*/ 	.short	(.L_802 - .L_801)
	.align		4
.L_801:
        /*006c*/ 	.word	index@(.nv.constant0._Z10prefix_sumPiS_i)
        /*0070*/ 	.short	0x0380
        /*0072*/ 	.short	0x0014


	//----- nvinfo : EIATTR_SW_WAR
	.align		4
.L_802:
        /*0074*/ 	.byte	0x04, 0x36
        /*0076*/ 	.short	(.L_804 - .L_803)
.L_803:
        /*0078*/ 	.word	0x00000008
.L_804:


//--------------------- .nv.info._Z16countUniqueEdgesPiS_S_S_S_S_S_i --------------------------
	.section	.nv.info._Z16countUniqueEdgesPiS_S_S_S_S_S_i,"",@"SHT_CUDA_INFO"
	.sectionflags	@""
	.align	4


	//----- nvinfo : EIATTR_CUDA_API_VERSION
	.align		4
        /*0000*/ 	.byte	0x04, 0x37
        /*0002*/ 	.short	(.L_806 - .L_805)
.L_805:
        /*0004*/ 	.word	0x00000082


	//----- nvinfo : EIATTR_KPARAM_INFO
	.align		4
.L_806:
        /*0008*/ 	.byte	0x04, 0x17
        /*000a*/ 	.short	(.L_808 - .L_807)
.L_807:
        /*000c*/ 	.word	0x00000000
        /*0010*/ 	.short	0x0007
        /*0012*/ 	.short	0x0038
        /*0014*/ 	.byte	0x00, 0xf0, 0x11, 0x00


	//----- nvinfo : EIATTR_KPARAM_INFO
	.align		4
.L_808:
        /*0018*/ 	.byte	0x04, 0x17
        /*001a*/ 	.short	(.L_810 - .L_809)
.L_809:
        /*001c*/ 	.word	0x00000000
        /*0020*/ 	.short	0x0006
        /*0022*/ 	.short	0x0030
        /*0024*/ 	.byte	0x00, 0xf5, 0x21, 0x00


	//----- nvinfo : EIATTR_KPARAM_INFO
	.align		4
.L_810:
        /*0028*/ 	.byte	0x04, 0x17
        /*002a*/ 	.short	(.L_812 - .L_811)
.L_811:
        /*002c*/ 	.word	0x00000000
        /*0030*/ 	.short	0x0005
        /*0032*/ 	.short	0x0028
        /*0034*/ 	.byte	0x00, 0xf5, 0x21, 0x00


	//----- nvinfo : EIATTR_KPARAM_INFO
	.align		4
.L_812:
        /*0038*/ 	.byte	0x04, 0x17
        /*003a*/ 	.short	(.L_814 - .L_813)
.L_813:
        /*003c*/ 	.word	0x00000000
        /*0040*/ 	.short	0x0004
        /*0042*/ 	.short	0x0020
        /*0044*/ 	.byte	0x00, 0xf5, 0x21, 0x00


	//----- nvinfo : EIATTR_KPARAM_INFO
	.align		4
.L_814:
        /*0048*/ 	.byte	0x04, 0x17
        /*004a*/ 	.short	(.L_816 - .L_815)
.L_815:
        /*004c*/ 	.word	0x00000000
        /*0050*/ 	.short	0x0003
        /*0052*/ 	.short	0x0018
        /*0054*/ 	.byte	0x00, 0xf5, 0x21, 0x00


	//----- nvinfo : EIATTR_KPARAM_INFO
	.align		4
.L_816:
        /*0058*/ 	.byte	0x04, 0x17
        /*005a*/ 	.short	(.L_818 - .L_817)
.L_817:
        /*005c*/ 	.word	0x00000000
        /*0060*/ 	.short	0x0002
        /*0062*/ 	.short	0x0010
        /*0064*/ 	.byte	0x00, 0xf5, 0x21, 0x00


	//----- nvinfo : EIATTR_KPARAM_INFO
	.align		4
.L_818:
        /*0068*/ 	.byte	0x04, 0x17
        /*006a*/ 	.short	(.L_820 - .L_819)
.L_819:
        /*006c*/ 	.word	0x00000000
        /*0070*/ 	.short	0x0001
        /*0072*/ 	.short	0x0008
        /*0074*/ 	.byte	0x00, 0xf5, 0x21, 0x00


	//----- nvinfo : EIATTR_KPARAM_INFO
	.align		4
.L_820:
        /*0078*/ 	.byte	0x04, 0x17
        /*007a*/ 	.short	(.L_822 - .L_821)
.L_821:
        /*007c*/ 	.word	0x00000000
        /*0080*/ 	.short	0x0000
        /*0082*/ 	.short	0x0000
        /*0084*/ 	.byte	0x00, 0xf5, 0x21, 0x00


	//----- nvinfo : EIATTR_SPARSE_MMA_MASK
	.align		4
.L_822:
        /*0088*/ 	.byte	0x03, 0x50
        /*008a*/ 	.short	0x0000


	//----- nvinfo : EIATTR_MAXREG_COUNT
	.align		4
        /*008c*/ 	.byte	0x03, 0x1b
        /*008e*/ 	.short	0x00ff


	//----- nvinfo : EIATTR_MERCURY_ISA_VERSION
	.align		4
        /*0090*/ 	.byte	0x03, 0x5f
        /*0092*/ 	.short	0x0101


	//----- nvinfo : EIATTR_VRC_CTA_INIT_COUNT
	.align		4
        /*0094*/ 	.byte	0x02, 0x4a
	.zero		1
	.zero		1


	//----- nvinfo : EIATTR_EXIT_INSTR_OFFSETS
	.align		4
        /*0098*/ 	.byte	0x04, 0x1c
        /*009a*/ 	.short	(.L_824 - .L_823)


	//   ....[0]....
.L_823:
        /*009c*/ 	.word	0x00000070


	//   ....[1]....
        /*00a0*/ 	.word	0x000034e0


	//----- nvinfo : EIATTR_CRS_STACK_SIZE
	.align		4
.L_824:
        /*00a4*/ 	.byte	0x04, 0x1e
        /*00a6*/ 	.short	(.L_826 - .L_825)
.L_825:
        /*00a8*/ 	.word	0x00000000


	//----- nvinfo : EIATTR_CBANK_PARAM_SIZE
	.align		4
.L_826:
        /*00ac*/ 	.byte	0x03, 0x19
        /*00ae*/ 	.short	0x003c


	//----- nvinfo : EIATTR_PARAM_CBANK
	.align		4
        /*00b0*/ 	.byte	0x04, 0x0a
        /*00b2*/ 	.short	(.L_828 - .L_827)
	.align		4
.L_827:
        /*00b4*/ 	.word	index@(.nv.constant0._Z16countUniqueEdgesPiS_S_S_S_S_S_i)
        /*00b8*/ 	.short	0x0380
        /*00ba*/ 	.short	0x003c


	//----- nvinfo : EIATTR_SW_WAR
	.align		4
.L_828:
        /*00bc*/ 	.byte	0x04, 0x36
        /*00be*/ 	.short	(.L_830 - .L_829)
.L_829:
        /*00c0*/ 	.word	0x00000008
.L_830:


//--------------------- .nv.info._Z30relabel_coarse_vertices_kernelPiS_S_S_iS_ --------------------------
	.section	.nv.info._Z30relabel_coarse_vertices_kernelPiS_S_S_iS_,"",@"SHT_CUDA_INFO"
	.sectionflags	@""
	.align	4


	//----- nvinfo : EIATTR_CUDA_API_VERSION
	.align		4
        /*0000*/ 	.byte	0x04, 0x37
        /*0002*/ 	.short	(.L_832 - .L_831)
.L_831:
        /*0004*/ 	.word	0x00000082


	//----- nvinfo : EIATTR_KPARAM_INFO
	.align		4
.L_832:
        /*0008*/ 	.byte	0x04, 0x17
        /*000a*/ 	.short	(.L_834 - .L_833)
.L_833:
        /*000c*/ 	.word	0x00000000
        /*0010*/ 	.short	0x0005
        /*0012*/ 	.short	0x0028
        /*0014*/ 	.byte	0x00, 0xf5, 0x21, 0x00


	//----- nvinfo : EIATTR_KPARAM_INFO
	.align		4
.L_834:
        /*0018*/ 	.byte	0x04, 0x17
        /*001a*/ 	.short	(.L_836 - .L_835)
.L_835:
        /*001c*/ 	.word	0x00000000
        /*0020*/ 	.short	0x0004
        /*0022*/ 	.short	0x0020
        /*0024*/ 	.byte	0x00, 0xf0, 0x11, 0x00


	//----- nvinfo : EIATTR_KPARAM_INFO
	.align		4
.L_836:
        /*0028*/ 	.byte	0x04, 0x17
        /*002a*/ 	.short	(.L_838 - .L_837)
.L_837:
        /*002c*/ 	.word	0x00000000
        /*0030*/ 	.short	0x0003
        /*0032*/ 	.short	0x0018
        /*0034*/ 	.byte	0x00, 0xf5, 0x21, 0x00


	//----- nvinfo : EIATTR_KPARAM_INFO
	.align		4
.L_838:
        /*0038*/ 	.byte	0x04, 0x17
        /*003a*/ 	.short	(.L_840 - .L_839)
.L_839:
        /*003c*/ 	.word	0x00000000
        /*0040*/ 	.short	0x0002
        /*0042*/ 	.short	0x0010
        /*0044*/ 	.byte	0x00, 0xf5, 0x21, 0x00


	//----- nvinfo : EIATTR_KPARAM_INFO
	.align		4
.L_840:
        /*0048*/ 	.byte	0x04, 0x17
        /*004a*/ 	.short	(.L_842 - .L_841)
.L_841:
        /*004c*/ 	.word	0x00000000
        /*0050*/ 	.short	0x0001
        /*0052*/ 	.short	0x0008
        /*0054*/ 	.byte	0x00, 0xf5, 0x21, 0x00


	//----- nvinfo : EIATTR_KPARAM_INFO
	.align		4
.L_842:
        /*0058*/ 	.byte	0x04, 0x17
        /*005a*/ 	.short	(.L_844 - .L_843)
.L_843:
        /*005c*/ 	.word	0x00000000
        /*0060*/ 	.short	0x0000
        /*0062*/ 	.short	0x0000
        /*0064*/ 	.byte	0x00, 0xf5, 0x21, 0x00


	//----- nvinfo : EIATTR_SPARSE_MMA_MASK
	.align		4
.L_844:
        /*0068*/ 	.byte	0x03, 0x50
        /*006a*/ 	.short	0x0000


	//----- nvinfo : EIATTR_MAXREG_COUNT
	.align		4
        /*006c*/ 	.byte	0x03, 0x1b
        /*006e*/ 	.short	0x00ff


	//----- nvinfo : EIATTR_MERCURY_ISA_VERSION
	.align		4
        /*0070*/ 	.byte	0x03, 0x5f
        /*0072*/ 	.short	0x0101


	//----- nvinfo : EIATTR_INT_WARP_WIDE_INSTR_OFFSETS
	.align		4
        /*0074*/ 	.byte	0x04, 0x31
        /*0076*/ 	.short	(.L_846 - .L_845)


	//   ....[0]....
.L_845:
        /*0078*/ 	.word	0x000000f0


	//   ....[1]....
        /*007c*/ 	.word	0x00000200


	//----- nvinfo : EIATTR_VRC_CTA_INIT_COUNT
	.align		4
.L_846:
        /*0080*/ 	.byte	0x02, 0x4a
	.zero		1
	.zero		1


	//----- nvinfo : EIATTR_EXIT_INSTR_OFFSETS
	.align		4
        /*0084*/ 	.byte	0x04, 0x1c
        /*0086*/ 	.short	(.L_848 - .L_847)


	//   ....[0]....
.L_847:
        /*0088*/ 	.word	0x00000070


	//   ....[1]....
        /*008c*/ 	.word	0x000000d0


	//   ....[2]....
        /*0090*/ 	.word	0x00000390


	//   ....[3]....
        /*0094*/ 	.word	0x000003e0


	//----- nvinfo : EIATTR_CRS_STACK_SIZE
	.align		4
.L_848:
        /*0098*/ 	.byte	0x04, 0x1e
        /*009a*/ 	.short	(.L_850 - .L_849)
.L_849:
        /*009c*/ 	.word	0x00000000


	//----- nvinfo : EIATTR_CBANK_PARAM_SIZE
	.align		4
.L_850:
        /*00a0*/ 	.byte	0x03, 0x19
        /*00a2*/ 	.short	0x0030


	//----- nvinfo : EIATTR_PARAM_CBANK
	.align		4
        /*00a4*/ 	.byte	0x04, 0x0a
        /*00a6*/ 	.short	(.L_852 - .L_851)
	.align		4
.L_851:
        /*00a8*/ 	.word	index@(.nv.constant0._Z30relabel_coarse_vertices_kernelPiS_S_S_iS_)
        /*00ac*/ 	.short	0x0380
        /*00ae*/ 	.short	0x0030


	//----- nvinfo : EIATTR_SW_WAR
	.align		4
.L_852:
        /*00b0*/ 	.byte	0x04, 0x36
        /*00b2*/ 	.short	(.L_854 - .L_853)
.L_853:
        /*00b4*/ 	.word	0x00000008
.L_854:


//--------------------- .nv.info._Z11mapVerticesPiS_i --------------------------
	.section	.nv.info._Z11mapVerticesPiS_i,"",@"SHT_CUDA_INFO"
	.sectionflags	@""
	.align	4


	//----- nvinfo : EIATTR_CUDA_API_VERSION
	.align		4
        /*0000*/ 	.byte	0x04, 0x37
        /*0002*/ 	.short	(.L_856 - .L_855)
.L_855:
        /*0004*/ 	.word	0x00000082


	//----- nvinfo : EIATTR_KPARAM_INFO
	.align		4
.L_856:
        /*0008*/ 	.byte	0x04, 0x17
        /*000a*/ 	.short	(.L_858 - .L_857)
.L_857:
        /*000c*/ 	.word	0x00000000
        /*0010*/ 	.short	0x0002
        /*0012*/ 	.short	0x0010
        /*0014*/ 	.byte	0x00, 0xf0, 0x11, 0x00


	//----- nvinfo : EIATTR_KPARAM_INFO
	.align		4
.L_858:
        /*0018*/ 	.byte	0x04, 0x17
        /*001a*/ 	.short	(.L_860 - .L_859)
.L_859:
        /*001c*/ 	.word	0x00000000
        /*0020*/ 	.short	0x0001
        /*0022*/ 	.short	0x0008
        /*0024*/ 	.byte	0x00, 0xf5, 0x21, 0x00


	//----- nvinfo : EIATTR_KPARAM_INFO
	.align		4
.L_860:
        /*0028*/ 	.byte	0x04, 0x17
        /*002a*/ 	.short	(.L_862 - .L_861)
.L_861:
        /*002c*/ 	.word	0x00000000
        /*0030*/ 	.short	0x0000
        /*0032*/ 	.short	0x0000
        /*0034*/ 	.byte	0x00, 0xf5, 0x21, 0x00


	//----- nvinfo : EIATTR_SPARSE_MMA_MASK
	.align		4
.L_862:
        /*0038*/ 	.byte	0x03, 0x50
        /*003a*/ 	.short	0x0000


	//----- nvinfo : EIATTR_MAXREG_COUNT
	.align		4
        /*003c*/ 	.byte	0x03, 0x1b
        /*003e*/ 	.short	0x00ff


	//----- nvinfo : EIATTR_MERCURY_ISA_VERSION
	.align		4
        /*0040*/ 	.byte	0x03, 0x5f
        /*0042*/ 	.short	0x0101


	//----- nvinfo : EIATTR_VRC_CTA_INIT_COUNT
	.align		4
        /*0044*/ 	.byte	0x02, 0x4a
	.zero		1
	.zero		1


	//----- nvinfo : EIATTR_EXIT_INSTR_OFFSETS
	.align		4
        /*0048*/ 	.byte	0x04, 0x1c
        /*004a*/ 	.short	(.L_864 - .L_863)


	//   ....[0]....
.L_863:
        /*004c*/ 	.word	0x00000070


	//   ....[1]....
        /*0050*/ 	.word	0x00000150


	//   ....[2]....
        /*0054*/ 	.word	0x00000170


	//   ....[3]....
        /*0058*/ 	.word	0x000001b0


	//----- nvinfo : EIATTR_CRS_STACK_SIZE
	.align		4
.L_864:
        /*005c*/ 	.byte	0x04, 0x1e
        /*005e*/ 	.short	(.L_866 - .L_865)
.L_865:
        /*0060*/ 	.word	0x00000000


	//----- nvinfo : EIATTR_CBANK_PARAM_SIZE
	.align		4
.L_866:
        /*0064*/ 	.byte	0x03, 0x19
        /*0066*/ 	.short	0x0014


	//----- nvinfo : EIATTR_PARAM_CBANK
	.align		4
        /*0068*/ 	.byte	0x04, 0x0a
        /*006a*/ 	.short	(.L_868 - .L_867)
	.align		4
.L_867:
        /*006c*/ 	.word	index@(.nv.constant0._Z11mapVerticesPiS_i)
        /*0070*/ 	.short	0x0380
        /*0072*/ 	.short	0x0014


	//----- nvinfo : EIATTR_SW_WAR
	.align		4
.L_868:
        /*0074*/ 	.byte	0x04, 0x36
        /*0076*/ 	.short	(.L_870 - .L_869)
.L_869:
        /*0078*/ 	.word	0x00000008
.L_870:


//--------------------- .nv.info._Z15rematchVerticesPiS_S_S_S_i --------------------------
	.section	.nv.info._Z15rematchVerticesPiS_S_S_S_i,"",@"SHT_CUDA_INFO"
	.sectionflags	@""
	.align	4


	//----- nvinfo : EIATTR_CUDA_API_VERSION
	.align		4
        /*0000*/ 	.byte	0x04, 0x37
        /*0002*/ 	.short	(.L_872 - .L_871)
.L_871:
        /*0004*/ 	.word	0x00000082


	//----- nvinfo : EIATTR_KPARAM_INFO
	.align		4
.L_872:
        /*0008*/ 	.byte	0x04, 0x17
        /*000a*/ 	.short	(.L_874 - .L_873)
.L_873:
        /*000c*/ 	.word	0x00000000
        /*0010*/ 	.short	0x0005
        /*0012*/ 	.short	0x0028
        /*0014*/ 	.byte	0x00, 0xf0, 0x11, 0x00


	//----- nvinfo : EIATTR_KPARAM_INFO
	.align		4
.L_874:
        /*0018*/ 	.byte	0x04, 0x17
        /*001a*/ 	.short	(.L_876 - .L_875)
.L_875:
        /*001c*/ 	.word	0x00000000
        /*0020*/ 	.short	0x0004
        /*0022*/ 	.short	0x0020
        /*0024*/ 	.byte	0x00, 0xf5, 0x21, 0x00


	//----- nvinfo : EIATTR_KPARAM_INFO
	.align		4
.L_876:
        /*0028*/ 	.byte	0x04, 0x17
        /*002a*/ 	.short	(.L_878 - .L_877)
.L_877:
        /*002c*/ 	.word	0x00000000
        /*0030*/ 	.short	0x0003
        /*0032*/ 	.short	0x0018
        /*0034*/ 	.byte	0x00, 0xf5, 0x21, 0x00


	//----- nvinfo : EIATTR_KPARAM_INFO
	.align		4
.L_878:
        /*0038*/ 	.byte	0x04, 0x17
        /*003a*/ 	.short	(.L_880 - .L_879)
.L_879:
        /*003c*/ 	.word	0x00000000
        /*0040*/ 	.short	0x0002
        /*0042*/ 	.short	0x0010
        /*0044*/ 	.byte	0x00, 0xf5, 0x21, 0x00


	//----- nvinfo : EIATTR_KPARAM_INFO
	.align		4
.L_880:
        /*0048*/ 	.byte	0x04, 0x17
        /*004a*/ 	.short	(.L_882 - .L_881)
.L_881:
        /*004c*/ 	.word	0x00000000
        /*0050*/ 	.short	0x0001
        /*0052*/ 	.short	0x0008
        /*0054*/ 	.byte	0x00, 0xf5, 0x21, 0x00


	//----- nvinfo : EIATTR_KPARAM_INFO
	.align		4
.L_882:
        /*0058*/ 	.byte	0x04, 0x17
        /*005a*/ 	.short	(.L_884 - .L_883)
.L_883:
        /*005c*/ 	.word	0x00000000
        /*0060*/ 	.short	0x0000
        /*0062*/ 	.short	0x0000
        /*0064*/ 	.byte	0x00, 0xf5, 0x21, 0x00


	//----- nvinfo : EIATTR_SPARSE_MMA_MASK
	.align		4
.L_884:
        /*0068*/ 	.byte	0x03, 0x50
        /*006a*/ 	.short	0x0000


	//----- nvinfo : EIATTR_MAXREG_COUNT
	.align		4
        /*006c*/ 	.byte	0x03, 0x1b
        /*006e*/ 	.short	0x00ff


	//----- nvinfo : EIATTR_MERCURY_ISA_VERSION
	.align		4
        /*0070*/ 	.byte	0x03, 0x5f
        /*0072*/ 	.short	0x0101


	//----- nvinfo : EIATTR_VRC_CTA_INIT_COUNT
	.align		4
        /*0074*/ 	.byte	0x02, 0x4a
	.zero		1
	.zero		1


	//----- nvinfo : EIATTR_EXIT_INSTR_OFFSETS
	.align		4
        /*0078*/ 	.byte	0x04, 0x1c
        /*007a*/ 	.short	(.L_886 - .L_885)


	//   ....[0]....
.L_885:
        /*007c*/ 	.word	0x00000080


	//   ....[1]....
        /*0080*/ 	.word	0x00000130


	//   ....[2]....
        /*0084*/ 	.word	0x00001080


	//   ....[3]....
        /*0088*/ 	.word	0x000010e0


	//   ....[4]....
        /*008c*/ 	.word	0x00001140


	//----- nvinfo : EIATTR_CRS_STACK_SIZE
	.align		4
.L_886:
        /*0090*/ 	.byte	0x04, 0x1e
        /*0092*/ 	.short	(.L_888 - .L_887)
.L_887:
        /*0094*/ 	.word	0x00000000


	//----- nvinfo : EIATTR_CBANK_PARAM_SIZE
	.align		4
.L_888:
        /*0098*/ 	.byte	0x03, 0x19
        /*009a*/ 	.short	0x002c


	//----- nvinfo : EIATTR_PARAM_CBANK
	.align		4
        /*009c*/ 	.byte	0x04, 0x0a
        /*009e*/ 	.short	(.L_890 - .L_889)
	.align		4
.L_889:
        /*00a0*/ 	.word	index@(.nv.constant0._Z15rematchVerticesPiS_S_S_S_i)
        /*00a4*/ 	.short	0x0380
        /*00a6*/ 	.short	0x002c


	//----- nvinfo : EIATTR_SW_WAR
	.align		4
.L_890:
        /*00a8*/ 	.byte	0x04, 0x36
        /*00aa*/ 	.short	(.L_892 - .L_891)
.L_891:
        /*00ac*/ 	.word	0x00000008
.L_892:


//--------------------- .nv.info._Z13matchVerticesPiS_S_S_S_i --------------------------
	.section	.nv.info._Z13matchVerticesPiS_S_S_S_i,"",@"SHT_CUDA_INFO"
	.sectionflags	@""
	.align	4


	//----- nvinfo : EIATTR_CUDA_API_VERSION
	.align		4
        /*0000*/ 	.byte	0x04, 0x37
        /*0002*/ 	.short	(.L_894 - .L_893)
.L_893:
        /*0004*/ 	.word	0x00000082


	//----- nvinfo : EIATTR_KPARAM_INFO
	.align		4
.L_894:
        /*0008*/ 	.byte	0x04, 0x17
        /*000a*/ 	.short	(.L_896 - .L_895)
.L_895:
        /*000c*/ 	.word	0x00000000
        /*0010*/ 	.short	0x0005
        /*0012*/ 	.short	0x0028
        /*0014*/ 	.byte	0x00, 0xf0, 0x11, 0x00


	//----- nvinfo : EIATTR_KPARAM_INFO
	.align		4
.L_896:
        /*0018*/ 	.byte	0x04, 0x17
        /*001a*/ 	.short	(.L_898 - .L_897)
.L_897:
        /*001c*/ 	.word	0x00000000
        /*0020*/ 	.short	0x0004
        /*0022*/ 	.short	0x0020
        /*0024*/ 	.byte	0x00, 0xf5, 0x21, 0x00


	//----- nvinfo : EIATTR_KPARAM_INFO
	.align		4
.L_898:
        /*0028*/ 	.byte	0x04, 0x17
        /*002a*/ 	.short	(.L_900 - .L_899)
.L_899:
        /*002c*/ 	.word	0x00000000
        /*0030*/ 	.short	0x0003
        /*0032*/ 	.short	0x0018
        /*0034*/ 	.byte	0x00, 0xf5, 0x21, 0x00


	//----- nvinfo : EIATTR_KPARAM_INFO
	.align		4
.L_900:
        /*0038*/ 	.byte	0x04, 0x17
        /*003a*/ 	.short	(.L_902 - .L_901)
.L_901:
        /*003c*/ 	.word	0x00000000
        /*0040*/ 	.short	0x0002
        /*0042*/ 	.short	0x0010
        /*0044*/ 	.byte	0x00, 0xf5, 0x21, 0x00


	//----- nvinfo : EIATTR_KPARAM_INFO
	.align		4
.L_902:
        /*0048*/ 	.byte	0x04, 0x17
        /*004a*/ 	.short	(.L_904 - .L_903)
.L_903:
        /*004c*/ 	.word	0x00000000
        /*0050*/ 	.short	0x0001
        /*0052*/ 	.short	0x0008
        /*0054*/ 	.byte	0x00, 0xf5, 0x21, 0x00


	//----- nvinfo : EIATTR_KPARAM_INFO
	.align		4
.L_904:
        /*0058*/ 	.byte	0x04, 0x17
        /*005a*/ 	.short	(.L_906 - .L_905)
.L_905:
        /*005c*/ 	.word	0x00000000
        /*0060*/ 	.short	0x0000
        /*0062*/ 	.short	0x0000
        /*0064*/ 	.byte	0x00, 0xf5, 0x21, 0x00


	//----- nvinfo : EIATTR_SPARSE_MMA_MASK
	.align		4
.L_906:
        /*0068*/ 	.byte	0x03, 0x50
        /*006a*/ 	.short	0x0000


	//----- nvinfo : EIATTR_MAXREG_COUNT
	.align		4
        /*006c*/ 	.byte	0x03, 0x1b
        /*006e*/ 	.short	0x00ff


	//----- nvinfo : EIATTR_MERCURY_ISA_VERSION
	.align		4
        /*0070*/ 	.byte	0x03, 0x5f
        /*0072*/ 	.short	0x0101


	//----- nvinfo : EIATTR_VRC_CTA_INIT_COUNT
	.align		4
        /*0074*/ 	.byte	0x02, 0x4a
	.zero		1
	.zero		1


	//----- nvinfo : EIATTR_EXIT_INSTR_OFFSETS
	.align		4
        /*0078*/ 	.byte	0x04, 0x1c
        /*007a*/ 	.short	(.L_908 - .L_907)


	//   ....[0]....
.L_907:
        /*007c*/ 	.word	0x00000080


	//   ....[1]....
        /*0080*/ 	.word	0x000000e0


	//   ....[2]....
        /*0084*/ 	.word	0x00000ff0


	//   ....[3]....
        /*0088*/ 	.word	0x00001050


	//   ....[4]....
        /*008c*/ 	.word	0x000010c0


	//----- nvinfo : EIATTR_CRS_STACK_SIZE
	.align		4
.L_908:
        /*0090*/ 	.byte	0x04, 0x1e
        /*0092*/ 	.short	(.L_910 - .L_909)
.L_909:
        /*0094*/ 	.word	0x00000000


	//----- nvinfo : EIATTR_CBANK_PARAM_SIZE
	.align		4
.L_910:
        /*0098*/ 	.byte	0x03, 0x19
        /*009a*/ 	.short	0x002c


	//----- nvinfo : EIATTR_PARAM_CBANK
	.align		4
        /*009c*/ 	.byte	0x04, 0x0a
        /*009e*/ 	.short	(.L_912 - .L_911)
	.align		4
.L_911:
        /*00a0*/ 	.word	index@(.nv.constant0._Z13matchVerticesPiS_S_S_S_i)
        /*00a4*/ 	.short	0x0380
        /*00a6*/ 	.short	0x002c


	//----- nvinfo : EIATTR_SW_WAR
	.align		4
.L_912:
        /*00a8*/ 	.byte	0x04, 0x36
        /*00aa*/ 	.short	(.L_914 - .L_913)
.L_913:
        /*00ac*/ 	.word	0x00000008
.L_914:


//--------------------- .nv.callgraph             --------------------------
	.section	.nv.callgraph,"",@"SHT_CUDA_CALLGRAPH"
	.align	4
	.sectionentsize	8
	.align		4
        /*0000*/ 	.word	0x00000000
	.align		4
        /*0004*/ 	.word	0xffffffff
	.align		4
        /*0008*/ 	.word	0x00000000
	.align		4
        /*000c*/ 	.word	0xfffffffe
	.align		4
        /*0010*/ 	.word	0x00000000
	.align		4
        /*0014*/ 	.word	0xfffffffd
	.align		4
        /*0018*/ 	.word	0x00000000
	.align		4
        /*001c*/ 	.word	0xfffffffc


//--------------------- .nv.constant4             --------------------------
	.section	.nv.constant4,"a",@progbits
	.align	8
	.align		8
.nv.constant4:
        /*0000*/ 	.dword	_ZN34_INTERNAL_b656390c_4_k_cu_697883d54cuda3std3__45__cpo5beginE
	.align		8
        /*0008*/ 	.dword	_ZN34_INTERNAL_b656390c_4_k_cu_697883d54cuda3std3__45__cpo3endE
	.align		8
        /*0010*/ 	.dword	_ZN34_INTERNAL_b656390c_4_k_cu_697883d54cuda3std3__45__cpo6cbeginE
	.align		8
        /*0018*/ 	.dword	_ZN34_INTERNAL_b656390c_4_k_cu_697883d54cuda3std3__45__cpo4cendE
	.align		8
        /*0020*/ 	.dword	_ZN34_INTERNAL_b656390c_4_k_cu_697883d54cuda3std3__45__cpo6rbeginE
	.align		8
        /*0028*/ 	.dword	_ZN34_INTERNAL_b656390c_4_k_cu_697883d54cuda3std3__45__cpo4rendE
	.align		8
        /*0030*/ 	.dword	_ZN34_INTERNAL_b656390c_4_k_cu_697883d54cuda3std3__45__cpo7crbeginE
	.align		8
        /*0038*/ 	.dword	_ZN34_INTERNAL_b656390c_4_k_cu_697883d54cuda3std3__45__cpo5crendE
	.align		8
        /*0040*/ 	.dword	_ZN34_INTERNAL_b656390c_4_k_cu_697883d54cuda3std3__436_GLOBAL__N__b656390c_4_k_cu_697883d56ignoreE
	.align		8
        /*0048*/ 	.dword	_ZN34_INTERNAL_b656390c_4_k_cu_697883d54cuda3std3__419piecewise_constructE
	.align		8
        /*0050*/ 	.dword	_ZN34_INTERNAL_b656390c_4_k_cu_697883d54cuda3std3__48in_placeE
	.align		8
        /*0058*/ 	.dword	_ZN34_INTERNAL_b656390c_4_k_cu_697883d54cuda3std3__420unreachable_sentinelE
	.align		8
        /*0060*/ 	.dword	_ZN34_INTERNAL_b656390c_4_k_cu_697883d54cuda3std3__47nulloptE
	.align		8
        /*0068*/ 	.dword	_ZN34_INTERNAL_b656390c_4_k_cu_697883d54cuda3std3__48unexpectE
	.align		8
        /*0070*/ 	.dword	_ZN34_INTERNAL_b656390c_4_k_cu_697883d54cuda3std6ranges3__45__cpo4swapE
	.align		8
        /*0078*/ 	.dword	_ZN34_INTERNAL_b656390c_4_k_cu_697883d54cuda3std6ranges3__45__cpo9iter_moveE
	.align		8
        /*0080*/ 	.dword	_ZN34_INTERNAL_b656390c_4_k_cu_697883d54cuda3std6ranges3__45__cpo5beginE
	.align		8
        /*0088*/ 	.dword	_ZN34_INTERNAL_b656390c_4_k_cu_697883d54cuda3std6ranges3__45__cpo3endE
	.align		8
        /*0090*/ 	.dword	_ZN34_INTERNAL_b656390c_4_k_cu_697883d54cuda3std6ranges3__45__cpo6cbeginE
	.align		8
        /*0098*/ 	.dword	_ZN34_INTERNAL_b656390c_4_k_cu_697883d54cuda3std6ranges3__45__cpo4cendE
	.align		8
        /*00a0*/ 	.dword	_ZN34_INTERNAL_b656390c_4_k_cu_697883d54cuda3std6ranges3__45__cpo7advanceE
	.align		8
        /*00a8*/ 	.dword	_ZN34_INTERNAL_b656390c_4_k_cu_697883d54cuda3std6ranges3__45__cpo9iter_swapE
	.align		8
        /*00b0*/ 	.dword	_ZN34_INTERNAL_b656390c_4_k_cu_697883d54cuda3std6ranges3__45__cpo4nextE
	.align		8
        /*00b8*/ 	.dword	_ZN34_INTERNAL_b656390c_4_k_cu_697883d54cuda3std6ranges3__45__cpo4prevE
	.align		8
        /*00c0*/ 	.dword	_ZN34_INTERNAL_b656390c_4_k_cu_697883d54cuda3std6ranges3__45__cpo4dataE
	.align		8
        /*00c8*/ 	.dword	_ZN34_INTERNAL_b656390c_4_k_cu_697883d54cuda3std6ranges3__45__cpo5cdataE
	.align		8
        /*00d0*/ 	.dword	_ZN34_INTERNAL_b656390c_4_k_cu_697883d54cuda3std6ranges3__45__cpo4sizeE
	.align		8
        /*00d8*/ 	.dword	_ZN34_INTERNAL_b656390c_4_k_cu_697883d54cuda3std6ranges3__45__cpo5ssizeE
	.align		8
        /*00e0*/ 	.dword	_ZN34_INTERNAL_b656390c_4_k_cu_697883d54cuda3std6ranges3__45__cpo8distanceE
	.align		8
        /*00e8*/ 	.dword	_ZN34_INTERNAL_b656390c_4_k_cu_697883d56thrust24THRUST_300001_SM_1000_NS8cuda_cub3parE
	.align		8
        /*00f0*/ 	.dword	_ZN34_INTERNAL_b656390c_4_k_cu_697883d56thrust24THRUST_300001_SM_1000_NS8cuda_cub10par_nosyncE
	.align		8
        /*00f8*/ 	.dword	_ZN34_INTERNAL_b656390c_4_k_cu_697883d56thrust24THRUST_300001_SM_1000_NS6system6detail10sequential3seqE
	.align		8
        /*0100*/ 	.dword	_ZN34_INTERNAL_b656390c_4_k_cu_697883d56thrust24THRUST_300001_SM_1000_NS12placeholders2_1E
	.align		8
        /*0108*/ 	.dword	_ZN34_INTERNAL_b656390c_4_k_cu_697883d56thrust24THRUST_300001_SM_1000_NS12placeholders2_2E
	.align		8
        /*0110*/ 	.dword	_ZN34_INTERNAL_b656390c_4_k_cu_697883d56thrust24THRUST_300001_SM_1000_NS12placeholders2_3E
	.align		8
        /*0118*/ 	.dword	_ZN34_INTERNAL_b656390c_4_k_cu_697883d56thrust24THRUST_300001_SM_1000_NS12placeholders2_4E
	.align		8
        /*0120*/ 	.dword	_ZN34_INTERNAL_b656390c_4_k_cu_697883d56thrust24THRUST_300001_SM_1000_NS12placeholders2_5E
	.align		8
        /*0128*/ 	.dword	_ZN34_INTERNAL_b656390c_4_k_cu_697883d56thrust24THRUST_300001_SM_1000_NS12placeholders2_6E
	.align		8
        /*0130*/ 	.dword	_ZN34_INTERNAL_b656390c_4_k_cu_697883d56thrust24THRUST_300001_SM_1000_NS12placeholders2_7E
	.align		8
        /*0138*/ 	.dword	_ZN34_INTERNAL_b656390c_4_k_cu_697883d56thrust24THRUST_300001_SM_1000_NS12placeholders2_8E
	.align		8
        /*0140*/ 	.dword	_ZN34_INTERNAL_b656390c_4_k_cu_697883d56thrust24THRUST_300001_SM_1000_NS12placeholders2_9E
	.align		8
        /*0148*/ 	.dword	_ZN34_INTERNAL_b656390c_4_k_cu_697883d56thrust24THRUST_300001_SM_1000_NS12placeholders3_10E
	.align		8
        /*0150*/ 	.dword	_ZN34_INTERNAL_b656390c_4_k_cu_697883d56thrust24THRUST_300001_SM_1000_NS3seqE


//--------------------- .text._ZN3cub18CUB_300001_SM_10006detail6reduce28DeviceReduceSingleTileKernelINS2_10policy_hubIlyN4cuda3std3__44plusIlEEE10Policy1000EPlSC_iS9_llNS7_10__identityEEEvT0_T1_T2_T3_T4_T6_ --------------------------
	.section	.text._ZN3cub18CUB_300001_SM_10006detail6reduce28DeviceReduceSingleTileKernelINS2_10policy_hubIlyN4cuda3std3__44plusIlEEE10Policy1000EPlSC_iS9_llNS7_10__identityEEEvT0_T1_T2_T3_T4_T6_,"ax",@progbits
	.align	128
        .global         _ZN3cub18CUB_300001_SM_10006detail6reduce28DeviceReduceSingleTileKernelINS2_10policy_hubIlyN4cuda3std3__44plusIlEEE10Policy1000EPlSC_iS9_llNS7_10__identityEEEvT0_T1_T2_T3_T4_T6_
        .type           _ZN3cub18CUB_300001_SM_10006detail6reduce28DeviceReduceSingleTileKernelINS2_10policy_hubIlyN4cuda3std3__44plusIlEEE10Policy1000EPlSC_iS9_llNS7_10__identityEEEvT0_T1_T2_T3_T4_T6_,@function
        .size           _ZN3cub18CUB_300001_SM_10006detail6reduce28DeviceReduceSingleTileKernelINS2_10policy_hubIlyN4cuda3std3__44plusIlEEE10Policy1000EPlSC_iS9_llNS7_10__identityEEEvT0_T1_T2_T3_T4_T6_,(.L_x_440 - _ZN3cub18CUB_300001_SM_10006detail6reduce28DeviceReduceSingleTileKernelINS2_10policy_hubIlyN4cuda3std3__44plusIlEEE10Policy1000EPlSC_iS9_llNS7_10__identityEEEvT0_T1_T2_T3_T4_T6_)
        .other          _ZN3cub18CUB_300001_SM_10006detail6reduce28DeviceReduceSingleTileKernelINS2_10policy_hubIlyN4cuda3std3__44plusIlEEE10Policy1000EPlSC_iS9_llNS7_10__identityEEEvT0_T1_T2_T3_T4_T6_,@"STO_CUDA_ENTRY STV_DEFAULT"
_ZN3cub18CUB_300001_SM_10006detail6reduce28DeviceReduceSingleTileKernelINS2_10policy_hubIlyN4cuda3std3__44plusIlEEE10Policy1000EPlSC_iS9_llNS7_10__identityEEEvT0_T1_T2_T3_T4_T6_:
.text._ZN3cub18CUB_300001_SM_10006detail6reduce28DeviceReduceSingleTileKernelINS2_10policy_hubIlyN4cuda3std3__44plusIlEEE10Policy1000EPlSC_iS9_llNS7_10__identityEEEvT0_T1_T2_T3_T4_T6_:
[----:B------:R-:W-:Y:S01]  /*0000*/  LDC R1, c[0x0][0x37c] ;  /* 0x0000df00ff017b82 */ /* 0x000fe20000000800 */
[----:B------:R-:W0:Y:S01]  /*0010*/  LDCU UR4, c[0x0][0x390] ;  /* 0x00007200ff0477ac */ /* 0x000e220008000800 */
[----:B------:R-:W1:Y:S01]  /*0020*/  LDCU.64 UR6, c[0x0][0x358] ;  /* 0x00006b00ff0677ac */ /* 0x000e620008000a00 */
[----:B0-----:R-:W-:-:S05]  /*0030*/  IMAD.U32 R4, RZ, RZ, UR4 ;  /* 0x00000004ff047e24 */ /* 0x001fca000f8e00ff */
[----:B------:R-:W-:-:S13]  /*0040*/  ISETP.NE.AND P0, PT, R4, RZ, PT ;  /* 0x000000ff0400720c */ /* 0x000fda0003f05270 */
[----:B-1----:R-:W-:Y:S05]  /*0050*/  @P0 BRA `(.L_x_0) ;  /* 0x00000000001c0947 */ /* 0x002fea0003800000 */
[----:B------:R-:W0:Y:S02]  /*0060*/  S2R R0, SR_TID.X ;  /* 0x0000000000007919 */ /* 0x000e240000002100 */
[----:B0-----:R-:W-:-:S13]  /*0070*/  ISETP.NE.AND P0, PT, R0, RZ, PT ;  /* 0x000000ff0000720c */ /* 0x001fda0003f05270 */
[----:B------:R-:W-:Y:S05]  /*0080*/  @P0 EXIT ;  /* 0x000000000000094d */ /* 0x000fea0003800000 */
[----:B------:R-:W0:Y:S08]  /*0090*/  LDC.64 R2, c[0x0][0x388] ;  /* 0x0000e200ff027b82 */ /* 0x000e300000000a00 */
[----:B------:R-:W0:Y:S02]  /*00a0*/  LDC.64 R4, c[0x0][0x398] ;  /* 0x0000e600ff047b82 */ /* 0x000e240000000a00 */
[----:B0-----:R-:W-:Y:S01]  /*00b0*/  STG.E.64 desc[UR6][R2.64], R4 ;  /* 0x0000000402007986 */ /* 0x001fe2000c101b06 */
[----:B------:R-:W-:Y:S05]  /*00c0*/  EXIT ;  /* 0x000000000000794d */ /* 0x000fea0003800000 */
.L_x_0:
[----:B------:R-:W-:Y:S01]  /*00d0*/  ISETP.GT.AND P0, PT, R4, 0xdff, PT ;  /* 0x00000dff0400780c */ /* 0x000fe20003f04270 */
[----:B------:R-:W-:-:S12]  /*00e0*/  BSSY.RECONVERGENT B0, `(.L_x_1) ;  /* 0x0000256000007945 */ /* 0x000fd80003800200 */
[----:B------:R-:W-:Y:S05]  /*00f0*/  @P0 BRA `(.L_x_2) ;  /* 0x00000014004c0947 */ /* 0x000fea0003800000 */
[----:B------:R-:W0:Y:S01]  /*0100*/  S2R R5, SR_TID.X ;  /* 0x0000000000057919 */ /* 0x000e220000002100 */
[----:B------:R-:W-:Y:S01]  /*0110*/  BSSY.RECONVERGENT B1, `(.L_x_3) ;  /* 0x0000009000017945 */ /* 0x000fe20003800200 */
[----:B------:R-:W-:Y:S02]  /*0120*/  CS2R R2, SRZ ;  /* 0x0000000000027805 */ /* 0x000fe4000001ff00 */
[----:B0-----:R-:W-:Y:S01]  /*0130*/  ISETP.GE.AND P0, PT, R5, R4, PT ;  /* 0x000000040500720c */ /* 0x001fe20003f06270 */
[----:B------:R-:W-:-:S12]  /*0140*/  IMAD.MOV.U32 R7, RZ, RZ, R5 ;  /* 0x000000ffff077224 */ /* 0x000fd800078e0005 */
[----:B------:R-:W-:Y:S05]  /*0150*/  @P0 BRA `(.L_x_4) ;  /* 0x0000000000100947 */ /* 0x000fea0003800000 */
[----:B------:R-:W0:Y:S02]  /*0160*/  LDC.64 R2, c[0x0][0x380] ;  /* 0x0000e000ff027b82 */ /* 0x000e240000000a00 */
[----:B0-----:R-:W-:-:S06]  /*0170*/  IMAD.WIDE.U32 R2, R5, 0x8, R2 ;  /* 0x0000000805027825 */ /* 0x001fcc00078e0002 */
[----:B------:R-:W5:Y:S01]  /*0180*/  LDG.E.64.CONSTANT R2, desc[UR6][R2.64] ;  /* 0x0000000602027981 */ /* 0x000f62000c1e9b00 */
[----:B------:R-:W-:-:S07]  /*0190*/  VIADD R7, R5, 0x200 ;  /* 0x0000020005077836 */ /* 0x000fce0000000000 */
.L_x_4:
[----:B------:R-:W-:Y:S05]  /*01a0*/  BSYNC.RECONVERGENT B1 ;  /* 0x0000000000017941 */ /* 0x000fea0003800200 */
.L_x_3:
[----:B------:R-:W-:Y:S01]  /*01b0*/  ISETP.GE.AND P0, PT, R7, R4, PT ;  /* 0x000000040700720c */ /* 0x000fe20003f06270 */
[----:B------:R-:W-:-:S12]  /*01c0*/  BSSY.RECONVERGENT B1, `(.L_x_5) ;  /* 0x0000077000017945 */ /* 0x000fd80003800200 */
[----:B------:R-:W-:Y:S05]  /*01d0*/  @P0 BRA `(.L_x_6) ;  /* 0x0000000400d40947 */ /* 0x000fea0003800000 */
[----:B------:R-:W-:Y:S01]  /*01e0*/  LOP3.LUT R9, RZ, R7, RZ, 0x33, !PT ;  /* 0x00000007ff097212 */ /* 0x000fe200078e33ff */
[----:B------:R-:W-:Y:S04]  /*01f0*/  BSSY.RECONVERGENT B2, `(.L_x_7) ;  /* 0x0000018000027945 */ /* 0x000fe80003800200 */
[----:B------:R-:W-:-:S05]  /*0200*/  IMAD.IADD R0, R9, 0x1, R4 ;  /* 0x0000000109007824 */ /* 0x000fca00078e0204 */
[C---:B------:R-:W-:Y:S02]  /*0210*/  LOP3.LUT R6, R0.reuse, 0x600, RZ, 0xc0, !PT ;  /* 0x0000060000067812 */ /* 0x040fe400078ec0ff */
[----:B------:R-:W-:Y:S02]  /*0220*/  ISETP.GE.U32.AND P1, PT, R0, 0x600, PT ;  /* 0x000006000000780c */ /* 0x000fe40003f26070 */
[----:B------:R-:W-:-:S13]  /*0230*/  ISETP.NE.AND P0, PT, R6, 0x600, PT ;  /* 0x000006000600780c */ /* 0x000fda0003f05270 */
[----:B------:R-:W-:Y:S05]  /*0240*/  @!P0 BRA `(.L_x_8) ;  /* 0x0000000000488947 */ /* 0x000fea0003800000 */
[----:B------:R-:W0:Y:S01]  /*0250*/  LDC.64 R8, c[0x0][0x380] ;  /* 0x0000e000ff087b82 */ /* 0x000e220000000a00 */
[----:B------:R-:W-:-:S04]  /*0260*/  LEA.HI R0, R0, 0x1, RZ, 0x17 ;  /* 0x0000000100007811 */ /* 0x000fc800078fb8ff */
[----:B------:R-:W-:-:S05]  /*0270*/  LOP3.LUT R0, R0, 0x3, RZ, 0xc0, !PT ;  /* 0x0000000300007812 */ /* 0x000fca00078ec0ff */
[----:B------:R-:W-:Y:S02]  /*0280*/  IMAD.MOV R0, RZ, RZ, -R0 ;  /* 0x000000ffff007224 */ /* 0x000fe400078e0a00 */
[----:B0-----:R-:W-:-:S04]  /*0290*/  IMAD.WIDE.U32 R8, R7, 0x8, R8 ;  /* 0x0000000807087825 */ /* 0x001fc800078e0008 */
[----:B------:R-:W-:Y:S02]  /*02a0*/  IMAD.MOV.U32 R6, RZ, RZ, R8 ;  /* 0x000000ffff067224 */ /* 0x000fe400078e0008 */
[----:B------:R-:W-:-:S07]  /*02b0*/  IMAD.MOV.U32 R11, RZ, RZ, R9 ;  /* 0x000000ffff0b7224 */ /* 0x000fce00078e0009 */
.L_x_9:
[----:B------:R-:W-:Y:S02]  /*02c0*/  IMAD.MOV.U32 R8, RZ, RZ, R6 ;  /* 0x000000ffff087224 */ /* 0x000fe400078e0006 */
[----:B------:R-:W-:-:S06]  /*02d0*/  IMAD.MOV.U32 R9, RZ, RZ, R11 ;  /* 0x000000ffff097224 */ /* 0x000fcc00078e000b */
[----:B------:R-:W2:Y:S01]  /*02e0*/  LDG.E.64.CONSTANT R8, desc[UR6][R8.64] ;  /* 0x0000000608087981 */ /* 0x000ea2000c1e9b00 */
[----:B------:R-:W-:Y:S01]  /*02f0*/  VIADD R0, R0, 0x1 ;  /* 0x0000000100007836 */ /* 0x000fe20000000000 */
[----:B------:R-:W-:Y:S01]  /*0300*/  IADD3 R6, P3, PT, R6, 0x1000, RZ ;  /* 0x0000100006067810 */ /* 0x000fe20007f7e0ff */
[----:B------:R-:W-:-:S03]  /*0310*/  VIADD R7, R7, 0x200 ;  /* 0x0000020007077836 */ /* 0x000fc60000000000 */
[----:B------:R-:W-:Y:S01]  /*0320*/  ISETP.NE.AND P0, PT, R0, RZ, PT ;  /* 0x000000ff0000720c */ /* 0x000fe20003f05270 */
[----:B------:R-:W-:Y:S01]  /*0330*/  IMAD.X R11, RZ, RZ, R11, P3 ;  /* 0x000000ffff0b7224 */ /* 0x000fe200018e060b */
[----:B--2--5:R-:W-:-:S05]  /*0340*/  IADD3 R2, P2, PT, R8, R2, RZ ;  /* 0x0000000208027210 */ /* 0x024fca0007f5e0ff */
[----:B------:R-:W-:-:S06]  /*0350*/  IMAD.X R3, R9, 0x1, R3, P2 ;  /* 0x0000000109037824 */ /* 0x000fcc00010e0603 */
[----:B------:R-:W-:Y:S05]  /*0360*/  @P0 BRA `(.L_x_9) ;  /* 0xfffffffc00d40947 */ /* 0x000fea000383ffff */
.L_x_8:
[----:B------:R-:W-:Y:S05]  /*0370*/  BSYNC.RECONVERGENT B2 ;  /* 0x0000000000027941 */ /* 0x000fea0003800200 */
.L_x_7:
[----:B------:R-:W-:Y:S05]  /*0380*/  @!P1 BRA `(.L_x_6) ;  /* 0x0000000400689947 */ /* 0x000fea0003800000 */
[----:B------:R-:W-:Y:S01]  /*0390*/  IMAD.IADD R0, R4, 0x1, -R7 ;  /* 0x0000000104007824 */ /* 0x000fe200078e0a07 */
[----:B------:R-:W-:Y:S01]  /*03a0*/  BSSY.RECONVERGENT B2, `(.L_x_10) ;  /* 0x0000031000027945 */ /* 0x000fe20003800200 */
[----:B------:R-:W-:-:S03]  /*03b0*/  PLOP3.LUT P0, PT, PT, PT, PT, 0x80, 0x8 ;  /* 0x000000000008781c */ /* 0x000fc60003f0f070 */
[----:B------:R-:W-:-:S13]  /*03c0*/  ISETP.GT.AND P1, PT, R0, 0x1800, PT ;  /* 0x000018000000780c */ /* 0x000fda0003f24270 */
[----:B------:R-:W-:Y:S05]  /*03d0*/  @!P1 BRA `(.L_x_11) ;  /* 0x0000000000b49947 */ /* 0x000fea0003800000 */
[----:B------:R-:W-:Y:S01]  /*03e0*/  PLOP3.LUT P0, PT, PT, PT, PT, 0x8, 0x80 ;  /* 0x000000000080781c */ /* 0x000fe20003f0e170 */
[----:B------:R-:W-:-:S12]  /*03f0*/  VIADD R0, R4, 0xffffe800 ;  /* 0xffffe80004007836 */ /* 0x000fd80000000000 */
.L_x_12:
[----:B------:R-:W0:Y:S01]  /*0400*/  LDC.64 R44, c[0x0][0x380] ;  /* 0x0000e000ff2c7b82 */ /* 0x000e220000000a00 */
[C---:B------:R-:W-:Y:S02]  /*0410*/  VIADD R41, R7.reuse, 0x800 ;  /* 0x0000080007297836 */ /* 0x040fe40000000000 */
[C---:B------:R-:W-:Y:S02]  /*0420*/  VIADD R43, R7.reuse, 0x1000 ;  /* 0x00001000072b7836 */ /* 0x040fe40000000000 */
[----:B0-----:R-:W-:-:S05]  /*0430*/  IMAD.WIDE R28, R7, 0x8, R44 ;  /* 0x00000008071c7825 */ /* 0x001fca00078e022c */
[----:B------:R-:W2:Y:S01]  /*0440*/  LDG.E.64.CONSTANT R8, desc[UR6][R28.64] ;  /* 0x000000061c087981 */ /* 0x000ea2000c1e9b00 */
[----:B------:R-:W-:-:S03]  /*0450*/  IMAD.WIDE R40, R41, 0x8, R44 ;  /* 0x0000000829287825 */ /* 0x000fc600078e022c */
[----:B------:R-:W2:Y:S04]  /*0460*/  LDG.E.64.CONSTANT R10, desc[UR6][R28.64+0x1000] ;  /* 0x001000061c0a7981 */ /* 0x000ea8000c1e9b00 */
[----:B------:R-:W3:Y:S04]  /*0470*/  LDG.E.64.CONSTANT R12, desc[UR6][R28.64+0x2000] ;  /* 0x002000061c0c7981 */ /* 0x000ee8000c1e9b00 */
[----:B------:R-:W3:Y:S01]  /*0480*/  LDG.E.64.CONSTANT R14, desc[UR6][R28.64+0x3000] ;  /* 0x003000061c0e7981 */ /* 0x000ee2000c1e9b00 */
[----:B------:R-:W-:-:S03]  /*0490*/  IMAD.WIDE R42, R43, 0x8, R44 ;  /* 0x000000082b2a7825 */ /* 0x000fc600078e022c */
[----:B------:R-:W4:Y:S04]  /*04a0*/  LDG.E.64.CONSTANT R16, desc[UR6][R40.64] ;  /* 0x0000000628107981 */ /* 0x000f28000c1e9b00 */
[----:B------:R-:W4:Y:S04]  /*04b0*/  LDG.E.64.CONSTANT R18, desc[UR6][R40.64+0x1000] ;  /* 0x0010000628127981 */ /* 0x000f28000c1e9b00 */
[----:B------:R-:W4:Y:S04]  /*04c0*/  LDG.E.64.CONSTANT R20, desc[UR6][R40.64+0x2000] ;  /* 0x0020000628147981 */ /* 0x000f28000c1e9b00 */
[----:B------:R2:W4:Y:S01]  /*04d0*/  LDG.E.64.CONSTANT R26, desc[UR6][R40.64+0x3000] ;  /* 0x00300006281a7981 */ /* 0x000522000c1e9b00 */
[----:B------:R-:W-:-:S03]  /*04e0*/  VIADD R31, R7, 0x1800 ;  /* 0x00001800071f7836 */ /* 0x000fc60000000000 */
[----:B------:R-:W4:Y:S04]  /*04f0*/  LDG.E.64.CONSTANT R24, desc[UR6][R42.64] ;  /* 0x000000062a187981 */ /* 0x000f28000c1e9b00 */
[----:B------:R-:W4:Y:S01]  /*0500*/  LDG.E.64.CONSTANT R22, desc[UR6][R42.64+0x1000] ;  /* 0x001000062a167981 */ /* 0x000f22000c1e9b00 */
[----:B------:R-:W-:-:S03]  /*0510*/  IMAD.WIDE R44, R31, 0x8, R44 ;  /* 0x000000081f2c7825 */ /* 0x000fc600078e022c */
[----:B------:R-:W4:Y:S04]  /*0520*/  LDG.E.64.CONSTANT R28, desc[UR6][R42.64+0x2000] ;  /* 0x002000062a1c7981 */ /* 0x000f28000c1e9b00 */
[----:B------:R-:W4:Y:S04]  /*0530*/  LDG.E.64.CONSTANT R36, desc[UR6][R42.64+0x3000] ;  /* 0x003000062a247981 */ /* 0x000f28000c1e9b00 */
[----:B------:R-:W4:Y:S04]  /*0540*/  LDG.E.64.CONSTANT R34, desc[UR6][R44.64] ;  /* 0x000000062c227981 */ /* 0x000f28000c1e9b00 */
[----:B------:R-:W4:Y:S04]  /*0550*/  LDG.E.64.CONSTANT R32, desc[UR6][R44.64+0x1000] ;  /* 0x001000062c207981 */ /* 0x000f28000c1e9b00 */
[----:B------:R-:W4:Y:S04]  /*0560*/  LDG.E.64.CONSTANT R30, desc[UR6][R44.64+0x2000] ;  /* 0x002000062c1e7981 */ /* 0x000f28000c1e9b00 */
[----:B------:R-:W4:Y:S01]  /*0570*/  LDG.E.64.CONSTANT R38, desc[UR6][R44.64+0x3000] ;  /* 0x003000062c267981 */ /* 0x000f22000c1e9b00 */
[----:B------:R-:W-:Y:S01]  /*0580*/  VIADD R7, R7, 0x2000 ;  /* 0x0000200007077836 */ /* 0x000fe20000000000 */
[----:B--2--5:R-:W-:-:S04]  /*0590*/  IADD3 R41, P1, P2, R10, R8, R2 ;  /* 0x000000080a297210 */ /* 0x024fc80007a3e002 */
[----:B------:R-:W-:Y:S02]  /*05a0*/  IADD3.X R9, PT, PT, R11, R9, R3, P1, P2 ;  /* 0x000000090b097210 */ /* 0x000fe40000fe4403 */
[----:B---3--:R-:W-:-:S04]  /*05b0*/  IADD3 R41, P3, P4, R14, R12, R41 ;  /* 0x0000000c0e297210 */ /* 0x008fc80007c7e029 */
[----:B------:R-:W-:Y:S02]  /*05c0*/  IADD3.X R13, PT, PT, R15, R13, R9, P3, P4 ;  /* 0x0000000d0f0d7210 */ /* 0x000fe40001fe8409 */
[----:B----4-:R-:W-:-:S04]  /*05d0*/  IADD3 R3, P1, P2, R18, R16, R41 ;  /* 0x0000001012037210 */ /* 0x010fc80007a3e029 */
[----:B------:R-:W-:Y:S02]  /*05e0*/  IADD3.X R17, PT, PT, R19, R17, R13, P1, P2 ;  /* 0x0000001113117210 */ /* 0x000fe40000fe440d */
[----:B------:R-:W-:-:S04]  /*05f0*/  IADD3 R3, P3, P4, R26, R20, R3 ;  /* 0x000000141a037210 */ /* 0x000fc80007c7e003 */
[----:B------:R-:W-:Y:S02]  /*0600*/  IADD3.X R21, PT, PT, R27, R21, R17, P3, P4 ;  /* 0x000000151b157210 */ /* 0x000fe40001fe8411 */
[----:B------:R-:W-:-:S04]  /*0610*/  IADD3 R3, P1, P2, R22, R24, R3 ;  /* 0x0000001816037210 */ /* 0x000fc80007a3e003 */
[----:B------:R-:W-:Y:S02]  /*0620*/  IADD3.X R23, PT, PT, R23, R25, R21, P1, P2 ;  /* 0x0000001917177210 */ /* 0x000fe40000fe4415 */
[----:B------:R-:W-:-:S04]  /*0630*/  IADD3 R3, P3, P4, R36, R28, R3 ;  /* 0x0000001c24037210 */ /* 0x000fc80007c7e003 */
[----:B------:R-:W-:Y:S02]  /*0640*/  IADD3.X R29, PT, PT, R37, R29, R23, P3, P4 ;  /* 0x0000001d251d7210 */ /* 0x000fe40001fe8417 */
[----:B------:R-:W-:Y:S02]  /*0650*/  ISETP.GE.AND P3, PT, R7, R0, PT ;  /* 0x000000000700720c */ /* 0x000fe40003f66270 */
[----:B------:R-:W-:-:S04]  /*0660*/  IADD3 R3, P2, P1, R32, R34, R3 ;  /* 0x0000002220037210 */ /* 0x000fc8000795e003 */
[----:B------:R-:W-:Y:S02]  /*0670*/  IADD3 R2, P4, P5, R38, R30, R3 ;  /* 0x0000001e26027210 */ /* 0x000fe40007d9e003 */
[----:B------:R-:W-:-:S04]  /*0680*/  IADD3.X R3, PT, PT, R33, R35, R29, P2, P1 ;  /* 0x0000002321037210 */ /* 0x000fc800017e241d */
[----:B------:R-:W-:Y:S01]  /*0690*/  IADD3.X R3, PT, PT, R39, R31, R3, P4, P5 ;  /* 0x0000001f27037210 */ /* 0x000fe200027ea403 */
[----:B------:R-:W-:Y:S06]  /*06a0*/  @!P3 BRA `(.L_x_12) ;  /* 0xfffffffc0054b947 */ /* 0x000fec000383ffff */
.L_x_11:
[----:B------:R-:W-:Y:S05]  /*06b0*/  BSYNC.RECONVERGENT B2 ;  /* 0x0000000000027941 */ /* 0x000fea0003800200 */
.L_x_10:
[----:B------:R-:W-:Y:S01]  /*06c0*/  IMAD.IADD R0, R4, 0x1, -R7 ;  /* 0x0000000104007824 */ /* 0x000fe200078e0a07 */
[----:B------:R-:W-:Y:S04]  /*06d0*/  BSSY.RECONVERGENT B2, `(.L_x_13) ;  /* 0x0000019000027945 */ /* 0x000fe80003800200 */
[----:B------:R-:W-:-:S13]  /*06e0*/  ISETP.GT.AND P1, PT, R0, 0x800, PT ;  /* 0x000008000000780c */ /* 0x000fda0003f24270 */
[----:B------:R-:W-:Y:S05]  /*06f0*/  @!P1 BRA `(.L_x_14) ;  /* 0x0000000000589947 */ /* 0x000fea0003800000 */
[----:B------:R-:W0:Y:S01]  /*0700*/  LDC.64 R18, c[0x0][0x380] ;  /* 0x0000e000ff127b82 */ /* 0x000e220000000a00 */
[C---:B------:R-:W-:Y:S02]  /*0710*/  VIADD R15, R7.reuse, 0x800 ;  /* 0x00000800070f7836 */ /* 0x040fe40000000000 */
[----:B0-----:R-:W-:-:S05]  /*0720*/  IMAD.WIDE R8, R7, 0x8, R18 ;  /* 0x0000000807087825 */ /* 0x001fca00078e0212 */
[----:B------:R-:W2:Y:S01]  /*0730*/  LDG.E.64.CONSTANT R10, desc[UR6][R8.64] ;  /* 0x00000006080a7981 */ /* 0x000ea2000c1e9b00 */
[----:B------:R-:W-:-:S03]  /*0740*/  IMAD.WIDE R18, R15, 0x8, R18 ;  /* 0x000000080f127825 */ /* 0x000fc600078e0212 */
[----:B------:R-:W2:Y:S04]  /*0750*/  LDG.E.64.CONSTANT R12, desc[UR6][R8.64+0x1000] ;  /* 0x00100006080c7981 */ /* 0x000ea8000c1e9b00 */
[----:B------:R-:W3:Y:S04]  /*0760*/  LDG.E.64.CONSTANT R14, desc[UR6][R8.64+0x2000] ;  /* 0x00200006080e7981 */ /* 0x000ee8000c1e9b00 */
[----:B------:R-:W3:Y:S04]  /*0770*/  LDG.E.64.CONSTANT R16, desc[UR6][R8.64+0x3000] ;  /* 0x0030000608107981 */ /* 0x000ee8000c1e9b00 */
[----:B------:R-:W4:Y:S04]  /*0780*/  LDG.E.64.CONSTANT R20, desc[UR6][R18.64] ;  /* 0x0000000612147981 */ /* 0x000f28000c1e9b00 */
[----:B------:R-:W4:Y:S04]  /*0790*/  LDG.E.64.CONSTANT R22, desc[UR6][R18.64+0x1000] ;  /* 0x0010000612167981 */ /* 0x000f28000c1e9b00 */
[----:B------:R-:W4:Y:S04]  /*07a0*/  LDG.E.64.CONSTANT R24, desc[UR6][R18.64+0x2000] ;  /* 0x0020000612187981 */ /* 0x000f28000c1e9b00 */
[----:B------:R-:W4:Y:S01]  /*07b0*/  LDG.E.64.CONSTANT R26, desc[UR6][R18.64+0x3000] ;  /* 0x00300006121a7981 */ /* 0x000f22000c1e9b00 */
[----:B------:R-:W-:Y:S01]  /*07c0*/  VIADD R7, R7, 0x1000 ;  /* 0x0000100007077836 */ /* 0x000fe20000000000 */
[----:B--2--5:R-:W-:-:S04]  /*07d0*/  IADD3 R29, P0, P1, R12, R10, R2 ;  /* 0x0000000a0c1d7210 */ /* 0x024fc8000791e002 */
[----:B------:R-:W-:Y:S02]  /*07e0*/  IADD3.X R11, PT, PT, R13, R11, R3, P0, P1 ;  /* 0x0000000b0d0b7210 */ /* 0x000fe400007e2403 */
[----:B------:R-:W-:Y:S02]  /*07f0*/  PLOP3.LUT P0, PT, PT, PT, PT, 0x8, 0x80 ;  /* 0x000000000080781c */ /* 0x000fe40003f0e170 */
[----:B---3--:R-:W-:-:S04]  /*0800*/  IADD3 R29, P2, P3, R16, R14, R29 ;  /* 0x0000000e101d7210 */ /* 0x008fc80007b5e01d */
[----:B------:R-:W-:Y:S02]  /*0810*/  IADD3.X R15, PT, PT, R17, R15, R11, P2, P3 ;  /* 0x0000000f110f7210 */ /* 0x000fe400017e640b */
[----:B----4-:R-:W-:-:S04]  /*0820*/  IADD3 R3, P1, P4, R22, R20, R29 ;  /* 0x0000001416037210 */ /* 0x010fc80007c3e01d */
[----:B------:R-:W-:Y:S02]  /*0830*/  IADD3 R2, P2, P3, R26, R24, R3 ;  /* 0x000000181a027210 */ /* 0x000fe40007b5e003 */
[----:B------:R-:W-:-:S04]  /*0840*/  IADD3.X R3, PT, PT, R23, R21, R15, P1, P4 ;  /* 0x0000001517037210 */ /* 0x000fc80000fe840f */
[----:B------:R-:W-:-:S07]  /*0850*/  IADD3.X R3, PT, PT, R27, R25, R3, P2, P3 ;  /* 0x000000191b037210 */ /* 0x000fce00017e6403 */
.L_x_14:
[----:B------:R-:W-:Y:S05]  /*0860*/  BSYNC.RECONVERGENT B2 ;  /* 0x0000000000027941 */ /* 0x000fea0003800200 */
.L_x_13:
[----:B------:R-:W-:-:S13]  /*0870*/  ISETP.LT.OR P0, PT, R7, R4, P0 ;  /* 0x000000040700720c */ /* 0x000fda0000701670 */
[----:B------:R-:W-:Y:S05]  /*0880*/  @!P0 BRA `(.L_x_6) ;  /* 0x0000000000288947 */ /* 0x000fea0003800000 */
[----:B------:R-:W0:Y:S02]  /*0890*/  LDC.64 R8, c[0x0][0x380] ;  /* 0x0000e000ff087b82 */ /* 0x000e240000000a00 */
[----:B0-----:R-:W-:-:S05]  /*08a0*/  IMAD.WIDE R6, R7, 0x8, R8 ;  /* 0x0000000807067825 */ /* 0x001fca00078e0208 */
[----:B------:R-:W2:Y:S04]  /*08b0*/  LDG.E.64.CONSTANT R8, desc[UR6][R6.64] ;  /* 0x0000000606087981 */ /* 0x000ea8000c1e9b00 */
[----:B------:R-:W2:Y:S04]  /*08c0*/  LDG.E.64.CONSTANT R10, desc[UR6][R6.64+0x1000] ;  /* 0x00100006060a7981 */ /* 0x000ea8000c1e9b00 */
[----:B------:R-:W3:Y:S04]  /*08d0*/  LDG.E.64.CONSTANT R12, desc[UR6][R6.64+0x2000] ;  /* 0x00200006060c7981 */ /* 0x000ee8000c1e9b00 */
[----:B------:R-:W3:Y:S01]  /*08e0*/  LDG.E.64.CONSTANT R14, desc[UR6][R6.64+0x3000] ;  /* 0x00300006060e7981 */ /* 0x000ee2000c1e9b00 */
[----:B--2--5:R-:W-:-:S04]  /*08f0*/  IADD3 R17, P0, P1, R10, R8, R2 ;  /* 0x000000080a117210 */ /* 0x024fc8000791e002 */
[----:B------:R-:W-:Y:S02]  /*0900*/  IADD3.X R3, PT, PT, R11, R9, R3, P0, P1 ;  /* 0x000000090b037210 */ /* 0x000fe400007e2403 */
[----:B---3--:R-:W-:-:S04]  /*0910*/  IADD3 R2, P2, P3, R14, R12, R17 ;  /* 0x0000000c0e027210 */ /* 0x008fc80007b5e011 */
[----:B------:R-:W-:-:S09]  /*0920*/  IADD3.X R3, PT, PT, R15, R13, R3, P2, P3 ;  /* 0x0000000d0f037210 */ /* 0x000fd200017e6403 */
.L_x_6:
[----:B------:R-:W-:Y:S05]  /*0930*/  BSYNC.RECONVERGENT B1 ;  /* 0x0000000000017941 */ /* 0x000fea0003800200 */
.L_x_5:
[----:B------:R-:W-:-:S13]  /*0940*/  ISETP.GE.AND P0, PT, R4, 0x200, PT ;  /* 0x000002000400780c */ /* 0x000fda0003f06270 */
[----:B------:R-:W-:Y:S05]  /*0950*/  @!P0 BRA `(.L_x_15) ;  /* 0x00000004002c8947 */ /* 0x000fea0003800000 */
[----:B------:R-:W0:Y:S01]  /*0960*/  S2R R8, SR_LANEID ;  /* 0x0000000000087919 */ /* 0x000e220000000000 */
[----:B-----5:R-:W1:Y:S04]  /*0970*/  SHFL.DOWN PT, R0, R2, 0x1, 0x1f ;  /* 0x08201f0002007f89 */ /* 0x020e6800000e0000 */
[----:B------:R-:W2:Y:S01]  /*0980*/  SHFL.DOWN PT, R4, R3, 0x1, 0x1f ;  /* 0x08201f0003047f89 */ /* 0x000ea200000e0000 */
[----:B0-----:R-:W-:-:S04]  /*0990*/  ISETP.GT.AND P0, PT, R8, 0x1e, PT ;  /* 0x0000001e0800780c */ /* 0x001fc80003f04270 */
[----:B-1----:R-:W-:Y:S02]  /*09a0*/  SEL R9, R0, RZ, !P0 ;  /* 0x000000ff00097207 */ /* 0x002fe40004000000 */
[----:B--2---:R-:W-:Y:S02]  /*09b0*/  SEL R4, R4, RZ, !P0 ;  /* 0x000000ff04047207 */ /* 0x004fe40004000000 */
[----:B------:R-:W-:-:S05]  /*09c0*/  IADD3 R9, P0, PT, R2, R9, RZ ;  /* 0x0000000902097210 */ /* 0x000fca0007f1e0ff */
[----:B------:R-:W-:Y:S01]  /*09d0*/  IMAD.X R6, R3, 0x1, R4, P0 ;  /* 0x0000000103067824 */ /* 0x000fe200000e0604 */
[----:B------:R-:W0:Y:S01]  /*09e0*/  SHFL.DOWN PT, R0, R9, 0x2, 0x1f ;  /* 0x08401f0009007f89 */ /* 0x000e2200000e0000 */
[----:B------:R-:W-:-:S03]  /*09f0*/  ISETP.GT.AND P0, PT, R8, 0x1d, PT ;  /* 0x0000001d0800780c */ /* 0x000fc60003f04270 */
[----:B------:R-:W1:Y:S01]  /*0a00*/  SHFL.DOWN PT, R4, R6, 0x2, 0x1f ;  /* 0x08401f0006047f89 */ /* 0x000e6200000e0000 */
[----:B0-----:R-:W-:-:S04]  /*0a10*/  SEL R0, R0, RZ, !P0 ;  /* 0x000000ff00007207 */ /* 0x001fc80004000000 */
[----:B------:R-:W-:Y:S02]  /*0a20*/  IADD3 R7, P1, PT, R0, R9, RZ ;  /* 0x0000000900077210 */ /* 0x000fe40007f3e0ff */
[----:B-1----:R-:W-:Y:S02]  /*0a30*/  SEL R3, R4, RZ, !P0 ;  /* 0x000000ff04037207 */ /* 0x002fe40004000000 */
[----:B------:R-:W-:Y:S01]  /*0a40*/  ISETP.GT.AND P0, PT, R8, 0x1b, PT ;  /* 0x0000001b0800780c */ /* 0x000fe20003f04270 */
[----:B------:R-:W0:Y:S02]  /*0a50*/  SHFL.DOWN PT, R0, R7, 0x4, 0x1f ;  /* 0x08801f0007007f89 */ /* 0x000e2400000e0000 */
[----:B------:R-:W-:-:S05]  /*0a60*/  IMAD.X R3, R3, 0x1, R6, P1 ;  /* 0x0000000103037824 */ /* 0x000fca00008e0606 */
[----:B------:R-:W1:Y:S01]  /*0a70*/  SHFL.DOWN PT, R2, R3, 0x4, 0x1f ;  /* 0x08801f0003027f89 */ /* 0x000e6200000e0000 */
[----:B0-----:R-:W-:-:S04]  /*0a80*/  SEL R0, R0, RZ, !P0 ;  /* 0x000000ff00007207 */ /* 0x001fc80004000000 */
[----:B------:R-:W-:Y:S02]  /*0a90*/  IADD3 R11, P1, PT, R0, R7, RZ ;  /* 0x00000007000b7210 */ /* 0x000fe40007f3e0ff */
[----:B-1----:R-:W-:-:S03]  /*0aa0*/  SEL R2, R2, RZ, !P0 ;  /* 0x000000ff02027207 */ /* 0x002fc60004000000 */
[----:B------:R-:W0:Y:S01]  /*0ab0*/  SHFL.DOWN PT, R0, R11, 0x8, 0x1f ;  /* 0x09001f000b007f89 */ /* 0x000e2200000e0000 */
[----:B------:R-:W-:Y:S01]  /*0ac0*/  ISETP.GT.AND P0, PT, R8, 0x17, PT ;  /* 0x000000170800780c */ /* 0x000fe20003f04270 */
[----:B------:R-:W-:Y:S01]  /*0ad0*/  IMAD.X R13, R2, 0x1, R3, P1 ;  /* 0x00000001020d7824 */ /* 0x000fe200008e0603 */
[----:B------:R-:W-:-:S04]  /*0ae0*/  ISETP.NE.AND P1, PT, R8, RZ, PT ;  /* 0x000000ff0800720c */ /* 0x000fc80003f25270 */
[----:B------:R-:W1:Y:S09]  /*0af0*/  SHFL.DOWN PT, R2, R13, 0x8, 0x1f ;  /* 0x09001f000d027f89 */ /* 0x000e7200000e0000 */
[----:B------:R-:W2:Y:S01]  /*0b00*/  @!P1 S2R R7, SR_CgaCtaId ;  /* 0x0000000000079919 */ /* 0x000ea20000008800 */
[----:B0-----:R-:W-:-:S04]  /*0b10*/  SEL R0, R0, RZ, !P0 ;  /* 0x000000ff00007207 */ /* 0x001fc80004000000 */
[----:B------:R-:W-:Y:S02]  /*0b20*/  IADD3 R9, P2, PT, R0, R11, RZ ;  /* 0x0000000b00097210 */ /* 0x000fe40007f5e0ff */
[----:B-1----:R-:W-:-:S03]  /*0b30*/  SEL R2, R2, RZ, !P0 ;  /* 0x000000ff02027207 */ /* 0x002fc60004000000 */
[----:B------:R-:W0:Y:S01]  /*0b40*/  SHFL.DOWN PT, R0, R9, 0x10, 0x1f ;  /* 0x0a001f0009007f89 */ /* 0x000e2200000e0000 */
[----:B------:R-:W-:Y:S01]  /*0b50*/  ISETP.GT.AND P0, PT, R8, 0xf, PT ;  /* 0x0000000f0800780c */ /* 0x000fe20003f04270 */
[----:B------:R-:W-:Y:S01]  /*0b60*/  IMAD.X R6, R2, 0x1, R13, P2 ;  /* 0x0000000102067824 */ /* 0x000fe200010e060d */
[----:B------:R-:W-:-:S04]  /*0b70*/  @!P1 MOV R2, 0x400 ;  /* 0x0000040000029802 */ /* 0x000fc80000000f00 */
[----:B------:R-:W1:Y:S01]  /*0b80*/  SHFL.DOWN PT, R3, R6, 0x10, 0x1f ;  /* 0x0a001f0006037f89 */ /* 0x000e6200000e0000 */
[----:B--2---:R-:W-:Y:S02]  /*0b90*/  @!P1 LEA R7, R7, R2, 0x18 ;  /* 0x0000000207079211 */ /* 0x004fe400078ec0ff */
[----:B0-----:R-:W-:Y:S02]  /*0ba0*/  SEL R4, R0, RZ, !P0 ;  /* 0x000000ff00047207 */ /* 0x001fe40004000000 */
[----:B------:R-:W-:Y:S02]  /*0bb0*/  @!P1 SHF.R.U32.HI R0, RZ, 0x2, R5 ;  /* 0x00000002ff009819 */ /* 0x000fe40000011605 */
[----:B------:R-:W-:Y:S02]  /*0bc0*/  IADD3 R2, P2, PT, R4, R9, RZ ;  /* 0x0000000904027210 */ /* 0x000fe40007f5e0ff */
[----:B------:R-:W-:Y:S02]  /*0bd0*/  @!P1 LOP3.LUT R0, R0, 0xf8, RZ, 0xc0, !PT ;  /* 0x000000f800009812 */ /* 0x000fe400078ec0ff */
[----:B-1----:R-:W-:-:S02]  /*0be0*/  SEL R3, R3, RZ, !P0 ;  /* 0x000000ff03037207 */ /* 0x002fc40004000000 */
[----:B------:R-:W-:Y:S01]  /*0bf0*/  ISETP.NE.AND P0, PT, R5, RZ, PT ;  /* 0x000000ff0500720c */ /* 0x000fe20003f05270 */
[----:B------:R-:W-:Y:S02]  /*0c00*/  @!P1 IMAD.IADD R7, R0, 0x1, R7 ;  /* 0x0000000100079824 */ /* 0x000fe400078e0207 */
[----:B------:R-:W-:-:S05]  /*0c10*/  IMAD.X R3, R3, 0x1, R6, P2 ;  /* 0x0000000103037824 */ /* 0x000fca00010e0606 */
[----:B------:R2:W-:Y:S01]  /*0c20*/  @!P1 STS.64 [R7+0x10], R2 ;  /* 0x0000100207009388 */ /* 0x0005e20000000a00 */
[----:B------:R-:W-:Y:S06]  /*0c30*/  BAR.SYNC.DEFER_BLOCKING 0x0 ;  /* 0x0000000000007b1d */ /* 0x000fec0000010000 */
[----:B------:R-:W-:Y:S05]  /*0c40*/  @P0 BRA `(.L_x_16) ;  /* 0x00000018007c0947 */ /* 0x000fea0003800000 */
[----:B------:R-:W0:Y:S01]  /*0c50*/  S2UR UR5, SR_CgaCtaId ;  /* 0x00000000000579c3 */ /* 0x000e220000008800 */
[----:B------:R-:W-:Y:S02]  /*0c60*/  UMOV UR4, 0x400 ;  /* 0x0000040000047882 */ /* 0x000fe40000000000 */
[----:B0-----:R-:W-:-:S09]  /*0c70*/  ULEA UR4, UR5, UR4, 0x18 ;  /* 0x0000000405047291 */ /* 0x001fd2000f8ec0ff */
[----:B------:R-:W-:Y:S04]  /*0c80*/  LDS.64 R32, [UR4+0x18] ;  /* 0x00001804ff207984 */ /* 0x000fe80008000a00 */
[----:B------:R-:W0:Y:S04]  /*0c90*/  LDS.128 R28, [UR4+0x20] ;  /* 0x00002004ff1c7984 */ /* 0x000e280008000c00 */
[----:B------:R-:W1:Y:S04]  /*0ca0*/  LDS.128 R24, [UR4+0x30] ;  /* 0x00003004ff187984 */ /* 0x000e680008000c00 */
[----:B------:R-:W3:Y:S04]  /*0cb0*/  LDS.128 R20, [UR4+0x40] ;  /* 0x00004004ff147984 */ /* 0x000ee80008000c00 */
[----:B------:R-:W4:Y:S04]  /*0cc0*/  LDS.128 R16, [UR4+0x50] ;  /* 0x00005004ff107984 */ /* 0x000f280008000c00 */
[----:B------:R-:W5:Y:S04]  /*0cd0*/  LDS.128 R12, [UR4+0x60] ;  /* 0x00006004ff0c7984 */ /* 0x000f680008000c00 */
[----:B------:R-:W5:Y:S04]  /*0ce0*/  LDS.128 R8, [UR4+0x70] ;  /* 0x00007004ff087984 */ /* 0x000f680008000c00 */
[----:B--2---:R-:W2:Y:S01]  /*0cf0*/  LDS.128 R4, [UR4+0x80] ;  /* 0x00008004ff047984 */ /* 0x004ea20008000c00 */
[----:B0-----:R-:W-:-:S04]  /*0d00*/  IADD3 R35, P1, P2, R28, R32, R2 ;  /* 0x000000201c237210 */ /* 0x001fc80007a3e002 */
[----:B-1----:R-:W-:Y:S02]  /*0d10*/  IADD3 R35, P3, P4, R24, R35, R30 ;  /* 0x0000002318237210 */ /* 0x002fe40007c7e01e */
[----:B------:R-:W-:Y:S02]  /*0d20*/  IADD3.X R29, PT, PT, R29, R33, R3, P1, P2 ;  /* 0x000000211d1d7210 */ /* 0x000fe40000fe4403 */
[----:B---3--:R-:W-:Y:S02]  /*0d30*/  IADD3 R3, P1, P2, R20, R35, R26 ;  /* 0x0000002314037210 */ /* 0x008fe40007a3e01a */
[----:B------:R-:W-:Y:S02]  /*0d40*/  IADD3.X R25, PT, PT, R25, R29, R31, P3, P4 ;  /* 0x0000001d19197210 */ /* 0x000fe40001fe841f */
[----:B----4-:R-:W-:Y:S02]  /*0d50*/  IADD3 R3, P3, P4, R16, R3, R22 ;  /* 0x0000000310037210 */ /* 0x010fe40007c7e016 */
[----:B------:R-:W-:-:S02]  /*0d60*/  IADD3.X R21, PT, PT, R21, R25, R27, P1, P2 ;  /* 0x0000001915157210 */ /* 0x000fc40000fe441b */
[----:B-----5:R-:W-:Y:S02]  /*0d70*/  IADD3 R3, P1, P2, R12, R3, R18 ;  /* 0x000000030c037210 */ /* 0x020fe40007a3e012 */
[----:B------:R-:W-:Y:S02]  /*0d80*/  IADD3.X R17, PT, PT, R17, R21, R23, P3, P4 ;  /* 0x0000001511117210 */ /* 0x000fe40001fe8417 */
[----:B------:R-:W-:Y:S02]  /*0d90*/  IADD3 R3, P3, P4, R8, R3, R14 ;  /* 0x0000000308037210 */ /* 0x000fe40007c7e00e */
[----:B------:R-:W-:Y:S02]  /*0da0*/  IADD3.X R13, PT, PT, R13, R17, R19, P1, P2 ;  /* 0x000000110d0d7210 */ /* 0x000fe40000fe4413 */
[----:B--2---:R-:W-:Y:S02]  /*0db0*/  IADD3 R3, P1, P2, R4, R3, R10 ;  /* 0x0000000304037210 */ /* 0x004fe40007a3e00a */
[----:B------:R-:W-:-:S02]  /*0dc0*/  IADD3.X R9, PT, PT, R9, R13, R15, P3, P4 ;  /* 0x0000000d09097210 */ /* 0x000fc40001fe840f */
[----:B------:R-:W-:Y:S02]  /*0dd0*/  IADD3 R2, P3, PT, R3, R6, RZ ;  /* 0x0000000603027210 */ /* 0x000fe40007f7e0ff */
[----:B------:R-:W-:-:S05]  /*0de0*/  IADD3.X R3, PT, PT, R5, R9, R11, P1, P2 ;  /* 0x0000000905037210 */ /* 0x000fca0000fe440b */
[----:B------:R-:W-:Y:S01]  /*0df0*/  IMAD.X R3, R3, 0x1, R7, P3 ;  /* 0x0000000103037824 */ /* 0x000fe200018e0607 */
[----:B------:R-:W-:Y:S06]  /*0e00*/  BRA `(.L_x_16) ;  /* 0x00000018000c7947 */ /* 0x000fec0003800000 */
.L_x_15:
[----:B------:R-:W-:Y:S01]  /*0e10*/  LOP3.LUT R0, R5, 0x3e0, RZ, 0xc0, !PT ;  /* 0x000003e005007812 */ /* 0x000fe200078ec0ff */
[----:B------:R-:W0:Y:S03]  /*0e20*/  S2R R12, SR_LANEID ;  /* 0x00000000000c7919 */ /* 0x000e260000000000 */
[----:B------:R-:W-:Y:S01]  /*0e30*/  LOP3.LUT R9, RZ, R0, RZ, 0x33, !PT ;  /* 0x00000000ff097212 */ /* 0x000fe200078e33ff */
[----:B------:R-:W-:-:S04]  /*0e40*/  VIADD R7, R0, 0x20 ;  /* 0x0000002000077836 */ /* 0x000fc80000000000 */
[----:B------:R-:W-:Y:S01]  /*0e50*/  IMAD.IADD R9, R9, 0x1, R4 ;  /* 0x0000000109097824 */ /* 0x000fe200078e0204 */
[----:B------:R-:W-:-:S04]  /*0e60*/  ISETP.GT.AND P0, PT, R7, R4, PT ;  /* 0x000000040700720c */ /* 0x000fc80003f04270 */
[----:B------:R-:W-:-:S05]  /*0e70*/  SEL R9, R9, 0x1f, P0 ;  /* 0x0000001f09097807 */ /* 0x000fca0000000000 */
[----:B-----5:R-:W1:Y:S04]  /*0e80*/  SHFL.DOWN PT, R0, R2, 0x1, R9 ;  /* 0x0820000002007989 */ /* 0x020e6800000e0009 */
[----:B------:R-:W2:Y:S01]  /*0e90*/  SHFL.DOWN PT, R6, R3, 0x1, R9 ;  /* 0x0820000003067989 */ /* 0x000ea200000e0009 */
[C---:B0-----:R-:W-:Y:S01]  /*0ea0*/  ISETP.GE.AND P0, PT, R12.reuse, R9, PT ;  /* 0x000000090c00720c */ /* 0x041fe20003f06270 */
[C---:B------:R-:W-:Y:S01]  /*0eb0*/  VIADD R8, R12.reuse, 0x2 ;  /* 0x000000020c087836 */ /* 0x040fe20000000000 */
[----:B------:R-:W-:Y:S02]  /*0ec0*/  ISETP.NE.AND P2, PT, R12, RZ, PT ;  /* 0x000000ff0c00720c */ /* 0x000fe40003f45270 */
[----:B-1----:R-:W-:Y:S02]  /*0ed0*/  SEL R7, R0, RZ, !P0 ;  /* 0x000000ff00077207 */ /* 0x002fe40004000000 */
[----:B--2---:R-:W-:-:S02]  /*0ee0*/  SEL R6, R6, RZ, !P0 ;  /* 0x000000ff06067207 */ /* 0x004fc40004000000 */
[----:B------:R-:W-:-:S05]  /*0ef0*/  IADD3 R7, P0, PT, R2, R7, RZ ;  /* 0x0000000702077210 */ /* 0x000fca0007f1e0ff */
[----:B------:R-:W-:Y:S01]  /*0f00*/  IMAD.X R11, R3, 0x1, R6, P0 ;  /* 0x00000001030b7824 */ /* 0x000fe200000e0606 */
[----:B------:R-:W0:Y:S01]  /*0f10*/  SHFL.DOWN PT, R0, R7, 0x2, R9 ;  /* 0x0840000007007989 */ /* 0x000e2200000e0009 */
[----:B------:R-:W-:-:S03]  /*0f20*/  ISETP.GT.AND P0, PT, R8, R9, PT ;  /* 0x000000090800720c */ /* 0x000fc60003f04270 */
[----:B------:R-:W1:Y:S01]  /*0f30*/  SHFL.DOWN PT, R6, R11, 0x2, R9 ;  /* 0x084000000b067989 */ /* 0x000e6200000e0009 */
[----:B0-----:R-:W-:-:S04]  /*0f40*/  SEL R0, R0, RZ, !P0 ;  /* 0x000000ff00007207 */ /* 0x001fc80004000000 */
[----:B------:R-:W-:Y:S02]  /*0f50*/  IADD3 R8, P1, PT, R0, R7, RZ ;  /* 0x0000000700087210 */ /* 0x000fe40007f3e0ff */
[----:B-1----:R-:W-:-:S03]  /*0f60*/  SEL R6, R6, RZ, !P0 ;  /* 0x000000ff06067207 */ /* 0x002fc60004000000 */
[----:B------:R-:W0:Y:S02]  /*0f70*/  SHFL.DOWN PT, R0, R8, 0x4, R9 ;  /* 0x0880000008007989 */ /* 0x000e2400000e0009 */
[----:B------:R-:W-:Y:S02]  /*0f80*/  IMAD.X R10, R6, 0x1, R11, P1 ;  /* 0x00000001060a7824 */ /* 0x000fe400008e060b */
[----:B------:R-:W-:Y:S01]  /*0f90*/  VIADD R6, R12, 0x4 ;  /* 0x000000040c067836 */ /* 0x000fe20000000000 */
[----:B------:R-:W1:Y:S02]  /*0fa0*/  @!P2 S2R R11, SR_CgaCtaId ;  /* 0x00000000000ba919 */ /* 0x000e640000008800 */
[----:B------:R-:W2:Y:S02]  /*0fb0*/  SHFL.DOWN PT, R2, R10, 0x4, R9 ;  /* 0x088000000a027989 */ /* 0x000ea400000e0009 */
[----:B------:R-:W-:Y:S01]  /*0fc0*/  ISETP.GT.AND P0, PT, R6, R9, PT ;  /* 0x000000090600720c */ /* 0x000fe20003f04270 */
[----:B------:R-:W-:-:S03]  /*0fd0*/  VIADD R6, R12, 0x8 ;  /* 0x000000080c067836 */ /* 0x000fc60000000000 */
[----:B0-----:R-:W-:-:S04]  /*0fe0*/  SEL R0, R0, RZ, !P0 ;  /* 0x000000ff00007207 */ /* 0x001fc80004000000 */
[----:B------:R-:W-:Y:S02]  /*0ff0*/  IADD3 R3, P1, PT, R0, R8, RZ ;  /* 0x0000000800037210 */ /* 0x000fe40007f3e0ff */
[----:B--2---:R-:W-:-:S03]  /*1000*/  SEL R2, R2, RZ, !P0 ;  /* 0x000000ff02027207 */ /* 0x004fc60004000000 */
[----:B------:R-:W0:Y:S01]  /*1010*/  SHFL.DOWN PT, R0, R3, 0x8, R9 ;  /* 0x0900000003007989 */ /* 0x000e2200000e0009 */
[----:B------:R-:W-:Y:S01]  /*1020*/  ISETP.GT.AND P0, PT, R6, R9, PT ;  /* 0x000000090600720c */ /* 0x000fe20003f04270 */
[----:B------:R-:W-:-:S05]  /*1030*/  IMAD.X R7, R2, 0x1, R10, P1 ;  /* 0x0000000102077824 */ /* 0x000fca00008e060a */
[----:B------:R-:W2:Y:S01]  /*1040*/  SHFL.DOWN PT, R2, R7, 0x8, R9 ;  /* 0x0900000007027989 */ /* 0x000ea200000e0009 */
[----:B0-----:R-:W-:-:S04]  /*1050*/  SEL R0, R0, RZ, !P0 ;  /* 0x000000ff00007207 */ /* 0x001fc80004000000 */
[----:B------:R-:W-:Y:S02]  /*1060*/  IADD3 R6, P1, PT, R0, R3, RZ ;  /* 0x0000000300067210 */ /* 0x000fe40007f3e0ff */
[----:B--2---:R-:W-:-:S03]  /*1070*/  SEL R2, R2, RZ, !P0 ;  /* 0x000000ff02027207 */ /* 0x004fc60004000000 */
[----:B------:R-:W0:Y:S02]  /*1080*/  SHFL.DOWN PT, R0, R6, 0x10, R9 ;  /* 0x0a00000006007989 */ /* 0x000e2400000e0009 */
[----:B------:R-:W-:Y:S01]  /*1090*/  IMAD.X R8, R2, 0x1, R7, P1 ;  /* 0x0000000102087824 */ /* 0x000fe200008e0607 */
[----:B------:R-:W-:Y:S01]  /*10a0*/  @!P2 SHF.R.U32.HI R7, RZ, 0x2, R5 ;  /* 0x00000002ff07a819 */ /* 0x000fe20000011605 */
[----:B------:R-:W-:-:S03]  /*10b0*/  VIADD R2, R12, 0x10 ;  /* 0x000000100c027836 */ /* 0x000fc60000000000 */
[----:B------:R-:W2:Y:S01]  /*10c0*/  SHFL.DOWN PT, R3, R8, 0x10, R9 ;  /* 0x0a00000008037989 */ /* 0x000ea200000e0009 */
[----:B------:R-:W-:Y:S02]  /*10d0*/  @!P2 LOP3.LUT R7, R7, 0xf8, RZ, 0xc0, !PT ;  /* 0x000000f80707a812 */ /* 0x000fe400078ec0ff */
[----:B------:R-:W-:Y:S02]  /*10e0*/  ISETP.GT.AND P0, PT, R2, R9, PT ;  /* 0x000000090200720c */ /* 0x000fe40003f04270 */
[----:B------:R-:W-:-:S04]  /*10f0*/  @!P2 MOV R2, 0x400 ;  /* 0x000004000002a802 */ /* 0x000fc80000000f00 */
[----:B-1----:R-:W-:-:S05]  /*1100*/  @!P2 LEA R10, R11, R2, 0x18 ;  /* 0x000000020b0aa211 */ /* 0x002fca00078ec0ff */
[----:B------:R-:W-:Y:S01]  /*1110*/  @!P2 IMAD.IADD R7, R7, 0x1, R10 ;  /* 0x000000010707a824 */ /* 0x000fe200078e020a */
[----:B0-----:R-:W-:-:S04]  /*1120*/  SEL R0, R0, RZ, !P0 ;  /* 0x000000ff00007207 */ /* 0x001fc80004000000 */
[----:B------:R-:W-:Y:S02]  /*1130*/  IADD3 R2, P1, PT, R0, R6, RZ ;  /* 0x0000000600027210 */ /* 0x000fe40007f3e0ff */
[----:B--2---:R-:W-:Y:S02]  /*1140*/  SEL R3, R3, RZ, !P0 ;  /* 0x000000ff03037207 */ /* 0x004fe40004000000 */
[----:B------:R-:W-:-:S03]  /*1150*/  ISETP.NE.AND P0, PT, R5, RZ, PT ;  /* 0x000000ff0500720c */ /* 0x000fc60003f05270 */
[----:B------:R-:W-:-:S05]  /*1160*/  IMAD.X R3, R3, 0x1, R8, P1 ;  /* 0x0000000103037824 */ /* 0x000fca00008e0608 */
[----:B------:R1:W-:Y:S01]  /*1170*/  @!P2 STS.64 [R7+0x10], R2 ;  /* 0x000010020700a388 */ /* 0x0003e20000000a00 */
[----:B------:R-:W-:Y:S06]  /*1180*/  BAR.SYNC.DEFER_BLOCKING 0x0 ;  /* 0x0000000000007b1d */ /* 0x000fec0000010000 */
[----:B------:R-:W-:Y:S05]  /*1190*/  @P0 BRA `(.L_x_16) ;  /* 0x0000001400280947 */ /* 0x000fea0003800000 */
[----:B------:R-:W0:Y:S01]  /*11a0*/  S2UR UR5, SR_CgaCtaId ;  /* 0x00000000000579c3 */ /* 0x000e220000008800 */
[----:B------:R-:W-:Y:S01]  /*11b0*/  UMOV UR4, 0x400 ;  /* 0x0000040000047882 */ /* 0x000fe20000000000 */
[C---:B------:R-:W-:Y:S02]  /*11c0*/  ISETP.GT.AND P2, PT, R4.reuse, 0x40, PT ;  /* 0x000000400400780c */ /* 0x040fe40003f44270 */
[C---:B------:R-:W-:Y:S02]  /*11d0*/  ISETP.GT.AND P1, PT, R4.reuse, 0x20, PT ;  /* 0x000000200400780c */ /* 0x040fe40003f24270 */
[C---:B------:R-:W-:Y:S02]  /*11e0*/  ISETP.GT.AND P5, PT, R4.reuse, 0x180, PT ;  /* 0x000001800400780c */ /* 0x040fe40003fa4270 */
[----:B------:R-:W-:Y:S01]  /*11f0*/  ISETP.GT.AND P6, PT, R4, 0x1a0, PT ;  /* 0x000001a00400780c */ /* 0x000fe20003fc4270 */
[----:B0-----:R-:W-:-:S09]  /*1200*/  ULEA UR4, UR5, UR4, 0x18 ;  /* 0x0000000405047291 */ /* 0x001fd2000f8ec0ff */
[----:B------:R-:W0:Y:S04]  /*1210*/  LDS.128 R8, [UR4+0x20] ;  /* 0x00002004ff087984 */ /* 0x000e280008000c00 */
[----:B-1----:R-:W1:Y:S04]  /*1220*/  LDS.64 R6, [UR4+0x18] ;  /* 0x00001804ff067984 */ /* 0x002e680008000a00 */
[----:B------:R-:W2:Y:S04]  /*1230*/  LDS.128 R12, [UR4+0x30] ;  /* 0x00003004ff0c7984 */ /* 0x000ea80008000c00 */
[----:B------:R-:W3:Y:S04]  /*1240*/  LDS.128 R16, [UR4+0x40] ;  /* 0x00004004ff107984 */ /* 0x000ee80008000c00 */
[----:B------:R-:W4:Y:S04]  /*1250*/  LDS.128 R20, [UR4+0x50] ;  /* 0x00005004ff147984 */ /* 0x000f280008000c00 */
[----:B------:R-:W5:Y:S04]  /*1260*/  LDS.128 R24, [UR4+0x60] ;  /* 0x00006004ff187984 */ /* 0x000f680008000c00 */
[----:B------:R-:W5:Y:S04]  /*1270*/  LDS.128 R32, [UR4+0x70] ;  /* 0x00007004ff207984 */ /* 0x000f680008000c00 */
[----:B------:R-:W5:Y:S01]  /*1280*/  LDS.128 R28, [UR4+0x80] ;  /* 0x00008004ff1c7984 */ /* 0x000f620008000c00 */
[----:B0-----:R-:W-:-:S02]  /*1290*/  SEL R5, R8, RZ, P2 ;  /* 0x000000ff08057207 */ /* 0x001fc40001000000 */
[----:B------:R-:W-:Y:S02]  /*12a0*/  SEL R8, R9, RZ, P2 ;  /* 0x000000ff09087207 */ /* 0x000fe40001000000 */
[----:B-1----:R-:W-:Y:S02]  /*12b0*/  SEL R0, R6, RZ, P1 ;  /* 0x000000ff06007207 */ /* 0x002fe40000800000 */
[----:B------:R-:W-:Y:S02]  /*12c0*/  SEL R7, R7, RZ, P1 ;  /* 0x000000ff07077207 */ /* 0x000fe40000800000 */
[C---:B------:R-:W-:Y:S02]  /*12d0*/  ISETP.GT.AND P1, PT, R4.reuse, 0x60, PT ;  /* 0x000000600400780c */ /* 0x040fe40003f24270 */
[----:B------:R-:W-:Y:S02]  /*12e0*/  ISETP.GT.AND P2, PT, R4, 0x80, PT ;  /* 0x000000800400780c */ /* 0x000fe40003f44270 */
[----:B------:R-:W-:-:S02]  /*12f0*/  IADD3 R0, P3, P4, R5, R0, R2 ;  /* 0x0000000005007210 */ /* 0x000fc40007c7e002 */
[----:B------:R-:W-:Y:S02]  /*1300*/  SEL R5, R10, RZ, P1 ;  /* 0x000000ff0a057207 */ /* 0x000fe40000800000 */
[----:B------:R-:W-:Y:S02]  /*1310*/  SEL R11, R11, RZ, P1 ;  /* 0x000000ff0b0b7207 */ /* 0x000fe40000800000 */
[----:B--2---:R-:W-:Y:S02]  /*1320*/  SEL R2, R12, RZ, P2 ;  /* 0x000000ff0c027207 */ /* 0x004fe40001000000 */
[----:B------:R-:W-:Y:S02]  /*1330*/  SEL R6, R13, RZ, P2 ;  /* 0x000000ff0d067207 */ /* 0x000fe40001000000 */
[C---:B------:R-:W-:Y:S02]  /*1340*/  ISETP.GT.AND P1, PT, R4.reuse, 0xa0, PT ;  /* 0x000000a00400780c */ /* 0x040fe40003f24270 */
[----:B------:R-:W-:-:S02]  /*1350*/  ISETP.GT.AND P2, PT, R4, 0xc0, PT ;  /* 0x000000c00400780c */ /* 0x000fc40003f44270 */
[----:B------:R-:W-:Y:S02]  /*1360*/  IADD3.X R7, PT, PT, R8, R7, R3, P3, P4 ;  /* 0x0000000708077210 */ /* 0x000fe40001fe8403 */
[----:B------:R-:W-:Y:S02]  /*1370*/  IADD3 R2, P3, P4, R2, R0, R5 ;  /* 0x0000000002027210 */ /* 0x000fe40007c7e005 */
[----:B------:R-:W-:Y:S02]  /*1380*/  SEL R3, R14, RZ, P1 ;  /* 0x000000ff0e037207 */ /* 0x000fe40000800000 */
[----:B---3--:R-:W-:Y:S02]  /*1390*/  SEL R0, R16, RZ, P2 ;  /* 0x000000ff10007207 */ /* 0x008fe40001000000 */
[----:B------:R-:W-:Y:S02]  /*13a0*/  SEL R14, R15, RZ, P1 ;  /* 0x000000ff0f0e7207 */ /* 0x000fe40000800000 */
[----:B------:R-:W-:-:S02]  /*13b0*/  ISETP.GT.AND P1, PT, R4, 0xe0, PT ;  /* 0x000000e00400780c */ /* 0x000fc40003f24270 */
[----:B------:R-:W-:Y:S02]  /*13c0*/  IADD3.X R6, PT, PT, R6, R7, R11, P3, P4 ;  /* 0x0000000706067210 */ /* 0x000fe40001fe840b */
[----:B------:R-:W-:Y:S02]  /*13d0*/  SEL R5, R17, RZ, P2 ;  /* 0x000000ff11057207 */ /* 0x000fe40001000000 */
[----:B------:R-:W-:Y:S02]  /*13e0*/  IADD3 R0, P3, P4, R0, R2, R3 ;  /* 0x0000000200007210 */ /* 0x000fe40007c7e003 */
[----:B------:R-:W-:Y:S02]  /*13f0*/  ISETP.GT.AND P2, PT, R4, 0x100, PT ;  /* 0x000001000400780c */ /* 0x000fe40003f44270 */
[----:B------:R-:W-:Y:S02]  /*1400*/  SEL R3, R18, RZ, P1 ;  /* 0x000000ff12037207 */ /* 0x000fe40000800000 */
[----:B------:R-:W-:-:S02]  /*1410*/  SEL R19, R19, RZ, P1 ;  /* 0x000000ff13137207 */ /* 0x000fc40000800000 */
[----:B------:R-:W-:Y:S02]  /*1420*/  ISETP.GT.AND P1, PT, R4, 0x120, PT ;  /* 0x000001200400780c */ /* 0x000fe40003f24270 */
[----:B------:R-:W-:Y:S02]  /*1430*/  IADD3.X R5, PT, PT, R5, R6, R14, P3, P4 ;  /* 0x0000000605057210 */ /* 0x000fe40001fe840e */
[----:B----4-:R-:W-:Y:S02]  /*1440*/  SEL R2, R20, RZ, P2 ;  /* 0x000000ff14027207 */ /* 0x010fe40001000000 */
[----:B------:R-:W-:Y:S02]  /*1450*/  SEL R6, R21, RZ, P2 ;  /* 0x000000ff15067207 */ /* 0x000fe40001000000 */
[----:B------:R-:W-:Y:S02]  /*1460*/  ISETP.GT.AND P2, PT, R4, 0x140, PT ;  /* 0x000001400400780c */ /* 0x000fe40003f44270 */
[----:B------:R-:W-:-:S02]  /*1470*/  SEL R7, R22, RZ, P1 ;  /* 0x000000ff16077207 */ /* 0x000fc40000800000 */
[----:B------:R-:W-:Y:S02]  /*1480*/  SEL R22, R23, RZ, P1 ;  /* 0x000000ff17167207 */ /* 0x000fe40000800000 */
[----:B------:R-:W-:Y:S02]  /*1490*/  IADD3 R2, P3, P4, R2, R0, R3 ;  /* 0x0000000002027210 */ /* 0x000fe40007c7e003 */
[----:B------:R-:W-:Y:S02]  /*14a0*/  ISETP.GT.AND P1, PT, R4, 0x160, PT ;  /* 0x000001600400780c */ /* 0x000fe40003f24270 */
[----:B-----5:R-:W-:Y:S02]  /*14b0*/  SEL R0, R24, RZ, P2 ;  /* 0x000000ff18007207 */ /* 0x020fe40001000000 */
[----:B------:R-:W-:Y:S02]  /*14c0*/  IADD3.X R6, PT, PT, R6, R5, R19, P3, P4 ;  /* 0x0000000506067210 */ /* 0x000fe40001fe8413 */
[----:B------:R-:W-:-:S02]  /*14d0*/  SEL R3, R26, RZ, P1 ;  /* 0x000000ff1a037207 */ /* 0x000fc40000800000 */
[----:B------:R-:W-:Y:S02]  /*14e0*/  SEL R27, R27, RZ, P1 ;  /* 0x000000ff1b1b7207 */ /* 0x000fe40000800000 */
[----:B------:R-:W-:Y:S02]  /*14f0*/  SEL R5, R25, RZ, P2 ;  /* 0x000000ff19057207 */ /* 0x000fe40001000000 */
[----:B------:R-:W-:Y:S02]  /*1500*/  IADD3 R0, P1, P3, R0, R2, R7 ;  /* 0x0000000200007210 */ /* 0x000fe40007b3e007 */
[----:B------:R-:W-:Y:S02]  /*1510*/  SEL R2, R32, RZ, P5 ;  /* 0x000000ff20027207 */ /* 0x000fe40002800000 */
[----:B------:R-:W-:Y:S02]  /*1520*/  ISETP.GT.AND P2, PT, R4, 0x1c0, PT ;  /* 0x000001c00400780c */ /* 0x000fe40003f44270 */
[----:B------:R-:W-:-:S02]  /*1530*/  IADD3.X R5, PT, PT, R5, R6, R22, P1, P3 ;  /* 0x0000000605057210 */ /* 0x000fc40000fe6416 */
[----:B------:R-:W-:Y:S02]  /*1540*/  IADD3 R2, P3, P4, R2, R0, R3 ;  /* 0x0000000002027210 */ /* 0x000fe40007c7e003 */
[----:B------:R-:W-:Y:S02]  /*1550*/  SEL R0, R34, RZ, P6 ;  /* 0x000000ff22007207 */ /* 0x000fe40003000000 */
[----:B------:R-:W-:Y:S02]  /*1560*/  SEL R3, R28, RZ, P2 ;  /* 0x000000ff1c037207 */ /* 0x000fe40001000000 */
[----:B------:R-:W-:Y:S02]  /*1570*/  ISETP.GT.AND P1, PT, R4, 0x1e0, PT ;  /* 0x000001e00400780c */ /* 0x000fe40003f24270 */
[----:B------:R-:W-:Y:S02]  /*1580*/  SEL R4, R33, RZ, P5 ;  /* 0x000000ff21047207 */ /* 0x000fe40002800000 */
[----:B------:R-:W-:-:S02]  /*1590*/  SEL R35, R35, RZ, P6 ;  /* 0x000000ff23237207 */ /* 0x000fc40003000000 */
[----:B------:R-:W-:Y:S02]  /*15a0*/  IADD3 R3, P5, P6, R3, R2, R0 ;  /* 0x0000000203037210 */ /* 0x000fe40007ebe000 */
[----:B------:R-:W-:Y:S02]  /*15b0*/  SEL R2, R30, RZ, P1 ;  /* 0x000000ff1e027207 */ /* 0x000fe40000800000 */
[----:B------:R-:W-:Y:S02]  /*15c0*/  IADD3.X R4, PT, PT, R4, R5, R27, P3, P4 ;  /* 0x0000000504047210 */ /* 0x000fe40001fe841b */
[----:B------:R-:W-:Y:S02]  /*15d0*/  SEL R0, R29, RZ, P2 ;  /* 0x000000ff1d007207 */ /* 0x000fe40001000000 */
[----:B------:R-:W-:Y:S02]  /*15e0*/  IADD3 R2, P2, PT, R2, R3, RZ ;  /* 0x0000000302027210 */ /* 0x000fe40007f5e0ff */
[----:B------:R-:W-:-:S02]  /*15f0*/  SEL R3, R31, RZ, P1 ;  /* 0x000000ff1f037207 */ /* 0x000fc40000800000 */
[----:B------:R-:W-:-:S05]  /*1600*/  IADD3.X R0, PT, PT, R0, R4, R35, P5, P6 ;  /* 0x0000000400007210 */ /* 0x000fca0002fec423 */
[----:B------:R-:W-:Y:S01]  /*1610*/  IMAD.X R3, R3, 0x1, R0, P2 ;  /* 0x0000000103037824 */ /* 0x000fe200010e0600 */
[----:B------:R-:W-:Y:S06]  /*1620*/  BRA `(.L_x_16) ;  /* 0x0000001000047947 */ /* 0x000fec0003800000 */
.L_x_2:
[----:B------:R-:W0:Y:S01]  /*1630*/  S2R R39, SR_TID.X ;  /* 0x0000000000277919 */ /* 0x000e220000002100 */
[----:B------:R-:W1:Y:S02]  /*1640*/  LDCU.64 UR4, c[0x0][0x380] ;  /* 0x00007000ff0477ac */ /* 0x000e640008000a00 */
[----:B-1----:R-:W-:Y:S02]  /*1650*/  IMAD.U32 R2, RZ, RZ, UR4 ;  /* 0x00000004ff027e24 */ /* 0x002fe4000f8e00ff */
[----:B------:R-:W-:Y:S02]  /*1660*/  IMAD.U32 R3, RZ, RZ, UR5 ;  /* 0x00000005ff037e24 */ /* 0x000fe4000f8e00ff */
[----:B0-----:R-:W-:-:S05]  /*1670*/  IMAD.WIDE.U32 R18, R39, 0x8, R2 ;  /* 0x0000000827127825 */ /* 0x001fca00078e0002 */
[----:B------:R-:W2:Y:S04]  /*1680*/  LDG.E.64.CONSTANT R20, desc[UR6][R18.64] ;  /* 0x0000000612147981 */ /* 0x000ea8000c1e9b00 */
[----:B------:R-:W2:Y:S04]  /*1690*/  LDG.E.64.CONSTANT R6, desc[UR6][R18.64+0x1000] ;  /* 0x0010000612067981 */ /* 0x000ea8000c1e9b00 */
[----:B------:R-:W2:Y:S04]  /*16a0*/  LDG.E.64.CONSTANT R8, desc[UR6][R18.64+0x2000] ;  /* 0x0020000612087981 */ /* 0x000ea8000c1e9b00 */
[----:B------:R-:W3:Y:S04]  /*16b0*/  LDG.E.64.CONSTANT R10, desc[UR6][R18.64+0x3000] ;  /* 0x00300006120a7981 */ /* 0x000ee8000c1e9b00 */
[----:B------:R-:W3:Y:S04]  /*16c0*/  LDG.E.64.CONSTANT R12, desc[UR6][R18.64+0x4000] ;  /* 0x00400006120c7981 */ /* 0x000ee8000c1e9b00 */
[----:B------:R-:W4:Y:S04]  /*16d0*/  LDG.E.64.CONSTANT R14, desc[UR6][R18.64+0x5000] ;  /* 0x00500006120e7981 */ /* 0x000f28000c1e9b00 */
[----:B------:R-:W4:Y:S01]  /*16e0*/  LDG.E.64.CONSTANT R16, desc[UR6][R18.64+0x6000] ;  /* 0x0060000612107981 */ /* 0x000f22000c1e9b00 */
[----:B------:R-:W-:Y:S01]  /*16f0*/  UMOV UR4, 0xe00 ;  /* 0x00000e0000047882 */ /* 0x000fe20000000000 */
[----:B--2---:R-:W-:-:S04]  /*1700*/  IADD3 R43, P0, P1, R8, R6, R20 ;  /* 0x00000006082b7210 */ /* 0x004fc8000791e014 */
[----:B------:R-:W-:Y:S02]  /*1710*/  IADD3.X R7, PT, PT, R9, R7, R21, P0, P1 ;  /* 0x0000000709077210 */ /* 0x000fe400007e2415 */
[----:B------:R-:W-:Y:S02]  /*1720*/  ISETP.GE.U32.AND P0, PT, R4, 0x1c00, PT ;  /* 0x00001c000400780c */ /* 0x000fe40003f06070 */
[----:B---3--:R-:W-:-:S04]  /*1730*/  IADD3 R43, P2, P3, R12, R10, R43 ;  /* 0x0000000a0c2b7210 */ /* 0x008fc80007b5e02b */
[----:B------:R-:W-:Y:S02]  /*1740*/  IADD3.X R11, PT, PT, R13, R11, R7, P2, P3 ;  /* 0x0000000b0d0b7210 */ /* 0x000fe400017e6407 */
[----:B----4-:R-:W-:-:S04]  /*1750*/  IADD3 R43, P1, P4, R16, R14, R43 ;  /* 0x0000000e102b7210 */ /* 0x010fc80007c3e02b */
[----:B------:R-:W-:Y:S01]  /*1760*/  IADD3.X R41, PT, PT, R17, R15, R11, P1, P4 ;  /* 0x0000000f11297210 */ /* 0x000fe20000fe840b */
[----:B------:R-:W-:Y:S08]  /*1770*/  @!P0 BRA `(.L_x_17) ;  /* 0x0000000000708947 */ /* 0x000ff00003800000 */
[----:B------:R-:W0:Y:S01]  /*1780*/  LDC R20, c[0x0][0x390] ;  /* 0x0000e400ff147b82 */ /* 0x000e220000000800 */
[----:B------:R-:W-:Y:S01]  /*1790*/  VIADD R21, R4, 0xfffff200 ;  /* 0xfffff20004157836 */ /* 0x000fe20000000000 */
[----:B------:R-:W-:-:S06]  /*17a0*/  UMOV UR4, 0xe00 ;  /* 0x00000e0000047882 */ /* 0x000fcc0000000000 */
[----:B------:R-:W1:Y:S02]  /*17b0*/  LDC.64 R2, c[0x0][0x380] ;  /* 0x0000e000ff027b82 */ /* 0x000e640000000a00 */
.L_x_19:
[----:B------:R-:W-:-:S04]  /*17c0*/  VIADD R7, R39, UR4 ;  /* 0x0000000427077c36 */ /* 0x000fc80008000000 */
[----:B-1----:R-:W-:-:S05]  /*17d0*/  IMAD.WIDE.U32 R6, R7, 0x8, R2 ;  /* 0x0000000807067825 */ /* 0x002fca00078e0002 */
[----:B------:R-:W2:Y:S04]  /*17e0*/  LDG.E.64.CONSTANT R4, desc[UR6][R6.64] ;  /* 0x0000000606047981 */ /* 0x000ea8000c1e9b00 */
[----:B------:R-:W2:Y:S04]  /*17f0*/  LDG.E.64.CONSTANT R8, desc[UR6][R6.64+0x1000] ;  /* 0x0010000606087981 */ /* 0x000ea8000c1e9b00 */
[----:B------:R-:W3:Y:S04]  /*1800*/  LDG.E.64.CONSTANT R10, desc[UR6][R6.64+0x2000] ;  /* 0x00200006060a7981 */ /* 0x000ee8000c1e9b00 */
[----:B------:R-:W3:Y:S04]  /*1810*/  LDG.E.64.CONSTANT R12, desc[UR6][R6.64+0x3000] ;  /* 0x00300006060c7981 */ /* 0x000ee8000c1e9b00 */
[----:B------:R-:W4:Y:S04]  /*1820*/  LDG.E.64.CONSTANT R14, desc[UR6][R6.64+0x4000] ;  /* 0x00400006060e7981 */ /* 0x000f28000c1e9b00 */
[----:B------:R-:W4:Y:S04]  /*1830*/  LDG.E.64.CONSTANT R16, desc[UR6][R6.64+0x5000] ;  /* 0x0050000606107981 */ /* 0x000f28000c1e9b00 */
[----:B------:R-:W5:Y:S01]  /*1840*/  LDG.E.64.CONSTANT R18, desc[UR6][R6.64+0x6000] ;  /* 0x0060000606127981 */ /* 0x000f62000c1e9b00 */
[----:B--2---:R-:W-:Y:S01]  /*1850*/  IADD3 R43, P0, P1, R8, R4, R43 ;  /* 0x00000004082b7210 */ /* 0x004fe2000791e02b */
[----:B0-----:R-:W-:-:S03]  /*1860*/  IMAD.MOV.U32 R4, RZ, RZ, R20 ;  /* 0x000000ffff047224 */ /* 0x001fc600078e0014 */
[----:B------:R-:W-:Y:S01]  /*1870*/  IADD3.X R5, PT, PT, R9, R5, R41, P0, P1 ;  /* 0x0000000509057210 */ /* 0x000fe200007e2429 */
[----:B------:R-:W-:Y:S01]  /*1880*/  VIADD R0, R4, -UR4 ;  /* 0x8000000404007c36 */ /* 0x000fe20008000000 */
[----:B---3--:R-:W-:-:S04]  /*1890*/  IADD3 R43, P2, P3, R12, R10, R43 ;  /* 0x0000000a0c2b7210 */ /* 0x008fc80007b5e02b */
[----:B------:R-:W-:Y:S02]  /*18a0*/  ISETP.GE.AND P0, PT, R0, 0xe00, PT ;  /* 0x00000e000000780c */ /* 0x000fe40003f06270 */
[----:B------:R-:W-:Y:S02]  /*18b0*/  IADD3.X R11, PT, PT, R13, R11, R5, P2, P3 ;  /* 0x0000000b0d0b7210 */ /* 0x000fe400017e6405 */
[----:B----4-:R-:W-:-:S04]  /*18c0*/  IADD3 R43, P1, P4, R16, R14, R43 ;  /* 0x0000000e102b7210 */ /* 0x010fc80007c3e02b */
[----:B-----5:R-:W-:Y:S02]  /*18d0*/  IADD3 R43, P2, PT, R18, R43, RZ ;  /* 0x0000002b122b7210 */ /* 0x020fe40007f5e0ff */
[----:B------:R-:W-:-:S05]  /*18e0*/  IADD3.X R15, PT, PT, R17, R15, R11, P1, P4 ;  /* 0x0000000f110f7210 */ /* 0x000fca0000fe840b */
[----:B------:R-:W-:Y:S01]  /*18f0*/  IMAD.X R41, R19, 0x1, R15, P2 ;  /* 0x0000000113297824 */ /* 0x000fe200010e060f */
[----:B------:R-:W-:Y:S06]  /*1900*/  @!P0 BRA `(.L_x_18) ;  /* 0x0000000800248947 */ /* 0x000fec0003800000 */
[----:B------:R-:W-:-:S06]  /*1910*/  UIADD3 UR4, UPT, UPT, UR4, 0xe00, URZ ;  /* 0x00000e0004047890 */ /* 0x000fcc000fffe0ff */
[----:B------:R-:W-:-:S13]  /*1920*/  ISETP.LT.AND P0, PT, R21, UR4, PT ;  /* 0x0000000415007c0c */ /* 0x000fda000bf01270 */
[----:B------:R-:W-:Y:S05]  /*1930*/  @!P0 BRA `(.L_x_19) ;  /* 0xfffffffc00a08947 */ /* 0x000fea000383ffff */
.L_x_17:
[----:B------:R-:W-:-:S13]  /*1940*/  ISETP.LE.AND P0, PT, R4, UR4, PT ;  /* 0x0000000404007c0c */ /* 0x000fda000bf03270 */
[----:B------:R-:W-:Y:S05]  /*1950*/  @P0 BRA `(.L_x_18) ;  /* 0x0000000800100947 */ /* 0x000fea0003800000 */
[----:B------:R-:W-:Y:S01]  /*1960*/  VIADD R0, R4, -UR4 ;  /* 0x8000000404007c36 */ /* 0x000fe20008000000 */
[----:B------:R-:W-:Y:S04]  /*1970*/  BSSY.RECONVERGENT B1, `(.L_x_18) ;  /* 0x0000082000017945 */ /* 0x000fe80003800200 */
[----:B------:R-:W-:-:S13]  /*1980*/  ISETP.GE.AND P0, PT, R39, R0, PT ;  /* 0x000000002700720c */ /* 0x000fda0003f06270 */
[----:B------:R-:W-:Y:S05]  /*1990*/  @P0 BRA `(.L_x_20) ;  /* 0x0000000400fc0947 */ /* 0x000fea0003800000 */
[----:B------:R-:W-:Y:S01]  /*19a0*/  LOP3.LUT R5, RZ, R39, RZ, 0x33, !PT ;  /* 0x00000027ff057212 */ /* 0x000fe200078e33ff */
[----:B------:R-:W-:Y:S01]  /*19b0*/  BSSY.RECONVERGENT B2, `(.L_x_21) ;  /* 0x0000015000027945 */ /* 0x000fe20003800200 */
[----:B------:R-:W-:Y:S02]  /*19c0*/  IMAD.MOV.U32 R45, RZ, RZ, R39 ;  /* 0x000000ffff2d7224 */ /* 0x000fe400078e0027 */
[----:B------:R-:W-:-:S04]  /*19d0*/  IADD3 R4, PT, PT, R4, -UR4, R5 ;  /* 0x8000000404047c10 */ /* 0x000fc8000fffe005 */
[C---:B------:R-:W-:Y:S02]  /*19e0*/  LOP3.LUT R5, R4.reuse, 0x600, RZ, 0xc0, !PT ;  /* 0x0000060004057812 */ /* 0x040fe400078ec0ff */
[----:B------:R-:W-:Y:S02]  /*19f0*/  ISETP.GE.U32.AND P1, PT, R4, 0x600, PT ;  /* 0x000006000400780c */ /* 0x000fe40003f26070 */
[----:B------:R-:W-:-:S13]  /*1a00*/  ISETP.NE.AND P0, PT, R5, 0x600, PT ;  /* 0x000006000500780c */ /* 0x000fda0003f05270 */
[----:B------:R-:W-:Y:S05]  /*1a10*/  @!P0 BRA `(.L_x_22) ;  /* 0x0000000000388947 */ /* 0x000fea0003800000 */
[----:B------:R-:W-:Y:S01]  /*1a20*/  LEA.HI R4, R4, 0x1, RZ, 0x17 ;  /* 0x0000000104047811 */ /* 0x000fe200078fb8ff */
[----:B------:R-:W-:Y:S02]  /*1a30*/  VIADD R7, R39, UR4 ;  /* 0x0000000427077c36 */ /* 0x000fe40008000000 */
[----:B------:R-:W-:Y:S01]  /*1a40*/  IMAD.MOV.U32 R45, RZ, RZ, R39 ;  /* 0x000000ffff2d7224 */ /* 0x000fe200078e0027 */
[----:B------:R-:W-:-:S05]  /*1a50*/  LOP3.LUT R4, R4, 0x3, RZ, 0xc0, !PT ;  /* 0x0000000304047812 */ /* 0x000fca00078ec0ff */
[----:B------:R-:W-:-:S07]  /*1a60*/  IMAD.MOV R6, RZ, RZ, -R4 ;  /* 0x000000ffff067224 */ /* 0x000fce00078e0a04 */
.L_x_23:
[----:B------:R-:W-:-:S06]  /*1a70*/  IMAD.WIDE.U32 R4, R7, 0x8, R2 ;  /* 0x0000000807047825 */ /* 0x000fcc00078e0002 */
[----:B------:R-:W2:Y:S01]  /*1a80*/  LDG.E.64.CONSTANT R4, desc[UR6][R4.64] ;  /* 0x0000000604047981 */ /* 0x000ea2000c1e9b00 */
[----:B------:R-:W-:Y:S02]  /*1a90*/  VIADD R6, R6, 0x1 ;  /* 0x0000000106067836 */ /* 0x000fe40000000000 */
[----:B------:R-:W-:Y:S02]  /*1aa0*/  VIADD R45, R45, 0x200 ;  /* 0x000002002d2d7836 */ /* 0x000fe40000000000 */
[----:B------:R-:W-:Y:S01]  /*1ab0*/  VIADD R7, R7, 0x200 ;  /* 0x0000020007077836 */ /* 0x000fe20000000000 */
[----:B------:R-:W-:Y:S02]  /*1ac0*/  ISETP.NE.AND P0, PT, R6, RZ, PT ;  /* 0x000000ff0600720c */ /* 0x000fe40003f05270 */
[----:B--2---:R-:W-:-:S05]  /*1ad0*/  IADD3 R43, P2, PT, R4, R43, RZ ;  /* 0x0000002b042b7210 */ /* 0x004fca0007f5e0ff */
[----:B------:R-:W-:-:S06]  /*1ae0*/  IMAD.X R41, R5, 0x1, R41, P2 ;  /* 0x0000000105297824 */ /* 0x000fcc00010e0629 */
[----:B------:R-:W-:Y:S05]  /*1af0*/  @P0 BRA `(.L_x_23) ;  /* 0xfffffffc00dc0947 */ /* 0x000fea000383ffff */
.L_x_22:
[----:B------:R-:W-:Y:S05]  /*1b00*/  BSYNC.RECONVERGENT B2 ;  /* 0x0000000000027941 */ /* 0x000fea0003800200 */
.L_x_21:
[----:B------:R-:W-:Y:S05]  /*1b10*/  @!P1 BRA `(.L_x_20) ;  /* 0x00000004009c9947 */ /* 0x000fea0003800000 */
[----:B------:R-:W0:Y:S01]  /*1b20*/  LDCU.64 UR8, c[0x0][0x380] ;  /* 0x00007000ff0877ac */ /* 0x000e220008000a00 */
[----:B------:R-:W-:Y:S01]  /*1b30*/  IMAD.IADD R7, R0, 0x1, -R45 ;  /* 0x0000000100077824 */ /* 0x000fe200078e0a2d */
[C---:B------:R-:W-:Y:S01]  /*1b40*/  IADD3 R4, P0, PT, R45.reuse, UR4, RZ ;  /* 0x000000042d047c10 */ /* 0x040fe2000ff1e0ff */
[----:B------:R-:W-:Y:S01]  /*1b50*/  BSSY.RECONVERGENT B2, `(.L_x_24) ;  /* 0x0000039000027945 */ /* 0x000fe20003800200 */
[----:B------:R-:W-:Y:S02]  /*1b60*/  VIADD R38, R45, UR4 ;  /* 0x000000042d267c36 */ /* 0x000fe40008000000 */
[----:B------:R-:W-:Y:S01]  /*1b70*/  ISETP.GT.AND P1, PT, R7, 0x1800, PT ;  /* 0x000018000700780c */ /* 0x000fe20003f24270 */
[----:B------:R-:W-:Y:S01]  /*1b80*/  IMAD.X R5, RZ, RZ, RZ, P0 ;  /* 0x000000ffff057224 */ /* 0x000fe200000e06ff */
[----:B0-----:R-:W-:-:S04]  /*1b90*/  LEA R6, P0, R4, UR8, 0x3 ;  /* 0x0000000804067c11 */ /* 0x001fc8000f8018ff */
[----:B------:R-:W-:Y:S02]  /*1ba0*/  LEA.HI.X R4, R4, UR9, R5, 0x3, P0 ;  /* 0x0000000904047c11 */ /* 0x000fe400080f1c05 */
[----:B------:R-:W-:-:S05]  /*1bb0*/  IADD3 R6, P0, PT, R6, 0x2000, RZ ;  /* 0x0000200006067810 */ /* 0x000fca0007f1e0ff */
[----:B------:R-:W-:Y:S01]  /*1bc0*/  IMAD.X R7, RZ, RZ, R4, P0 ;  /* 0x000000ffff077224 */ /* 0x000fe200000e0604 */
[----:B------:R-:W-:Y:S01]  /*1bd0*/  PLOP3.LUT P0, PT, PT, PT, PT, 0x80, 0x8 ;  /* 0x000000000008781c */ /* 0x000fe20003f0f070 */
[----:B------:R-:W-:-:S12]  /*1be0*/  @!P1 BRA `(.L_x_25) ;  /* 0x0000000000bc9947 */ /* 0x000fd80003800000 */
[----:B------:R-:W-:Y:S01]  /*1bf0*/  PLOP3.LUT P0, PT, PT, PT, PT, 0x8, 0x80 ;  /* 0x000000000080781c */ /* 0x000fe20003f0e170 */
[----:B------:R-:W-:-:S12]  /*1c00*/  VIADD R40, R0, 0xffffe800 ;  /* 0xffffe80000287836 */ /* 0x000fd80000000000 */
.L_x_26:
[C-C-:B------:R-:W-:Y:S01]  /*1c10*/  IMAD.WIDE.U32 R8, R38.reuse, 0x8, R2.reuse ;  /* 0x0000000826087825 */ /* 0x140fe200078e0002 */
[----:B------:R-:W2:Y:S03]  /*1c20*/  LDG.E.64.CONSTANT R4, desc[UR6][R6.64+-0x1000] ;  /* 0xfff0000606047981 */ /* 0x000ea6000c1e9b00 */
[----:B------:R-:W-:Y:S01]  /*1c30*/  VIADD R25, R38, 0x800 ;  /* 0x0000080026197836 */ /* 0x000fe20000000000 */
[----:B------:R-:W3:Y:S04]  /*1c40*/  LDG.E.64.CONSTANT R10, desc[UR6][R6.64] ;  /* 0x00000006060a7981 */ /* 0x000ee8000c1e9b00 */
[----:B------:R-:W2:Y:S01]  /*1c50*/  LDG.E.64.CONSTANT R8, desc[UR6][R8.64] ;  /* 0x0000000608087981 */ /* 0x000ea2000c1e9b00 */
[----:B------:R-:W-:-:S03]  /*1c60*/  IMAD.WIDE.U32 R24, R25, 0x8, R2 ;  /* 0x0000000819187825 */ /* 0x000fc600078e0002 */
[----:B------:R-:W3:Y:S01]  /*1c70*/  LDG.E.64.CONSTANT R26, desc[UR6][R6.64+0x1000] ;  /* 0x00100006061a7981 */ /* 0x000ee2000c1e9b00 */
[----:B------:R-:W-:-:S03]  /*1c80*/  VIADD R17, R38, 0x1000 ;  /* 0x0000100026117836 */ /* 0x000fc60000000000 */
[----:B------:R-:W4:Y:S01]  /*1c90*/  LDG.E.64.CONSTANT R22, desc[UR6][R6.64+0x3000] ;  /* 0x0030000606167981 */ /* 0x000f22000c1e9b00 */
[----:B------:R-:W-:-:S03]  /*1ca0*/  IMAD.WIDE.U32 R16, R17, 0x8, R2 ;  /* 0x0000000811107825 */ /* 0x000fc600078e0002 */
[----:B------:R-:W4:Y:S04]  /*1cb0*/  LDG.E.64.CONSTANT R24, desc[UR6][R24.64] ;  /* 0x0000000618187981 */ /* 0x000f28000c1e9b00 */
[----:B------:R-:W5:Y:S04]  /*1cc0*/  LDG.E.64.CONSTANT R20, desc[UR6][R6.64+0x4000] ;  /* 0x0040000606147981 */ /* 0x000f68000c1e9b00 */
[----:B------:R-:W5:Y:S04]  /*1cd0*/  LDG.E.64.CONSTANT R18, desc[UR6][R6.64+0x5000] ;  /* 0x0050000606127981 */ /* 0x000f68000c1e9b00 */
[----:B------:R-:W5:Y:S04]  /*1ce0*/  LDG.E.64.CONSTANT R14, desc[UR6][R6.64+0x7000] ;  /* 0x00700006060e7981 */ /* 0x000f68000c1e9b00 */
[----:B------:R-:W5:Y:S01]  /*1cf0*/  LDG.E.64.CONSTANT R16, desc[UR6][R16.64] ;  /* 0x0000000610107981 */ /* 0x000f62000c1e9b00 */
[----:B------:R-:W-:-:S03]  /*1d00*/  VIADD R33, R38, 0x1800 ;  /* 0x0000180026217836 */ /* 0x000fc60000000000 */
[----:B------:R-:W5:Y:S04]  /*1d10*/  LDG.E.64.CONSTANT R12, desc[UR6][R6.64+0x8000] ;  /* 0x00800006060c7981 */ /* 0x000f68000c1e9b00 */
[----:B------:R-:W5:Y:S01]  /*1d20*/  LDG.E.64.CONSTANT R28, desc[UR6][R6.64+0x9000] ;  /* 0x00900006061c7981 */ /* 0x000f62000c1e9b00 */
[----:B------:R-:W-:-:S03]  /*1d30*/  IMAD.WIDE.U32 R32, R33, 0x8, R2 ;  /* 0x0000000821207825 */ /* 0x000fc600078e0002 */
[----:B------:R-:W5:Y:S04]  /*1d40*/  LDG.E.64.CONSTANT R30, desc[UR6][R6.64+0xb000] ;  /* 0x00b00006061e7981 */ /* 0x000f68000c1e9b00 */
[----:B------:R-:W5:Y:S04]  /*1d50*/  LDG.E.64.CONSTANT R32, desc[UR6][R32.64] ;  /* 0x0000000620207981 */ /* 0x000f68000c1e9b00 */
[----:B------:R-:W5:Y:S04]  /*1d60*/  LDG.E.64.CONSTANT R34, desc[UR6][R6.64+0xc000] ;  /* 0x00c0000606227981 */ /* 0x000f68000c1e9b00 */
[----:B------:R0:W5:Y:S01]  /*1d70*/  LDG.E.64.CONSTANT R36, desc[UR6][R6.64+0xd000] ;  /* 0x00d0000606247981 */ /* 0x000162000c1e9b00 */
[----:B------:R-:W-:-:S02]  /*1d80*/  VIADD R45, R45, 0x2000 ;  /* 0x000020002d2d7836 */ /* 0x000fc40000000000 */
[----:B------:R-:W-:Y:S01]  /*1d90*/  VIADD R38, R38, 0x2000 ;  /* 0x0000200026267836 */ /* 0x000fe20000000000 */
[----:B0-----:R-:W-:-:S05]  /*1da0*/  IADD3 R6, P6, PT, R6, 0x10000, RZ ;  /* 0x0001000006067810 */ /* 0x001fca0007fde0ff */
[----:B------:R-:W-:Y:S01]  /*1db0*/  IMAD.X R7, RZ, RZ, R7, P6 ;  /* 0x000000ffff077224 */ /* 0x000fe200030e0607 */
[----:B--2---:R-:W-:-:S04]  /*1dc0*/  IADD3 R43, P1, P2, R4, R8, R43 ;  /* 0x00000008042b7210 */ /* 0x004fc80007a3e02b */
[----:B---3--:R-:W-:Y:S02]  /*1dd0*/  IADD3 R43, P3, P4, R26, R10, R43 ;  /* 0x0000000a1a2b7210 */ /* 0x008fe40007c7e02b */
[----:B------:R-:W-:-:S04]  /*1de0*/  IADD3.X R5, PT, PT, R5, R9, R41, P1, P2 ;  /* 0x0000000905057210 */ /* 0x000fc80000fe4429 */
[----:B------:R-:W-:Y:S02]  /*1df0*/  IADD3.X R11, PT, PT, R27, R11, R5, P3, P4 ;  /* 0x0000000b1b0b7210 */ /* 0x000fe40001fe8405 */
[----:B----4-:R-:W-:-:S04]  /*1e00*/  IADD3 R43, P1, P2, R22, R24, R43 ;  /* 0x00000018162b7210 */ /* 0x010fc80007a3e02b */
[----:B------:R-:W-:Y:S02]  /*1e10*/  IADD3.X R23, PT, PT, R23, R25, R11, P1, P2 ;  /* 0x0000001917177210 */ /* 0x000fe40000fe440b */
[----:B-----5:R-:W-:-:S04]  /*1e20*/  IADD3 R43, P3, P4, R18, R20, R43 ;  /* 0x00000014122b7210 */ /* 0x020fc80007c7e02b */
[----:B------:R-:W-:Y:S02]  /*1e30*/  IADD3.X R19, PT, PT, R19, R21, R23, P3, P4 ;  /* 0x0000001513137210 */ /* 0x000fe40001fe8417 */
[----:B------:R-:W-:-:S04]  /*1e40*/  IADD3 R43, P1, P2, R14, R16, R43 ;  /* 0x000000100e2b7210 */ /* 0x000fc80007a3e02b */
[----:B------:R-:W-:Y:S02]  /*1e50*/  IADD3.X R15, PT, PT, R15, R17, R19, P1, P2 ;  /* 0x000000110f0f7210 */ /* 0x000fe40000fe4413 */
[----:B------:R-:W-:-:S04]  /*1e60*/  IADD3 R43, P3, P4, R28, R12, R43 ;  /* 0x0000000c1c2b7210 */ /* 0x000fc80007c7e02b */
[----:B------:R-:W-:Y:S02]  /*1e70*/  IADD3.X R13, PT, PT, R29, R13, R15, P3, P4 ;  /* 0x0000000d1d0d7210 */ /* 0x000fe40001fe840f */
[----:B------:R-:W-:Y:S02]  /*1e80*/  ISETP.GE.AND P3, PT, R45, R40, PT ;  /* 0x000000282d00720c */ /* 0x000fe40003f66270 */
[----:B------:R-:W-:-:S04]  /*1e90*/  IADD3 R43, P2, P1, R30, R32, R43 ;  /* 0x000000201e2b7210 */ /* 0x000fc8000795e02b */
[----:B------:R-:W-:Y:S02]  /*1ea0*/  IADD3.X R31, PT, PT, R31, R33, R13, P2, P1 ;  /* 0x000000211f1f7210 */ /* 0x000fe400017e240d */
[----:B------:R-:W-:-:S04]  /*1eb0*/  IADD3 R43, P4, P5, R36, R34, R43 ;  /* 0x00000022242b7210 */ /* 0x000fc80007d9e02b */
[----:B------:R-:W-:Y:S01]  /*1ec0*/  IADD3.X R41, PT, PT, R37, R35, R31, P4, P5 ;  /* 0x0000002325297210 */ /* 0x000fe200027ea41f */
[----:B------:R-:W-:Y:S08]  /*1ed0*/  @!P3 BRA `(.L_x_26) ;  /* 0xfffffffc004cb947 */ /* 0x000ff0000383ffff */
.L_x_25:
[----:B------:R-:W-:Y:S05]  /*1ee0*/  BSYNC.RECONVERGENT B2 ;  /* 0x0000000000027941 */ /* 0x000fea0003800200 */
.L_x_24:
[----:B------:R-:W-:Y:S01]  /*1ef0*/  IMAD.IADD R4, R0, 0x1, -R45 ;  /* 0x0000000100047824 */ /* 0x000fe200078e0a2d */
[----:B------:R-:W-:Y:S04]  /*1f00*/  BSSY.RECONVERGENT B2, `(.L_x_27) ;  /* 0x000001d000027945 */ /* 0x000fe80003800200 */
[----:B------:R-:W-:-:S13]  /*1f10*/  ISETP.GT.AND P1, PT, R4, 0x800, PT ;  /* 0x000008000400780c */ /* 0x000fda0003f24270 */
[----:B------:R-:W-:Y:S05]  /*1f20*/  @!P1 BRA `(.L_x_28) ;  /* 0x0000000000689947 */ /* 0x000fea0003800000 */
[C-C-:B------:R-:W-:Y:S01]  /*1f30*/  IMAD.WIDE.U32 R10, R38.reuse, 0x8, R2.reuse ;  /* 0x00000008260a7825 */ /* 0x140fe200078e0002 */
[----:B------:R-:W2:Y:S03]  /*1f40*/  LDG.E.64.CONSTANT R12, desc[UR6][R6.64+-0x1000] ;  /* 0xfff00006060c7981 */ /* 0x000ea6000c1e9b00 */
[----:B------:R-:W-:Y:S01]  /*1f50*/  VIADD R19, R38, 0x800 ;  /* 0x0000080026137836 */ /* 0x000fe20000000000 */
[----:B------:R-:W3:Y:S04]  /*1f60*/  LDG.E.64.CONSTANT R14, desc[UR6][R6.64] ;  /* 0x00000006060e7981 */ /* 0x000ee8000c1e9b00 */
[----:B------:R-:W2:Y:S01]  /*1f70*/  LDG.E.64.CONSTANT R10, desc[UR6][R10.64] ;  /* 0x000000060a0a7981 */ /* 0x000ea2000c1e9b00 */
[----:B------:R-:W-:-:S03]  /*1f80*/  IMAD.WIDE.U32 R18, R19, 0x8, R2 ;  /* 0x0000000813127825 */ /* 0x000fc600078e0002 */
[----:B------:R-:W3:Y:S04]  /*1f90*/  LDG.E.64.CONSTANT R16, desc[UR6][R6.64+0x1000] ;  /* 0x0010000606107981 */ /* 0x000ee8000c1e9b00 */
[----:B------:R-:W4:Y:S04]  /*1fa0*/  LDG.E.64.CONSTANT R20, desc[UR6][R6.64+0x3000] ;  /* 0x0030000606147981 */ /* 0x000f28000c1e9b00 */
[----:B------:R-:W4:Y:S04]  /*1fb0*/  LDG.E.64.CONSTANT R18, desc[UR6][R18.64] ;  /* 0x0000000612127981 */ /* 0x000f28000c1e9b00 */
[----:B------:R-:W5:Y:S04]  /*1fc0*/  LDG.E.64.CONSTANT R4, desc[UR6][R6.64+0x4000] ;  /* 0x0040000606047981 */ /* 0x000f68000c1e9b00 */
[----:B------:R-:W5:Y:S01]  /*1fd0*/  LDG.E.64.CONSTANT R8, desc[UR6][R6.64+0x5000] ;  /* 0x0050000606087981 */ /* 0x000f62000c1e9b00 */
[----:B------:R-:W-:-:S02]  /*1fe0*/  VIADD R45, R45, 0x1000 ;  /* 0x000010002d2d7836 */ /* 0x000fc40000000000 */
[----:B------:R-:W-:Y:S01]  /*1ff0*/  VIADD R38, R38, 0x1000 ;  /* 0x0000100026267836 */ /* 0x000fe20000000000 */
[----:B--2---:R-:W-:-:S04]  /*2000*/  IADD3 R43, P0, P1, R12, R10, R43 ;  /* 0x0000000a0c2b7210 */ /* 0x004fc8000791e02b */
[----:B------:R-:W-:Y:S02]  /*2010*/  IADD3.X R13, PT, PT, R13, R11, R41, P0, P1 ;  /* 0x0000000b0d0d7210 */ /* 0x000fe400007e2429 */
[----:B---3--:R-:W-:Y:S02]  /*2020*/  IADD3 R43, P0, P1, R16, R14, R43 ;  /* 0x0000000e102b7210 */ /* 0x008fe4000791e02b */
[----:B------:R-:W-:Y:S02]  /*2030*/  IADD3 R10, P3, PT, R6, 0x8000, RZ ;  /* 0x00008000060a7810 */ /* 0x000fe40007f7e0ff */
[----:B------:R-:W-:Y:S02]  /*2040*/  IADD3.X R15, PT, PT, R17, R15, R13, P0, P1 ;  /* 0x0000000f110f7210 */ /* 0x000fe400007e240d */
[----:B----4-:R-:W-:Y:S01]  /*2050*/  IADD3 R43, P0, P1, R20, R18, R43 ;  /* 0x00000012142b7210 */ /* 0x010fe2000791e02b */
[----:B------:R-:W-:-:S03]  /*2060*/  IMAD.X R11, RZ, RZ, R7, P3 ;  /* 0x000000ffff0b7224 */ /* 0x000fc600018e0607 */
[----:B------:R-:W-:Y:S02]  /*2070*/  IADD3.X R21, PT, PT, R21, R19, R15, P0, P1 ;  /* 0x0000001315157210 */ /* 0x000fe400007e240f */
[----:B-----5:R-:W-:Y:S01]  /*2080*/  IADD3 R43, P1, P2, R8, R4, R43 ;  /* 0x00000004082b7210 */ /* 0x020fe20007a3e02b */
[----:B------:R-:W-:Y:S01]  /*2090*/  IMAD.MOV.U32 R6, RZ, RZ, R10 ;  /* 0x000000ffff067224 */ /* 0x000fe200078e000a */
[----:B------:R-:W-:Y:S01]  /*20a0*/  PLOP3.LUT P0, PT, PT, PT, PT, 0x8, 0x80 ;  /* 0x000000000080781c */ /* 0x000fe20003f0e170 */
[----:B------:R-:W-:Y:S01]  /*20b0*/  IMAD.MOV.U32 R7, RZ, RZ, R11 ;  /* 0x000000ffff077224 */ /* 0x000fe200078e000b */
[----:B------:R-:W-:-:S11]  /*20c0*/  IADD3.X R41, PT, PT, R9, R5, R21, P1, P2 ;  /* 0x0000000509297210 */ /* 0x000fd60000fe4415 */
.L_x_28:
[----:B------:R-:W-:Y:S05]  /*20d0*/  BSYNC.RECONVERGENT B2 ;  /* 0x0000000000027941 */ /* 0x000fea0003800200 */
.L_x_27:
[----:B------:R-:W-:-:S13]  /*20e0*/  ISETP.LT.OR P0, PT, R45, R0, P0 ;  /* 0x000000002d00720c */ /* 0x000fda0000701670 */
[----:B------:R-:W-:Y:S05]  /*20f0*/  @!P0 BRA `(.L_x_20) ;  /* 0x0000000000248947 */ /* 0x000fea0003800000 */
[----:B------:R-:W-:Y:S01]  /*2100*/  IMAD.WIDE.U32 R2, R38, 0x8, R2 ;  /* 0x0000000826027825 */ /* 0x000fe200078e0002 */
[----:B------:R-:W2:Y:S04]  /*2110*/  LDG.E.64.CONSTANT R4, desc[UR6][R6.64+-0x1000] ;  /* 0xfff0000606047981 */ /* 0x000ea8000c1e9b00 */
[----:B------:R-:W3:Y:S04]  /*2120*/  LDG.E.64.CONSTANT R8, desc[UR6][R6.64] ;  /* 0x0000000606087981 */ /* 0x000ee8000c1e9b00 */
[----:B------:R-:W2:Y:S04]  /*2130*/  LDG.E.64.CONSTANT R2, desc[UR6][R2.64] ;  /* 0x0000000602027981 */ /* 0x000ea8000c1e9b00 */
[----:B------:R-:W3:Y:S01]  /*2140*/  LDG.E.64.CONSTANT R10, desc[UR6][R6.64+0x1000] ;  /* 0x00100006060a7981 */ /* 0x000ee2000c1e9b00 */
[----:B--2---:R-:W-:-:S04]  /*2150*/  IADD3 R43, P0, P1, R4, R2, R43 ;  /* 0x00000002042b7210 */ /* 0x004fc8000791e02b */
[----:B---3--:R-:W-:Y:S02]  /*2160*/  IADD3 R43, P2, P3, R10, R8, R43 ;  /* 0x000000080a2b7210 */ /* 0x008fe40007b5e02b */
[----:B------:R-:W-:-:S04]  /*2170*/  IADD3.X R41, PT, PT, R5, R3, R41, P0, P1 ;  /* 0x0000000305297210 */ /* 0x000fc800007e2429 */
[----:B------:R-:W-:-:S07]  /*2180*/  IADD3.X R41, PT, PT, R11, R9, R41, P2, P3 ;  /* 0x000000090b297210 */ /* 0x000fce00017e6429 */
.L_x_20:
[----:B------:R-:W-:Y:S05]  /*2190*/  BSYNC.RECONVERGENT B1 ;  /* 0x0000000000017941 */ /* 0x000fea0003800200 */
.L_x_18:
[----:B------:R-:W0:Y:S01]  /*21a0*/  S2R R6, SR_LANEID ;  /* 0x0000000000067919 */ /* 0x000e220000000000 */
[----:B------:R-:W1:Y:S04]  /*21b0*/  SHFL.DOWN PT, R0, R43, 0x1, 0x1f ;  /* 0x08201f002b007f89 */ /* 0x000e6800000e0000 */
[----:B------:R-:W2:Y:S01]  /*21c0*/  SHFL.DOWN PT, R2, R41, 0x1, 0x1f ;  /* 0x08201f0029027f89 */ /* 0x000ea200000e0000 */
[C---:B0-----:R-:W-:Y:S02]  /*21d0*/  ISETP.GT.AND P0, PT, R6.reuse, 0x1e, PT ;  /* 0x0000001e0600780c */ /* 0x041fe40003f04270 */
[----:B------:R-:W-:Y:S02]  /*21e0*/  ISETP.GT.AND P1, PT, R6, 0x1d, PT ;  /* 0x0000001d0600780c */ /* 0x000fe40003f24270 */
[----:B-1----:R-:W-:-:S02]  /*21f0*/  SEL R0, R0, RZ, !P0 ;  /* 0x000000ff00007207 */ /* 0x002fc40004000000 */
[----:B--2---:R-:W-:Y:S02]  /*2200*/  SEL R2, R2, RZ, !P0 ;  /* 0x000000ff02027207 */ /* 0x004fe40004000000 */
[----:B------:R-:W-:Y:S02]  /*2210*/  IADD3 R7, P0, PT, R43, R0, RZ ;  /* 0x000000002b077210 */ /* 0x000fe40007f1e0ff */
[----:B------:R-:W-:-:S03]  /*2220*/  ISETP.NE.AND P2, PT, R6, RZ, PT ;  /* 0x000000ff0600720c */ /* 0x000fc60003f45270 */
[----:B------:R-:W-:Y:S01]  /*2230*/  IMAD.X R9, R41, 0x1, R2, P0 ;  /* 0x0000000129097824 */ /* 0x000fe200000e0602 */
[----:B------:R-:W0:Y:S04]  /*2240*/  SHFL.DOWN PT, R0, R7, 0x2, 0x1f ;  /* 0x08401f0007007f89 */ /* 0x000e2800000e0000 */
[----:B------:R-:W1:Y:S05]  /*2250*/  SHFL.DOWN PT, R2, R9, 0x2, 0x1f ;  /* 0x08401f0009027f89 */ /* 0x000e6a00000e0000 */
[----:B------:R-:W2:Y:S01]  /*2260*/  @!P2 S2R R11, SR_CgaCtaId ;  /* 0x00000000000ba919 */ /* 0x000ea20000008800 */
        /* <DEDUP_REMOVED lines=12> */
[----:B------:R-:W-:-:S05]  /*2330*/  IMAD.X R9, R2, 0x1, R5, P0 ;  /* 0x0000000102097824 */ /* 0x000fca00000e0605 */
[----:B------:R-:W1:Y:S01]  /*2340*/  SHFL.DOWN PT, R2, R9, 0x8, 0x1f ;  /* 0x09001f0009027f89 */ /* 0x000e6200000e0000 */
[----:B0-----:R-:W-:-:S04]  /*2350*/  SEL R0, R0, RZ, !P1 ;  /* 0x000000ff00007207 */ /* 0x001fc80004800000 */
[----:B------:R-:W-:Y:S02]  /*2360*/  IADD3 R5, P0, PT, R0, R7, RZ ;  /* 0x0000000700057210 */ /* 0x000fe40007f1e0ff */
[----:B-1----:R-:W-:-:S03]  /*2370*/  SEL R2, R2, RZ, !P1 ;  /* 0x000000ff02027207 */ /* 0x002fc60004800000 */
[----:B------:R-:W0:Y:S01]  /*2380*/  SHFL.DOWN PT, R0, R5, 0x10, 0x1f ;  /* 0x0a001f0005007f89 */ /* 0x000e2200000e0000 */
[----:B------:R-:W-:Y:S02]  /*2390*/  ISETP.GT.AND P1, PT, R6, 0xf, PT ;  /* 0x0000000f0600780c */ /* 0x000fe40003f24270 */
[----:B------:R-:W-:Y:S01]  /*23a0*/  @!P2 SHF.R.U32.HI R6, RZ, 0x2, R39 ;  /* 0x00000002ff06a819 */ /* 0x000fe20000011627 */
[----:B------:R-:W-:Y:S01]  /*23b0*/  IMAD.X R4, R2, 0x1, R9, P0 ;  /* 0x0000000102047824 */ /* 0x000fe200000e0609 */
[----:B------:R-:W-:Y:S02]  /*23c0*/  @!P2 MOV R2, 0x400 ;  /* 0x000004000002a802 */ /* 0x000fe40000000f00 */
[----:B------:R-:W-:Y:S02]  /*23d0*/  @!P2 LOP3.LUT R6, R6, 0xf8, RZ, 0xc0, !PT ;  /* 0x000000f80606a812 */ /* 0x000fe400078ec0ff */
[----:B------:R-:W1:Y:S01]  /*23e0*/  SHFL.DOWN PT, R3, R4, 0x10, 0x1f ;  /* 0x0a001f0004037f89 */ /* 0x000e6200000e0000 */
[----:B--2---:R-:W-:-:S05]  /*23f0*/  @!P2 LEA R11, R11, R2, 0x18 ;  /* 0x000000020b0ba211 */ /* 0x004fca00078ec0ff */
[----:B------:R-:W-:Y:S01]  /*2400*/  @!P2 IMAD.IADD R11, R6, 0x1, R11 ;  /* 0x00000001060ba824 */ /* 0x000fe200078e020b */
[----:B0-----:R-:W-:-:S04]  /*2410*/  SEL R0, R0, RZ, !P1 ;  /* 0x000000ff00007207 */ /* 0x001fc80004800000 */
[----:B------:R-:W-:Y:S02]  /*2420*/  IADD3 R2, P0, PT, R0, R5, RZ ;  /* 0x0000000500027210 */ /* 0x000fe40007f1e0ff */
[----:B-1----:R-:W-:-:S05]  /*2430*/  SEL R3, R3, RZ, !P1 ;  /* 0x000000ff03037207 */ /* 0x002fca0004800000 */
[----:B------:R-:W-:Y:S01]  /*2440*/  IMAD.X R3, R3, 0x1, R4, P0 ;  /* 0x0000000103037824 */ /* 0x000fe200000e0604 */
[----:B------:R-:W-:-:S04]  /*2450*/  ISETP.NE.AND P0, PT, R39, RZ, PT ;  /* 0x000000ff2700720c */ /* 0x000fc80003f05270 */
[----:B------:R0:W-:Y:S01]  /*2460*/  @!P2 STS.64 [R11+0x10], R2 ;  /* 0x000010020b00a388 */ /* 0x0001e20000000a00 */
[----:B------:R-:W-:Y:S08]  /*2470*/  BAR.SYNC.DEFER_BLOCKING 0x0 ;  /* 0x0000000000007b1d */ /* 0x000ff00000010000 */
[----:B------:R-:W-:Y:S05]  /*2480*/  @P0 BRA `(.L_x_16) ;  /* 0x00000000006c0947 */ /* 0x000fea0003800000 */
[----:B------:R-:W1:Y:S01]  /*2490*/  S2UR UR5, SR_CgaCtaId ;  /* 0x00000000000579c3 */ /* 0x000e620000008800 */
[----:B------:R-:W-:Y:S02]  /*24a0*/  UMOV UR4, 0x400 ;  /* 0x0000040000047882 */ /* 0x000fe40000000000 */
[----:B-1----:R-:W-:-:S09]  /*24b0*/  ULEA UR4, UR5, UR4, 0x18 ;  /* 0x0000000405047291 */ /* 0x002fd2000f8ec0ff */
[----:B------:R-:W-:Y:S04]  /*24c0*/  LDS.64 R32, [UR4+0x18] ;  /* 0x00001804ff207984 */ /* 0x000fe80008000a00 */
[----:B------:R-:W1:Y:S04]  /*24d0*/  LDS.128 R28, [UR4+0x20] ;  /* 0x00002004ff1c7984 */ /* 0x000e680008000c00 */
[----:B------:R-:W2:Y:S04]  /*24e0*/  LDS.128 R24, [UR4+0x30] ;  /* 0x00003004ff187984 */ /* 0x000ea80008000c00 */
[----:B------:R-:W3:Y:S04]  /*24f0*/  LDS.128 R20, [UR4+0x40] ;  /* 0x00004004ff147984 */ /* 0x000ee80008000c00 */
[----:B------:R-:W4:Y:S04]  /*2500*/  LDS.128 R16, [UR4+0x50] ;  /* 0x00005004ff107984 */ /* 0x000f280008000c00 */
[----:B------:R-:W5:Y:S04]  /*2510*/  LDS.128 R12, [UR4+0x60] ;  /* 0x00006004ff0c7984 */ /* 0x000f680008000c00 */
[----:B0-----:R-:W0:Y:S04]  /*2520*/  LDS.128 R8, [UR4+0x70] ;  /* 0x00007004ff087984 */ /* 0x001e280008000c00 */
[----:B------:R-:W0:Y:S01]  /*2530*/  LDS.128 R4, [UR4+0x80] ;  /* 0x00008004ff047984 */ /* 0x000e220008000c00 */
[----:B-1----:R-:W-:-:S04]  /*2540*/  IADD3 R35, P1, P2, R28, R32, R2 ;  /* 0x000000201c237210 */ /* 0x002fc80007a3e002 */
[----:B--2---:R-:W-:Y:S02]  /*2550*/  IADD3 R35, P3, P4, R24, R35, R30 ;  /* 0x0000002318237210 */ /* 0x004fe40007c7e01e */
[----:B------:R-:W-:Y:S02]  /*2560*/  IADD3.X R29, PT, PT, R29, R33, R3, P1, P2 ;  /* 0x000000211d1d7210 */ /* 0x000fe40000fe4403 */
[----:B---3--:R-:W-:Y:S02]  /*2570*/  IADD3 R3, P1, P2, R20, R35, R26 ;  /* 0x0000002314037210 */ /* 0x008fe40007a3e01a */
[----:B------:R-:W-:Y:S02]  /*2580*/  IADD3.X R25, PT, PT, R25, R29, R31, P3, P4 ;  /* 0x0000001d19197210 */ /* 0x000fe40001fe841f */
[----:B----4-:R-:W-:Y:S02]  /*2590*/  IADD3 R3, P3, P4, R16, R3, R22 ;  /* 0x0000000310037210 */ /* 0x010fe40007c7e016 */
[----:B------:R-:W-:-:S02]  /*25a0*/  IADD3.X R21, PT, PT, R21, R25, R27, P1, P2 ;  /* 0x0000001915157210 */ /* 0x000fc40000fe441b */
[----:B-----5:R-:W-:Y:S02]  /*25b0*/  IADD3 R3, P1, P2, R12, R3, R18 ;  /* 0x000000030c037210 */ /* 0x020fe40007a3e012 */
[----:B------:R-:W-:Y:S02]  /*25c0*/  IADD3.X R17, PT, PT, R17, R21, R23, P3, P4 ;  /* 0x0000001511117210 */ /* 0x000fe40001fe8417 */
[----:B0-----:R-:W-:Y:S02]  /*25d0*/  IADD3 R3, P3, P4, R8, R3, R14 ;  /* 0x0000000308037210 */ /* 0x001fe40007c7e00e */
[----:B------:R-:W-:Y:S02]  /*25e0*/  IADD3.X R13, PT, PT, R13, R17, R19, P1, P2 ;  /* 0x000000110d0d7210 */ /* 0x000fe40000fe4413 */
[----:B------:R-:W-:Y:S02]  /*25f0*/  IADD3 R3, P1, P2, R4, R3, R10 ;  /* 0x0000000304037210 */ /* 0x000fe40007a3e00a */
[----:B------:R-:W-:-:S02]  /*2600*/  IADD3.X R9, PT, PT, R9, R13, R15, P3, P4 ;  /* 0x0000000d09097210 */ /* 0x000fc40001fe840f */
[----:B------:R-:W-:Y:S02]  /*2610*/  IADD3 R2, P3, PT, R3, R6, RZ ;  /* 0x0000000603027210 */ /* 0x000fe40007f7e0ff */
[----:B------:R-:W-:-:S05]  /*2620*/  IADD3.X R3, PT, PT, R5, R9, R11, P1, P2 ;  /* 0x0000000905037210 */ /* 0x000fca0000fe440b */
[----:B------:R-:W-:-:S07]  /*2630*/  IMAD.X R3, R3, 0x1, R7, P3 ;  /* 0x0000000103037824 */ /* 0x000fce00018e0607 */
.L_x_16:
[----:B------:R-:W-:Y:S05]  /*2640*/  BSYNC.RECONVERGENT B0 ;  /* 0x0000000000007941 */ /* 0x000fea0003800200 */
.L_x_1:
[----:B------:R-:W-:Y:S05]  /*2650*/  @P0 EXIT ;  /* 0x000000000000094d */ /* 0x000fea0003800000 */
[----:B------:R-:W0:Y:S01]  /*2660*/  LDCU.64 UR4, c[0x0][0x398] ;  /* 0x00007300ff0477ac */ /* 0x000e220008000a00 */
[----:B------:R-:W3:Y:S01]  /*2670*/  LDC.64 R4, c[0x0][0x388] ;  /* 0x0000e200ff047b82 */ /* 0x000ee20000000a00 */
[----:B012---:R-:W-:-:S04]  /*2680*/  IADD3 R2, P0, PT, R2, UR4, RZ ;  /* 0x0000000402027c10 */ /* 0x007fc8000ff1e0ff */
[----:B------:R-:W-:-:S05]  /*2690*/  IADD3.X R3, PT, PT, R3, UR5, RZ, P0, !PT ;  /* 0x0000000503037c10 */ /* 0x000fca00087fe4ff */
[----:B---3--:R-:W-:Y:S01]  /*26a0*/  STG.E.64 desc[UR6][R4.64], R2 ;  /* 0x0000000204007986 */ /* 0x008fe2000c101b06 */
[----:B------:R-:W-:Y:S05]  /*26b0*/  EXIT ;  /* 0x000000000000794d */ /* 0x000fea0003800000 */
.L_x_29:
[----:B------:R-:W-:-:S00]  /*26c0*/  BRA `(.L_x_29) ;  /* 0xfffffffc00fc7947 */ /* 0x000fc0000383ffff */
[----:B------:R-:W-:-:S00]  /*26d0*/  NOP ;  /* 0x0000000000007918 */ /* 0x000fc00000000000 */
        /* <DEDUP_REMOVED lines=10> */
.L_x_440:


//--------------------- .text._ZN3cub18CUB_300001_SM_10006detail6reduce18DeviceReduceKernelINS2_10policy_hubIlyN4cuda3std3__44plusIlEEE10Policy1000EN6thrust24THRUST_300001_SM_1000_NS18transform_iteratorINSD_6detail14equal_to_valueIbEENSF_15normal_iteratorINSD_10device_ptrIbEEEEllEEyS9_lNS7_10__identityEEEvT0_PT3_T1_NS0_13GridEvenShareISR_EET2_T4_ --------------------------
	.section	.text._ZN3cub18CUB_300001_SM_10006detail6reduce18DeviceReduceKernelINS2_10policy_hubIlyN4cuda3std3__44plusIlEEE10Policy1000EN6thrust24THRUST_300001_SM_1000_NS18transform_iteratorINSD_6detail14equal_to_valueIbEENSF_15normal_iteratorINSD_10device_ptrIbEEEEllEEyS9_lNS7_10__identityEEEvT0_PT3_T1_NS0_13GridEvenShareISR_EET2_T4_,"ax",@progbits
	.align	128
        .global         _ZN3cub18CUB_300001_SM_10006detail6reduce18DeviceReduceKernelINS2_10policy_hubIlyN4cuda3std3__44plusIlEEE10Policy1000EN6thrust24THRUST_300001_SM_1000_NS18transform_iteratorINSD_6detail14equal_to_valueIbEENSF_15normal_iteratorINSD_10device_ptrIbEEEEllEEyS9_lNS7_10__identityEEEvT0_PT3_T1_NS0_13GridEvenShareISR_EET2_T4_
        .type           _ZN3cub18CUB_300001_SM_10006detail6reduce18DeviceReduceKernelINS2_10policy_hubIlyN4cuda3std3__44plusIlEEE10Policy1000EN6thrust24THRUST_300001_SM_1000_NS18transform_iteratorINSD_6detail14equal_to_valueIbEENSF_15normal_iteratorINSD_10device_ptrIbEEEEllEEyS9_lNS7_10__identityEEEvT0_PT3_T1_NS0_13GridEvenShareISR_EET2_T4_,@function
        .size           _ZN3cub18CUB_300001_SM_10006detail6reduce18DeviceReduceKernelINS2_10policy_hubIlyN4cuda3std3__44plusIlEEE10Policy1000EN6thrust24THRUST_300001_SM_1000_NS18transform_iteratorINSD_6detail14equal_to_valueIbEENSF_15normal_iteratorINSD_10device_ptrIbEEEEllEEyS9_lNS7_10__identityEEEvT0_PT3_T1_NS0_13GridEvenShareISR_EET2_T4_,(.L_x_441 - _ZN3cub18CUB_300001_SM_10006detail6reduce18DeviceReduceKernelINS2_10policy_hubIlyN4cuda3std3__44plusIlEEE10Policy1000EN6thrust24THRUST_300001_SM_1000_NS18transform_iteratorINSD_6detail14equal_to_valueIbEENSF_15normal_iteratorINSD_10device_ptrIbEEEEllEEyS9_lNS7_10__identityEEEvT0_PT3_T1_NS0_13GridEvenShareISR_EET2_T4_)
        .other          _ZN3cub18CUB_300001_SM_10006detail6reduce18DeviceReduceKernelINS2_10policy_hubIlyN4cuda3std3__44plusIlEEE10Policy1000EN6thrust24THRUST_300001_SM_1000_NS18transform_iteratorINSD_6detail14equal_to_valueIbEENSF_15normal_iteratorINSD_10device_ptrIbEEEEllEEyS9_lNS7_10__identityEEEvT0_PT3_T1_NS0_13GridEvenShareISR_EET2_T4_,@"STO_CUDA_ENTRY STV_DEFAULT"
_ZN3cub18CUB_300001_SM_10006detail6reduce18DeviceReduceKernelINS2_10policy_hubIlyN4cuda3std3__44plusIlEEE10Policy1000EN6thrust24THRUST_300001_SM_1000_NS18transform_iteratorINSD_6detail14equal_to_valueIbEENSF_15normal_iteratorINSD_10device_ptrIbEEEEllEEyS9_lNS7_10__identityEEEvT0_PT3_T1_NS0_13GridEvenShareISR_EET2_T4_:
.text._ZN3cub18CUB_300001_SM_10006detail6reduce18DeviceReduceKernelINS2_10policy_hubIlyN4cuda3std3__44plusIlEEE10Policy1000EN6thrust24THRUST_300001_SM_1000_NS18transform_iteratorINSD_6detail14equal_to_valueIbEENSF_15normal_iteratorINSD_10device_ptrIbEEEEllEEyS9_lNS7_10__identityEEEvT0_PT3_T1_NS0_13GridEvenShareISR_EET2_T4_:
[----:B------:R-:W-:Y:S01]  /*0000*/  LDC R1, c[0x0][0x37c] ;  /* 0x0000df00ff017b82 */ /* 0x000fe20000000800 */
[----:B------:R-:W0:Y:S01]  /*0010*/  S2R R0, SR_CTAID.X ;  /* 0x0000000000007919 */ /* 0x000e220000002500 */
[----:B------:R-:W1:Y:S06]  /*0020*/  LDCU.64 UR6, c[0x0][0x3c0] ;  /* 0x00007800ff0677ac */ /* 0x000e6c0008000a00 */
[----:B------:R-:W2:Y:S01]  /*0030*/  LDC R4, c[0x0][0x388] ;  /* 0x0000e200ff047b82 */ /* 0x000ea20000000800 */
[----:B------:R-:W-:Y:S01]  /*0040*/  BSSY.RECONVERGENT B0, `(.L_x_30) ;  /* 0x0000311000007945 */ /* 0x000fe20003800200 */
[----:B------:R-:W3:Y:S01]  /*0050*/  LDCU UR5, c[0x0][0x3c8] ;  /* 0x00007900ff0577ac */ /* 0x000ee20008000800 */
[----:B------:R-:W4:Y:S01]  /*0060*/  LDCU.64 UR8, c[0x0][0x358] ;  /* 0x00006b00ff0877ac */ /* 0x000f220008000a00 */
[----:B-1----:R-:W-:-:S02]  /*0070*/  IMAD.U32 R2, RZ, RZ, UR6 ;  /* 0x00000006ff027e24 */ /* 0x002fc4000f8e00ff */
[----:B------:R-:W-:Y:S01]  /*0080*/  IMAD.U32 R3, RZ, RZ, UR7 ;  /* 0x00000007ff037e24 */ /* 0x000fe2000f8e00ff */
[----:B---3--:R-:W-:-:S04]  /*0090*/  UIMAD UR4, UR5, 0xe00, URZ ;  /* 0x00000e00050478a4 */ /* 0x008fc8000f8e02ff */
[----:B------:R-:W-:Y:S01]  /*00a0*/  USHF.R.S32.HI UR10, URZ, 0x1f, UR4 ;  /* 0x0000001fff0a7899 */ /* 0x000fe20008011404 */
[----:B0-----:R-:W-:-:S05]  /*00b0*/  IMAD R5, R0, 0xe00, RZ ;  /* 0x00000e0000057824 */ /* 0x001fca00078e02ff */
[----:B------:R-:W-:-:S04]  /*00c0*/  IADD3 R12, P1, PT, -R5, R2, RZ ;  /* 0x00000002050c7210 */ /* 0x000fc80007f3e1ff */
[----:B------:R-:W-:Y:S02]  /*00d0*/  ISETP.GT.U32.AND P0, PT, R12, 0xdff, PT ;  /* 0x00000dff0c00780c */ /* 0x000fe40003f04070 */
[----:B------:R-:W-:-:S04]  /*00e0*/  IADD3.X R16, PT, PT, R3, -0x1, RZ, P1, !PT ;  /* 0xffffffff03107810 */ /* 0x000fc80000ffe4ff */
[----:B------:R-:W-:-:S13]  /*00f0*/  ISETP.GT.U32.AND.EX P0, PT, R16, RZ, PT, P0 ;  /* 0x000000ff1000720c */ /* 0x000fda0003f04100 */
[----:B--2-4-:R-:W-:Y:S05]  /*0100*/  @P0 BRA `(.L_x_31) ;  /* 0x0000001800600947 */ /* 0x014fea0003800000 */
[----:B------:R-:W0:Y:S01]  /*0110*/  S2R R6, SR_TID.X ;  /* 0x0000000000067919 */ /* 0x000e220000002100 */
[----:B------:R-:W-:Y:S01]  /*0120*/  IMAD.IADD R28, R2, 0x1, -R5 ;  /* 0x00000001021c7824 */ /* 0x000fe200078e0a05 */
[----:B------:R-:W-:Y:S01]  /*0130*/  BSSY.RECONVERGENT B1, `(.L_x_32) ;  /* 0x0000010000017945 */ /* 0x000fe20003800200 */
[----:B------:R-:W-:Y:S02]  /*0140*/  IMAD.MOV.U32 R9, RZ, RZ, RZ ;  /* 0x000000ffff097224 */ /* 0x000fe400078e00ff */
[----:B------:R-:W-:Y:S01]  /*0150*/  IMAD.MOV.U32 R7, RZ, RZ, RZ ;  /* 0x000000ffff077224 */ /* 0x000fe200078e00ff */
[----:B0-----:R-:W-:Y:S01]  /*0160*/  ISETP.GE.AND P0, PT, R6, R28, PT ;  /* 0x0000001c0600720c */ /* 0x001fe20003f06270 */
[----:B------:R-:W-:-:S12]  /*0170*/  IMAD.MOV.U32 R8, RZ, RZ, R6 ;  /* 0x000000ffff087224 */ /* 0x000fd800078e0006 */
[----:B------:R-:W-:Y:S05]  /*0180*/  @P0 BRA `(.L_x_33) ;  /* 0x0000000000280947 */ /* 0x000fea0003800000 */
[----:B------:R-:W0:Y:S01]  /*0190*/  LDCU.64 UR4, c[0x0][0x380] ;  /* 0x00007000ff0477ac */ /* 0x000e220008000a00 */
[----:B------:R-:W-:-:S05]  /*01a0*/  IMAD.IADD R10, R5, 0x1, R6 ;  /* 0x00000001050a7824 */ /* 0x000fca00078e0206 */
[----:B0-----:R-:W-:-:S05]  /*01b0*/  IADD3 R10, P0, PT, R10, UR4, RZ ;  /* 0x000000040a0a7c10 */ /* 0x001fca000ff1e0ff */
[----:B------:R-:W-:-:S05]  /*01c0*/  IMAD.X R11, RZ, RZ, UR5, P0 ;  /* 0x00000005ff0b7e24 */ /* 0x000fca00080e06ff */
[----:B------:R-:W2:Y:S01]  /*01d0*/  LDG.E.U8 R10, desc[UR8][R10.64] ;  /* 0x000000080a0a7981 */ /* 0x000ea2000c1e1100 */
[----:B------:R-:W-:Y:S01]  /*01e0*/  LOP3.LUT R3, R4, 0xff, RZ, 0xc0, !PT ;  /* 0x000000ff04037812 */ /* 0x000fe200078ec0ff */
[----:B------:R-:W-:Y:S02]  /*01f0*/  VIADD R8, R6, 0x200 ;  /* 0x0000020006087836 */ /* 0x000fe40000000000 */
[----:B------:R-:W-:Y:S01]  /*0200*/  IMAD.MOV.U32 R7, RZ, RZ, RZ ;  /* 0x000000ffff077224 */ /* 0x000fe200078e00ff */
[----:B--2---:R-:W-:-:S04]  /*0210*/  ISETP.NE.AND P0, PT, R10, R3, PT ;  /* 0x000000030a00720c */ /* 0x004fc80003f05270 */
[----:B------:R-:W-:-:S09]  /*0220*/  SEL R9, RZ, 0x1, P0 ;  /* 0x00000001ff097807 */ /* 0x000fd20000000000 */
.L_x_33:
[----:B------:R-:W-:Y:S05]  /*0230*/  BSYNC.RECONVERGENT B1 ;  /* 0x0000000000017941 */ /* 0x000fea0003800200 */
.L_x_32:
[----:B------:R-:W-:Y:S01]  /*0240*/  ISETP.GE.AND P0, PT, R8, R28, PT ;  /* 0x0000001c0800720c */ /* 0x000fe20003f06270 */
[----:B------:R-:W-:-:S12]  /*0250*/  BSSY.RECONVERGENT B1, `(.L_x_34) ;  /* 0x00000b4000017945 */ /* 0x000fd80003800200 */
[----:B------:R-:W-:Y:S05]  /*0260*/  @P0 BRA `(.L_x_35) ;  /* 0x0000000800c80947 */ /* 0x000fea0003800000 */
[----:B------:R-:W-:Y:S01]  /*0270*/  LOP3.LUT R3, RZ, R8, RZ, 0x33, !PT ;  /* 0x00000008ff037212 */ /* 0x000fe200078e33ff */
[----:B------:R-:W-:Y:S03]  /*0280*/  BSSY.RECONVERGENT B2, `(.L_x_36) ;  /* 0x0000055000027945 */ /* 0x000fe60003800200 */
[----:B------:R-:W-:-:S04]  /*0290*/  IADD3 R3, PT, PT, -R5, R2, R3 ;  /* 0x0000000205037210 */ /* 0x000fc80007ffe103 */
[C---:B------:R-:W-:Y:S02]  /*02a0*/  ISETP.GE.U32.AND P1, PT, R3.reuse, 0x1e00, PT ;  /* 0x00001e000300780c */ /* 0x040fe40003f26070 */
[----:B------:R-:W-:-:S04]  /*02b0*/  LEA.HI R10, R3, 0x1, RZ, 0x17 ;  /* 0x00000001030a7811 */ /* 0x000fc800078fb8ff */
[----:B------:R-:W-:-:S04]  /*02c0*/  LOP3.LUT R18, R10, 0xf, RZ, 0xc0, !PT ;  /* 0x0000000f0a127812 */ /* 0x000fc800078ec0ff */
[----:B------:R-:W-:-:S03]  /*02d0*/  ISETP.NE.AND P0, PT, R18, RZ, PT ;  /* 0x000000ff1200720c */ /* 0x000fc60003f05270 */
[----:B------:R-:W-:Y:S10]  /*02e0*/  @!P1 BRA `(.L_x_37) ;  /* 0x0000000400389947 */ /* 0x000ff40003800000 */
[----:B------:R-:W0:Y:S01]  /*02f0*/  LDCU.64 UR4, c[0x0][0x380] ;  /* 0x00007000ff0477ac */ /* 0x000e220008000a00 */
[----:B------:R-:W-:-:S05]  /*0300*/  LOP3.LUT R11, R10, 0xfffff0, RZ, 0xc0, !PT ;  /* 0x00fffff00a0b7812 */ /* 0x000fca00078ec0ff */
[----:B------:R-:W-:Y:S01]  /*0310*/  IMAD.MOV R11, RZ, RZ, -R11 ;  /* 0x000000ffff0b7224 */ /* 0x000fe200078e0a0b */
[----:B0-----:R-:W-:-:S04]  /*0320*/  IADD3 R2, P1, P2, R5, UR4, R8 ;  /* 0x0000000405027c10 */ /* 0x001fc8000fa3e008 */
[----:B------:R-:W-:Y:S02]  /*0330*/  IADD3 R2, P3, PT, R2, 0x1000, RZ ;  /* 0x0000100002027810 */ /* 0x000fe40007f7e0ff */
[----:B------:R-:W-:-:S05]  /*0340*/  IADD3.X R3, PT, PT, RZ, UR5, RZ, P1, P2 ;  /* 0x00000005ff037c10 */ /* 0x000fca0008fe44ff */
[----:B------:R-:W-:-:S07]  /*0350*/  IMAD.X R3, RZ, RZ, R3, P3 ;  /* 0x000000ffff037224 */ /* 0x000fce00018e0603 */
.L_x_38:
[----:B------:R-:W2:Y:S04]  /*0360*/  LDG.E.U8 R19, desc[UR8][R2.64+-0x1000] ;  /* 0xfff0000802137981 */ /* 0x000ea8000c1e1100 */
[----:B------:R-:W3:Y:S04]  /*0370*/  LDG.E.U8 R21, desc[UR8][R2.64+-0xe00] ;  /* 0xfff2000802157981 */ /* 0x000ee8000c1e1100 */
[----:B------:R-:W4:Y:S04]  /*0380*/  LDG.E.U8 R23, desc[UR8][R2.64+-0xc00] ;  /* 0xfff4000802177981 */ /* 0x000f28000c1e1100 */
[----:B------:R-:W5:Y:S04]  /*0390*/  LDG.E.U8 R20, desc[UR8][R2.64+-0xa00] ;  /* 0xfff6000802147981 */ /* 0x000f68000c1e1100 */
[----:B------:R-:W5:Y:S04]  /*03a0*/  LDG.E.U8 R12, desc[UR8][R2.64+-0x800] ;  /* 0xfff80008020c7981 */ /* 0x000f68000c1e1100 */
[----:B------:R-:W5:Y:S01]  /*03b0*/  LDG.E.U8 R13, desc[UR8][R2.64+-0x600] ;  /* 0xfffa0008020d7981 */ /* 0x000f62000c1e1100 */
[----:B------:R-:W-:-:S03]  /*03c0*/  LOP3.LUT R14, R4, 0xff, RZ, 0xc0, !PT ;  /* 0x000000ff040e7812 */ /* 0x000fc600078ec0ff */
[----:B------:R-:W5:Y:S04]  /*03d0*/  LDG.E.U8 R15, desc[UR8][R2.64+-0x400] ;  /* 0xfffc0008020f7981 */ /* 0x000f68000c1e1100 */
[----:B------:R-:W5:Y:S04]  /*03e0*/  LDG.E.U8 R17, desc[UR8][R2.64+-0x200] ;  /* 0xfffe000802117981 */ /* 0x000f68000c1e1100 */
[----:B------:R-:W5:Y:S04]  /*03f0*/  LDG.E.U8 R29, desc[UR8][R2.64] ;  /* 0x00000008021d7981 */ /* 0x000f68000c1e1100 */
[----:B------:R-:W5:Y:S04]  /*0400*/  LDG.E.U8 R16, desc[UR8][R2.64+0x200] ;  /* 0x0002000802107981 */ /* 0x000f68000c1e1100 */
[----:B------:R-:W5:Y:S04]  /*0410*/  LDG.E.U8 R27, desc[UR8][R2.64+0x400] ;  /* 0x00040008021b7981 */ /* 0x000f68000c1e1100 */
[----:B------:R-:W5:Y:S01]  /*0420*/  LDG.E.U8 R25, desc[UR8][R2.64+0x600] ;  /* 0x0006000802197981 */ /* 0x000f62000c1e1100 */
[----:B--2---:R-:W-:-:S02]  /*0430*/  ISETP.NE.AND P1, PT, R19, R14, PT ;  /* 0x0000000e1300720c */ /* 0x004fc40003f25270 */
[-C--:B---3--:R-:W-:Y:S02]  /*0440*/  ISETP.NE.AND P2, PT, R21, R14.reuse, PT ;  /* 0x0000000e1500720c */ /* 0x088fe40003f45270 */
[----:B------:R-:W-:Y:S01]  /*0450*/  SEL R19, RZ, 0x1, P1 ;  /* 0x00000001ff137807 */ /* 0x000fe20000800000 */
[----:B------:R-:W2:Y:S01]  /*0460*/  LDG.E.U8 R21, desc[UR8][R2.64+0xa00] ;  /* 0x000a000802157981 */ /* 0x000ea2000c1e1100 */
[----:B------:R-:W-:Y:S02]  /*0470*/  SEL R22, RZ, 0x1, P2 ;  /* 0x00000001ff167807 */ /* 0x000fe40001000000 */
[-C--:B----4-:R-:W-:Y:S02]  /*0480*/  ISETP.NE.AND P1, PT, R23, R14.reuse, PT ;  /* 0x0000000e1700720c */ /* 0x090fe40003f25270 */
[----:B-----5:R-:W-:Y:S01]  /*0490*/  ISETP.NE.AND P2, PT, R20, R14, PT ;  /* 0x0000000e1400720c */ /* 0x020fe20003f45270 */
[----:B------:R-:W3:Y:S01]  /*04a0*/  LDG.E.U8 R23, desc[UR8][R2.64+0x800] ;  /* 0x0008000802177981 */ /* 0x000ee2000c1e1100 */
[----:B------:R-:W-:-:S02]  /*04b0*/  IADD3 R19, P6, P5, R22, R9, R19 ;  /* 0x0000000916137210 */ /* 0x000fc40007dde013 */
[----:B------:R-:W-:Y:S02]  /*04c0*/  SEL R9, RZ, 0x1, P1 ;  /* 0x00000001ff097807 */ /* 0x000fe40000800000 */
[----:B------:R-:W-:-:S04]  /*04d0*/  SEL R20, RZ, 0x1, P2 ;  /* 0x00000001ff147807 */ /* 0x000fc80001000000 */
[----:B------:R-:W-:Y:S02]  /*04e0*/  IADD3 R20, P2, P1, R20, R19, R9 ;  /* 0x0000001314147210 */ /* 0x000fe4000795e009 */
[----:B------:R-:W4:Y:S04]  /*04f0*/  LDG.E.U8 R19, desc[UR8][R2.64+0xe00] ;  /* 0x000e000802137981 */ /* 0x000f28000c1e1100 */
[----:B------:R-:W5:Y:S01]  /*0500*/  LDG.E.U8 R9, desc[UR8][R2.64+0xc00] ;  /* 0x000c000802097981 */ /* 0x000f62000c1e1100 */
[-C--:B------:R-:W-:Y:S02]  /*0510*/  ISETP.NE.AND P3, PT, R12, R14.reuse, PT ;  /* 0x0000000e0c00720c */ /* 0x080fe40003f65270 */
[----:B------:R-:W-:Y:S02]  /*0520*/  ISETP.NE.AND P4, PT, R13, R14, PT ;  /* 0x0000000e0d00720c */ /* 0x000fe40003f85270 */
[----:B------:R-:W-:-:S02]  /*0530*/  SEL R13, RZ, 0x1, P3 ;  /* 0x00000001ff0d7807 */ /* 0x000fc40001800000 */
[----:B------:R-:W-:Y:S02]  /*0540*/  SEL R12, RZ, 0x1, P4 ;  /* 0x00000001ff0c7807 */ /* 0x000fe40002000000 */
[-C--:B------:R-:W-:Y:S02]  /*0550*/  ISETP.NE.AND P3, PT, R15, R14.reuse, PT ;  /* 0x0000000e0f00720c */ /* 0x080fe40003f65270 */
[----:B------:R-:W-:Y:S02]  /*0560*/  ISETP.NE.AND P4, PT, R17, R14, PT ;  /* 0x0000000e1100720c */ /* 0x000fe40003f85270 */
[----:B------:R-:W-:Y:S02]  /*0570*/  IADD3.X R15, PT, PT, RZ, R7, RZ, P6, P5 ;  /* 0x00000007ff0f7210 */ /* 0x000fe400037ea4ff */
[----:B------:R-:W-:Y:S02]  /*0580*/  IADD3 R7, P5, P6, R12, R20, R13 ;  /* 0x000000140c077210 */ /* 0x000fe40007ebe00d */
        /* <DEDUP_REMOVED lines=14> */
[----:B------:R-:W-:Y:S02]  /*0670*/  IADD3.X R15, PT, PT, RZ, R15, RZ, P2, P1 ;  /* 0x0000000fff0f7210 */ /* 0x000fe400017e24ff */
[----:B------:R-:W-:Y:S01]  /*0680*/  IADD3 R13, P2, P1, R13, R7, R12 ;  /* 0x000000070d0d7210 */ /* 0x000fe2000795e00c */
[----:B------:R-:W-:Y:S02]  /*0690*/  VIADD R11, R11, 0x10 ;  /* 0x000000100b0b7836 */ /* 0x000fe40000000000 */
[----:B------:R-:W-:Y:S01]  /*06a0*/  VIADD R8, R8, 0x2000 ;  /* 0x0000200008087836 */ /* 0x000fe20000000000 */
[-C--:B--2---:R-:W-:Y:S02]  /*06b0*/  ISETP.NE.AND P4, PT, R21, R14.reuse, PT ;  /* 0x0000000e1500720c */ /* 0x084fe40003f85270 */
[----:B---3--:R-:W-:-:S04]  /*06c0*/  ISETP.NE.AND P3, PT, R23, R14, PT ;  /* 0x0000000e1700720c */ /* 0x008fc80003f65270 */
[----:B------:R-:W-:Y:S02]  /*06d0*/  SEL R12, RZ, 0x1, P3 ;  /* 0x00000001ff0c7807 */ /* 0x000fe40001800000 */
[----:B------:R-:W-:Y:S02]  /*06e0*/  SEL R7, RZ, 0x1, P4 ;  /* 0x00000001ff077807 */ /* 0x000fe40002000000 */
[-C--:B----4-:R-:W-:Y:S02]  /*06f0*/  ISETP.NE.AND P3, PT, R19, R14.reuse, PT ;  /* 0x0000000e1300720c */ /* 0x090fe40003f65270 */
[----:B-----5:R-:W-:Y:S02]  /*0700*/  ISETP.NE.AND P4, PT, R9, R14, PT ;  /* 0x0000000e0900720c */ /* 0x020fe40003f85270 */
[----:B------:R-:W-:Y:S02]  /*0710*/  SEL R9, RZ, 0x1, P3 ;  /* 0x00000001ff097807 */ /* 0x000fe40001800000 */
[----:B------:R-:W-:-:S02]  /*0720*/  ISETP.NE.AND P3, PT, R11, RZ, PT ;  /* 0x000000ff0b00720c */ /* 0x000fc40003f65270 */
[----:B------:R-:W-:Y:S02]  /*0730*/  IADD3.X R14, PT, PT, RZ, R15, RZ, P5, P6 ;  /* 0x0000000fff0e7210 */ /* 0x000fe40002fec4ff */
[----:B------:R-:W-:Y:S02]  /*0740*/  IADD3 R7, P5, P6, R7, R13, R12 ;  /* 0x0000000d07077210 */ /* 0x000fe40007ebe00c */
[----:B------:R-:W-:Y:S02]  /*0750*/  SEL R12, RZ, 0x1, P4 ;  /* 0x00000001ff0c7807 */ /* 0x000fe40002000000 */
[----:B------:R-:W-:Y:S02]  /*0760*/  IADD3.X R13, PT, PT, RZ, R14, RZ, P2, P1 ;  /* 0x0000000eff0d7210 */ /* 0x000fe400017e24ff */
[----:B------:R-:W-:Y:S02]  /*0770*/  IADD3 R9, P1, P2, R9, R7, R12 ;  /* 0x0000000709097210 */ /* 0x000fe40007a3e00c */
[----:B------:R-:W-:-:S02]  /*0780*/  IADD3 R2, P4, PT, R2, 0x2000, RZ ;  /* 0x0000200002027810 */ /* 0x000fc40007f9e0ff */
[----:B------:R-:W-:-:S03]  /*0790*/  IADD3.X R7, PT, PT, RZ, R13, RZ, P5, P6 ;  /* 0x0000000dff077210 */ /* 0x000fc60002fec4ff */
[----:B------:R-:W-:Y:S01]  /*07a0*/  IMAD.X R3, RZ, RZ, R3, P4 ;  /* 0x000000ffff037224 */ /* 0x000fe200020e0603 */
[----:B------:R-:W-:Y:S01]  /*07b0*/  IADD3.X R7, PT, PT, RZ, R7, RZ, P1, P2 ;  /* 0x00000007ff077210 */ /* 0x000fe20000fe44ff */
[----:B------:R-:W-:Y:S06]  /*07c0*/  @P3 BRA `(.L_x_38) ;  /* 0xfffffff800e43947 */ /* 0x000fec000383ffff */
.L_x_37:
[----:B------:R-:W-:Y:S05]  /*07d0*/  BSYNC.RECONVERGENT B2 ;  /* 0x0000000000027941 */ /* 0x000fea0003800200 */
.L_x_36:
[----:B------:R-:W-:Y:S05]  /*07e0*/  @!P0 BRA `(.L_x_35) ;  /* 0x0000000400688947 */ /* 0x000fea0003800000 */
[----:B------:R-:W-:Y:S01]  /*07f0*/  ISETP.GE.U32.AND P1, PT, R18, 0x8, PT ;  /* 0x000000081200780c */ /* 0x000fe20003f26070 */
[----:B------:R-:W-:Y:S01]  /*0800*/  BSSY.RECONVERGENT B2, `(.L_x_39) ;  /* 0x000002a000027945 */ /* 0x000fe20003800200 */
[----:B------:R-:W-:-:S04]  /*0810*/  LOP3.LUT R19, R10, 0x7, RZ, 0xc0, !PT ;  /* 0x000000070a137812 */ /* 0x000fc800078ec0ff */
[----:B------:R-:W-:-:S07]  /*0820*/  ISETP.NE.AND P0, PT, R19, RZ, PT ;  /* 0x000000ff1300720c */ /* 0x000fce0003f05270 */
[----:B------:R-:W-:Y:S06]  /*0830*/  @!P1 BRA `(.L_x_40) ;  /* 0x0000000000989947 */ /* 0x000fec0003800000 */
[----:B------:R-:W0:Y:S01]  /*0840*/  LDCU.64 UR4, c[0x0][0x380] ;  /* 0x00007000ff0477ac */ /* 0x000e220008000a00 */
[----:B------:R-:W-:Y:S02]  /*0850*/  SHF.R.S32.HI R3, RZ, 0x1f, R8 ;  /* 0x0000001fff037819 */ /* 0x000fe40000011408 */
[----:B0-----:R-:W-:-:S04]  /*0860*/  IADD3 R2, P1, P2, R8, UR4, R5 ;  /* 0x0000000408027c10 */ /* 0x001fc8000fa3e005 */
[----:B------:R-:W-:-:S05]  /*0870*/  IADD3.X R3, PT, PT, R3, UR5, RZ, P1, P2 ;  /* 0x0000000503037c10 */ /* 0x000fca0008fe44ff */
[----:B------:R-:W2:Y:S04]  /*0880*/  LDG.E.U8 R11, desc[UR8][R2.64] ;  /* 0x00000008020b7981 */ /* 0x000ea8000c1e1100 */
[----:B------:R-:W3:Y:S04]  /*0890*/  LDG.E.U8 R12, desc[UR8][R2.64+0x200] ;  /* 0x00020008020c7981 */ /* 0x000ee8000c1e1100 */
[----:B------:R-:W4:Y:S04]  /*08a0*/  LDG.E.U8 R13, desc[UR8][R2.64+0x400] ;  /* 0x00040008020d7981 */ /* 0x000f28000c1e1100 */
[----:B------:R-:W5:Y:S04]  /*08b0*/  LDG.E.U8 R14, desc[UR8][R2.64+0x600] ;  /* 0x00060008020e7981 */ /* 0x000f68000c1e1100 */
[----:B------:R-:W5:Y:S04]  /*08c0*/  LDG.E.U8 R15, desc[UR8][R2.64+0x800] ;  /* 0x00080008020f7981 */ /* 0x000f68000c1e1100 */
[----:B------:R-:W5:Y:S04]  /*08d0*/  LDG.E.U8 R16, desc[UR8][R2.64+0xa00] ;  /* 0x000a000802107981 */ /* 0x000f68000c1e1100 */
[----:B------:R-:W5:Y:S04]  /*08e0*/  LDG.E.U8 R17, desc[UR8][R2.64+0xc00] ;  /* 0x000c000802117981 */ /* 0x000f68000c1e1100 */
[----:B------:R0:W5:Y:S01]  /*08f0*/  LDG.E.U8 R18, desc[UR8][R2.64+0xe00] ;  /* 0x000e000802127981 */ /* 0x000162000c1e1100 */
[----:B------:R-:W-:Y:S01]  /*0900*/  LOP3.LUT R20, R4, 0xff, RZ, 0xc0, !PT ;  /* 0x000000ff04147812 */ /* 0x000fe200078ec0ff */
[----:B------:R-:W-:-:S03]  /*0910*/  VIADD R8, R8, 0x1000 ;  /* 0x0000100008087836 */ /* 0x000fc60000000000 */
[-C--:B--2---:R-:W-:Y:S02]  /*0920*/  ISETP.NE.AND P1, PT, R11, R20.reuse, PT ;  /* 0x000000140b00720c */ /* 0x084fe40003f25270 */
[-C--:B---3--:R-:W-:Y:S02]  /*0930*/  ISETP.NE.AND P2, PT, R12, R20.reuse, PT ;  /* 0x000000140c00720c */ /* 0x088fe40003f45270 */
[----:B------:R-:W-:Y:S02]  /*0940*/  SEL R11, RZ, 0x1, P1 ;  /* 0x00000001ff0b7807 */ /* 0x000fe40000800000 */
[----:B------:R-:W-:Y:S02]  /*0950*/  SEL R12, RZ, 0x1, P2 ;  /* 0x00000001ff0c7807 */ /* 0x000fe40001000000 */
[-C--:B----4-:R-:W-:Y:S02]  /*0960*/  ISETP.NE.AND P1, PT, R13, R20.reuse, PT ;  /* 0x000000140d00720c */ /* 0x090fe40003f25270 */
[----:B-----5:R-:W-:-:S02]  /*0970*/  ISETP.NE.AND P2, PT, R14, R20, PT ;  /* 0x000000140e00720c */ /* 0x020fc40003f45270 */
[----:B------:R-:W-:Y:S02]  /*0980*/  IADD3 R11, P5, P6, R12, R9, R11 ;  /* 0x000000090c0b7210 */ /* 0x000fe40007ebe00b */
[----:B------:R-:W-:Y:S02]  /*0990*/  SEL R12, RZ, 0x1, P1 ;  /* 0x00000001ff0c7807 */ /* 0x000fe40000800000 */
[----:B------:R-:W-:Y:S02]  /*09a0*/  SEL R9, RZ, 0x1, P2 ;  /* 0x00000001ff097807 */ /* 0x000fe40001000000 */
[-C--:B------:R-:W-:Y:S02]  /*09b0*/  ISETP.NE.AND P3, PT, R15, R20.reuse, PT ;  /* 0x000000140f00720c */ /* 0x080fe40003f65270 */
[----:B------:R-:W-:Y:S02]  /*09c0*/  ISETP.NE.AND P4, PT, R16, R20, PT ;  /* 0x000000141000720c */ /* 0x000fe40003f85270 */
[----:B------:R-:W-:-:S02]  /*09d0*/  IADD3 R9, P1, P2, R9, R11, R12 ;  /* 0x0000000b09097210 */ /* 0x000fc40007a3e00c */
[----:B0-----:R-:W-:Y:S02]  /*09e0*/  SEL R2, RZ, 0x1, P3 ;  /* 0x00000001ff027807 */ /* 0x001fe40001800000 */
[----:B------:R-:W-:Y:S02]  /*09f0*/  SEL R3, RZ, 0x1, P4 ;  /* 0x00000001ff037807 */ /* 0x000fe40002000000 */
[-C--:B------:R-:W-:Y:S02]  /*0a00*/  ISETP.NE.AND P4, PT, R17, R20.reuse, PT ;  /* 0x000000141100720c */ /* 0x080fe40003f85270 */
[----:B------:R-:W-:Y:S02]  /*0a10*/  ISETP.NE.AND P3, PT, R18, R20, PT ;  /* 0x000000141200720c */ /* 0x000fe40003f65270 */
[----:B------:R-:W-:Y:S02]  /*0a20*/  IADD3.X R7, PT, PT, RZ, R7, RZ, P5, P6 ;  /* 0x00000007ff077210 */ /* 0x000fe40002fec4ff */
[----:B------:R-:W-:-:S02]  /*0a30*/  IADD3 R3, P5, P6, R3, R9, R2 ;  /* 0x0000000903037210 */ /* 0x000fc40007ebe002 */
[----:B------:R-:W-:Y:S02]  /*0a40*/  SEL R2, RZ, 0x1, P4 ;  /* 0x00000001ff027807 */ /* 0x000fe40002000000 */
[----:B------:R-:W-:Y:S02]  /*0a50*/  SEL R9, RZ, 0x1, P3 ;  /* 0x00000001ff097807 */ /* 0x000fe40001800000 */
[----:B------:R-:W-:Y:S02]  /*0a60*/  IADD3.X R7, PT, PT, RZ, R7, RZ, P1, P2 ;  /* 0x00000007ff077210 */ /* 0x000fe40000fe44ff */
[----:B------:R-:W-:Y:S02]  /*0a70*/  IADD3 R9, P1, P2, R9, R3, R2 ;  /* 0x0000000309097210 */ /* 0x000fe40007a3e002 */
[----:B------:R-:W-:-:S04]  /*0a80*/  IADD3.X R7, PT, PT, RZ, R7, RZ, P5, P6 ;  /* 0x00000007ff077210 */ /* 0x000fc80002fec4ff */
[----:B------:R-:W-:-:S07]  /*0a90*/  IADD3.X R7, PT, PT, RZ, R7, RZ, P1, P2 ;  /* 0x00000007ff077210 */ /* 0x000fce0000fe44ff */
.L_x_40:
[----:B------:R-:W-:Y:S05]  /*0aa0*/  BSYNC.RECONVERGENT B2 ;  /* 0x0000000000027941 */ /* 0x000fea0003800200 */
.L_x_39:
        /* <DEDUP_REMOVED lines=13> */
[----:B------:R-:W5:Y:S01]  /*0b80*/  LDG.E.U8 R17, desc[UR8][R2.64+0x600] ;  /* 0x0006000802117981 */ /* 0x000f62000c1e1100 */
[----:B------:R-:W-:Y:S01]  /*0b90*/  LOP3.LUT R12, R4, 0xff, RZ, 0xc0, !PT ;  /* 0x000000ff040c7812 */ /* 0x000fe200078ec0ff */
[----:B------:R-:W-:-:S03]  /*0ba0*/  VIADD R8, R8, 0x800 ;  /* 0x0000080008087836 */ /* 0x000fc60000000000 */
[-C--:B--2---:R-:W-:Y:S02]  /*0bb0*/  ISETP.NE.AND P1, PT, R11, R12.reuse, PT ;  /* 0x0000000c0b00720c */ /* 0x084fe40003f25270 */
[-C--:B---3--:R-:W-:Y:S02]  /*0bc0*/  ISETP.NE.AND P2, PT, R13, R12.reuse, PT ;  /* 0x0000000c0d00720c */ /* 0x088fe40003f45270 */
[-C--:B----4-:R-:W-:Y:S02]  /*0bd0*/  ISETP.NE.AND P3, PT, R15, R12.reuse, PT ;  /* 0x0000000c0f00720c */ /* 0x090fe40003f65270 */
[----:B------:R-:W-:Y:S02]  /*0be0*/  SEL R11, RZ, 0x1, P2 ;  /* 0x00000001ff0b7807 */ /* 0x000fe40001000000 */
[----:B-----5:R-:W-:Y:S02]  /*0bf0*/  ISETP.NE.AND P4, PT, R17, R12, PT ;  /* 0x0000000c1100720c */ /* 0x020fe40003f85270 */
[----:B------:R-:W-:-:S02]  /*0c00*/  SEL R12, RZ, 0x1, P1 ;  /* 0x00000001ff0c7807 */ /* 0x000fc40000800000 */
[----:B------:R-:W-:Y:S02]  /*0c10*/  SEL R14, RZ, 0x1, P3 ;  /* 0x00000001ff0e7807 */ /* 0x000fe40001800000 */
[----:B------:R-:W-:Y:S02]  /*0c20*/  SEL R13, RZ, 0x1, P4 ;  /* 0x00000001ff0d7807 */ /* 0x000fe40002000000 */
[----:B------:R-:W-:-:S04]  /*0c30*/  IADD3 R9, P1, P2, R11, R9, R12 ;  /* 0x000000090b097210 */ /* 0x000fc80007a3e00c */
[----:B------:R-:W-:Y:S02]  /*0c40*/  IADD3 R9, P3, P4, R13, R9, R14 ;  /* 0x000000090d097210 */ /* 0x000fe40007c7e00e */
[----:B------:R-:W-:-:S04]  /*0c50*/  IADD3.X R7, PT, PT, RZ, R7, RZ, P1, P2 ;  /* 0x00000007ff077210 */ /* 0x000fc80000fe44ff */
[----:B------:R-:W-:-:S07]  /*0c60*/  IADD3.X R7, PT, PT, RZ, R7, RZ, P3, P4 ;  /* 0x00000007ff077210 */ /* 0x000fce0001fe84ff */
.L_x_42:
[----:B------:R-:W-:Y:S05]  /*0c70*/  BSYNC.RECONVERGENT B2 ;  /* 0x0000000000027941 */ /* 0x000fea0003800200 */
.L_x_41:
[----:B------:R-:W-:Y:S05]  /*0c80*/  @!P0 BRA `(.L_x_35) ;  /* 0x0000000000408947 */ /* 0x000fea0003800000 */
[----:B------:R-:W0:Y:S01]  /*0c90*/  LDCU.64 UR4, c[0x0][0x380] ;  /* 0x00007000ff0477ac */ /* 0x000e220008000a00 */
[----:B------:R-:W-:Y:S02]  /*0ca0*/  LOP3.LUT R15, R4, 0xff, RZ, 0xc0, !PT ;  /* 0x000000ff040f7812 */ /* 0x000fe400078ec0ff */
[----:B0-----:R-:W-:Y:S01]  /*0cb0*/  IADD3 R11, P0, PT, R5, UR4, RZ ;  /* 0x00000004050b7c10 */ /* 0x001fe2000ff1e0ff */
[----:B------:R-:W-:-:S04]  /*0cc0*/  IMAD.MOV R5, RZ, RZ, -R10 ;  /* 0x000000ffff057224 */ /* 0x000fc800078e0a0a */
[----:B------:R-:W-:-:S08]  /*0cd0*/  IMAD.X R13, RZ, RZ, UR5, P0 ;  /* 0x00000005ff0d7e24 */ /* 0x000fd000080e06ff */
.L_x_43:
[----:B------:R-:W-:-:S04]  /*0ce0*/  IADD3 R2, P0, PT, R8, R11, RZ ;  /* 0x0000000b08027210 */ /* 0x000fc80007f1e0ff */
[----:B------:R-:W-:-:S05]  /*0cf0*/  LEA.HI.X.SX32 R3, R8, R13, 0x1, P0 ;  /* 0x0000000d08037211 */ /* 0x000fca00000f0eff */
[----:B------:R-:W2:Y:S01]  /*0d00*/  LDG.E.U8 R2, desc[UR8][R2.64] ;  /* 0x0000000802027981 */ /* 0x000ea2000c1e1100 */
[----:B------:R-:W-:Y:S02]  /*0d10*/  VIADD R5, R5, 0x1 ;  /* 0x0000000105057836 */ /* 0x000fe40000000000 */
[----:B------:R-:W-:Y:S01]  /*0d20*/  VIADD R8, R8, 0x200 ;  /* 0x0000020008087836 */ /* 0x000fe20000000000 */
[----:B--2---:R-:W-:-:S04]  /*0d30*/  ISETP.NE.AND P0, PT, R2, R15, PT ;  /* 0x0000000f0200720c */ /* 0x004fc80003f05270 */
[----:B------:R-:W-:Y:S02]  /*0d40*/  SEL R4, RZ, 0x1, P0 ;  /* 0x00000001ff047807 */ /* 0x000fe40000000000 */
[----:B------:R-:W-:Y:S02]  /*0d50*/  ISETP.NE.AND P0, PT, R5, RZ, PT ;  /* 0x000000ff0500720c */ /* 0x000fe40003f05270 */
[----:B------:R-:W-:-:S05]  /*0d60*/  IADD3 R9, P1, PT, R9, R4, RZ ;  /* 0x0000000409097210 */ /* 0x000fca0007f3e0ff */
[----:B------:R-:W-:-:S06]  /*0d70*/  IMAD.X R7, RZ, RZ, R7, P1 ;  /* 0x000000ffff077224 */ /* 0x000fcc00008e0607 */
[----:B------:R-:W-:Y:S05]  /*0d80*/  @P0 BRA `(.L_x_43) ;  /* 0xfffffffc00d40947 */ /* 0x000fea000383ffff */
.L_x_35:
[----:B------:R-:W-:Y:S05]  /*0d90*/  BSYNC.RECONVERGENT B1 ;  /* 0x0000000000017941 */ /* 0x000fea0003800200 */
.L_x_34:
[----:B------:R-:W-:-:S13]  /*0da0*/  ISETP.GE.AND P0, PT, R28, 0x200, PT ;  /* 0x000002001c00780c */ /* 0x000fda0003f06270 */
[----:B------:R-:W-:Y:S05]  /*0db0*/  @!P0 BRA `(.L_x_44) ;  /* 0x00000004002c8947 */ /* 0x000fea0003800000 */
[----:B------:R-:W0:Y:S01]  /*0dc0*/  S2R R11, SR_LANEID ;  /* 0x00000000000b7919 */ /* 0x000e220000000000 */
[----:B------:R-:W1:Y:S04]  /*0dd0*/  SHFL.DOWN PT, R2, R9, 0x1, 0x1f ;  /* 0x08201f0009027f89 */ /* 0x000e6800000e0000 */
        /* <DEDUP_REMOVED lines=27> */
[----:B------:R-:W-:Y:S02]  /*0f90*/  @!P1 MOV R5, 0x400 ;  /* 0x0000040000059802 */ /* 0x000fe40000000f00 */
[----:B-1----:R-:W-:Y:S01]  /*0fa0*/  SEL R3, R3, RZ, !P0 ;  /* 0x000000ff03037207 */ /* 0x002fe20004000000 */
[----:B------:R-:W0:Y:S01]  /*0fb0*/  SHFL.DOWN PT, R2, R7, 0x10, 0x1f ;  /* 0x0a001f0007027f89 */ /* 0x000e2200000e0000 */
[----:B------:R-:W-:-:S03]  /*0fc0*/  ISETP.GT.AND P0, PT, R11, 0xf, PT ;  /* 0x0000000f0b00780c */ /* 0x000fc60003f04270 */
[----:B------:R-:W-:Y:S01]  /*0fd0*/  IMAD.X R10, R3, 0x1, R4, P2 ;  /* 0x00000001030a7824 */ /* 0x000fe200010e0604 */
[----:B------:R-:W-:-:S04]  /*0fe0*/  @!P1 SHF.R.U32.HI R4, RZ, 0x2, R6 ;  /* 0x00000002ff049819 */ /* 0x000fc80000011606 */
[----:B------:R-:W1:Y:S01]  /*0ff0*/  SHFL.DOWN PT, R3, R10, 0x10, 0x1f ;  /* 0x0a001f000a037f89 */ /* 0x000e6200000e0000 */
[----:B------:R-:W-:Y:S02]  /*1000*/  @!P1 LOP3.LUT R4, R4, 0xf8, RZ, 0xc0, !PT ;  /* 0x000000f804049812 */ /* 0x000fe400078ec0ff */
[----:B--2---:R-:W-:-:S05]  /*1010*/  @!P1 LEA R5, R8, R5, 0x18 ;  /* 0x0000000508059211 */ /* 0x004fca00078ec0ff */
[----:B------:R-:W-:Y:S01]  /*1020*/  @!P1 IMAD.IADD R5, R4, 0x1, R5 ;  /* 0x0000000104059824 */ /* 0x000fe200078e0205 */
[----:B0-----:R-:W-:-:S04]  /*1030*/  SEL R2, R2, RZ, !P0 ;  /* 0x000000ff02027207 */ /* 0x001fc80004000000 */
[----:B------:R-:W-:Y:S02]  /*1040*/  IADD3 R2, P2, PT, R2, R7, RZ ;  /* 0x0000000702027210 */ /* 0x000fe40007f5e0ff */
[----:B-1----:R-:W-:Y:S02]  /*1050*/  SEL R3, R3, RZ, !P0 ;  /* 0x000000ff03037207 */ /* 0x002fe40004000000 */
[----:B------:R-:W-:-:S03]  /*1060*/  ISETP.NE.AND P0, PT, R6, RZ, PT ;  /* 0x000000ff0600720c */ /* 0x000fc60003f05270 */
        /* <DEDUP_REMOVED lines=9> */
[----:B--2---:R-:W1:Y:S04]  /*1100*/  LDS.128 R4, [UR4+0x30] ;  /* 0x00003004ff047984 */ /* 0x004e680008000c00 */
[----:B------:R-:W2:Y:S04]  /*1110*/  LDS.128 R20, [UR4+0x40] ;  /* 0x00004004ff147984 */ /* 0x000ea80008000c00 */
[----:B------:R-:W3:Y:S04]  /*1120*/  LDS.128 R16, [UR4+0x50] ;  /* 0x00005004ff107984 */ /* 0x000ee80008000c00 */
[----:B------:R-:W4:Y:S01]  /*1130*/  LDS.128 R12, [UR4+0x60] ;  /* 0x00006004ff0c7984 */ /* 0x000f220008000c00 */
[----:B0-----:R-:W-:-:S04]  /*1140*/  IADD3 R11, P1, P2, R24, R8, R2 ;  /* 0x00000008180b7210 */ /* 0x001fc80007a3e002 */
[----:B------:R-:W-:Y:S02]  /*1150*/  IADD3.X R25, PT, PT, R25, R9, R3, P1, P2 ;  /* 0x0000000919197210 */ /* 0x000fe40000fe4403 */
[----:B-1----:R-:W-:Y:S02]  /*1160*/  IADD3 R3, P1, P2, R4, R11, R26 ;  /* 0x0000000b04037210 */ /* 0x002fe40007a3e01a */
[----:B------:R-:W0:Y:S02]  /*1170*/  LDS.128 R8, [UR4+0x70] ;  /* 0x00007004ff087984 */ /* 0x000e240008000c00 */
[----:B------:R-:W-:Y:S02]  /*1180*/  IADD3.X R5, PT, PT, R5, R25, R27, P1, P2 ;  /* 0x0000001905057210 */ /* 0x000fe40000fe441b */
[----:B------:R-:W1:Y:S01]  /*1190*/  LDS.128 R24, [UR4+0x80] ;  /* 0x00008004ff187984 */ /* 0x000e620008000c00 */
[----:B--2---:R-:W-:-:S04]  /*11a0*/  IADD3 R3, P1, P2, R20, R3, R6 ;  /* 0x0000000314037210 */ /* 0x004fc80007a3e006 */
[----:B---3--:R-:W-:Y:S02]  /*11b0*/  IADD3 R3, P3, P4, R16, R3, R22 ;  /* 0x0000000310037210 */ /* 0x008fe40007c7e016 */
[----:B------:R-:W-:Y:S02]  /*11c0*/  IADD3.X R7, PT, PT, R21, R5, R7, P1, P2 ;  /* 0x0000000515077210 */ /* 0x000fe40000fe4407 */
[----:B----4-:R-:W-:Y:S02]  /*11d0*/  IADD3 R3, P1, P2, R12, R3, R18 ;  /* 0x000000030c037210 */ /* 0x010fe40007a3e012 */
[----:B------:R-:W-:-:S04]  /*11e0*/  IADD3.X R17, PT, PT, R17, R7, R23, P3, P4 ;  /* 0x0000000711117210 */ /* 0x000fc80001fe8417 */
[----:B------:R-:W-:Y:S02]  /*11f0*/  IADD3.X R13, PT, PT, R13, R17, R19, P1, P2 ;  /* 0x000000110d0d7210 */ /* 0x000fe40000fe4413 */
[----:B0-----:R-:W-:-:S04]  /*1200*/  IADD3 R3, P3, P4, R8, R3, R14 ;  /* 0x0000000308037210 */ /* 0x001fc80007c7e00e */
[----:B-1----:R-:W-:Y:S02]  /*1210*/  IADD3 R3, P1, P2, R24, R3, R10 ;  /* 0x0000000318037210 */ /* 0x002fe40007a3e00a */
[----:B------:R-:W-:Y:S02]  /*1220*/  IADD3.X R9, PT, PT, R9, R13, R15, P3, P4 ;  /* 0x0000000d09097210 */ /* 0x000fe40001fe840f */
[----:B------:R-:W-:Y:S02]  /*1230*/  IADD3 R2, P3, PT, R3, R26, RZ ;  /* 0x0000001a03027210 */ /* 0x000fe40007f7e0ff */
[----:B------:R-:W-:-:S05]  /*1240*/  IADD3.X R3, PT, PT, R25, R9, R11, P1, P2 ;  /* 0x0000000919037210 */ /* 0x000fca0000fe440b */
[----:B------:R-:W-:Y:S01]  /*1250*/  IMAD.X R3, R3, 0x1, R27, P3 ;  /* 0x0000000103037824 */ /* 0x000fe200018e061b */
[----:B------:R-:W-:Y:S06]  /*1260*/  BRA `(.L_x_45) ;  /* 0x0000001c00b87947 */ /* 0x000fec0003800000 */
.L_x_44:
[----:B------:R-:W-:-:S04]  /*1270*/  LOP3.LUT R2, R6, 0x3e0, RZ, 0xc0, !PT ;  /* 0x000003e006027812 */ /* 0x000fc800078ec0ff */
[----:B------:R-:W-:Y:S01]  /*1280*/  LOP3.LUT R5, RZ, R2, RZ, 0x33, !PT ;  /* 0x00000002ff057212 */ /* 0x000fe200078e33ff */
[----:B------:R-:W-:Y:S02]  /*1290*/  VIADD R3, R2, 0x20 ;  /* 0x0000002002037836 */ /* 0x000fe40000000000 */
[----:B------:R-:W0:Y:S02]  /*12a0*/  S2R R2, SR_LANEID ;  /* 0x0000000000027919 */ /* 0x000e240000000000 */
[----:B------:R-:W-:Y:S01]  /*12b0*/  IMAD.IADD R4, R28, 0x1, R5 ;  /* 0x000000011c047824 */ /* 0x000fe200078e0205 */
[----:B------:R-:W-:-:S04]  /*12c0*/  ISETP.GT.AND P0, PT, R3, R28, PT ;  /* 0x0000001c0300720c */ /* 0x000fc80003f04270 */
[----:B------:R-:W-:-:S05]  /*12d0*/  SEL R4, R4, 0x1f, P0 ;  /* 0x0000001f04047807 */ /* 0x000fca0000000000 */
[----:B------:R-:W1:Y:S04]  /*12e0*/  SHFL.DOWN PT, R3, R9, 0x1, R4 ;  /* 0x0820000009037989 */ /* 0x000e6800000e0004 */
        /* <DEDUP_REMOVED lines=9> */
[----:B------:R-:W-:Y:S01]  /*1380*/  ISETP.GT.AND P0, PT, R11, R4, PT ;  /* 0x000000040b00720c */ /* 0x000fe20003f04270 */
[----:B------:R-:W-:Y:S02]  /*1390*/  VIADD R7, R2, 0x4 ;  /* 0x0000000402077836 */ /* 0x000fe40000000000 */
[----:B------:R-:W1:Y:S01]  /*13a0*/  SHFL.DOWN PT, R5, R12, 0x2, R4 ;  /* 0x084000000c057989 */ /* 0x000e6200000e0004 */
[----:B------:R-:W2:Y:S01]  /*13b0*/  @!P2 S2R R13, SR_CgaCtaId ;  /* 0x00000000000da919 */ /* 0x000ea20000008800 */
[----:B0-----:R-:W-:-:S04]  /*13c0*/  SEL R3, R3, RZ, !P0 ;  /* 0x000000ff03037207 */ /* 0x001fc80004000000 */
[----:B------:R-:W-:Y:S02]  /*13d0*/  IADD3 R8, P1, PT, R3, R10, RZ ;  /* 0x0000000a03087210 */ /* 0x000fe40007f3e0ff */
[----:B-1----:R-:W-:Y:S02]  /*13e0*/  SEL R5, R5, RZ, !P0 ;  /* 0x000000ff05057207 */ /* 0x002fe40004000000 */
[----:B------:R-:W-:Y:S01]  /*13f0*/  ISETP.GT.AND P0, PT, R7, R4, PT ;  /* 0x000000040700720c */ /* 0x000fe20003f04270 */
[----:B------:R-:W0:Y:S01]  /*1400*/  SHFL.DOWN PT, R3, R8, 0x4, R4 ;  /* 0x0880000008037989 */ /* 0x000e2200000e0004 */
[----:B------:R-:W-:Y:S02]  /*1410*/  VIADD R7, R2, 0x8 ;  /* 0x0000000802077836 */ /* 0x000fe40000000000 */
[----:B------:R-:W-:-:S05]  /*1420*/  IMAD.X R9, R5, 0x1, R12, P1 ;  /* 0x0000000105097824 */ /* 0x000fca00008e060c */
[----:B------:R-:W1:Y:S01]  /*1430*/  SHFL.DOWN PT, R5, R9, 0x4, R4 ;  /* 0x0880000009057989 */ /* 0x000e6200000e0004 */
[----:B0-----:R-:W-:-:S04]  /*1440*/  SEL R3, R3, RZ, !P0 ;  /* 0x000000ff03037207 */ /* 0x001fc80004000000 */
[----:B------:R-:W-:Y:S02]  /*1450*/  IADD3 R10, P1, PT, R3, R8, RZ ;  /* 0x00000008030a7210 */ /* 0x000fe40007f3e0ff */
[----:B-1----:R-:W-:-:S03]  /*1460*/  SEL R5, R5, RZ, !P0 ;  /* 0x000000ff05057207 */ /* 0x002fc60004000000 */
[----:B------:R-:W0:Y:S01]  /*1470*/  SHFL.DOWN PT, R3, R10, 0x8, R4 ;  /* 0x090000000a037989 */ /* 0x000e2200000e0004 */
[----:B------:R-:W-:Y:S01]  /*1480*/  ISETP.GT.AND P0, PT, R7, R4, PT ;  /* 0x000000040700720c */ /* 0x000fe20003f04270 */
[----:B------:R-:W-:Y:S01]  /*1490*/  VIADD R7, R2, 0x10 ;  /* 0x0000001002077836 */ /* 0x000fe20000000000 */
[----:B------:R-:W-:Y:S01]  /*14a0*/  @!P2 MOV R2, 0x400 ;  /* 0x000004000002a802 */ /* 0x000fe20000000f00 */
[----:B------:R-:W-:-:S05]  /*14b0*/  IMAD.X R11, R5, 0x1, R9, P1 ;  /* 0x00000001050b7824 */ /* 0x000fca00008e0609 */
[----:B------:R-:W1:Y:S01]  /*14c0*/  SHFL.DOWN PT, R5, R11, 0x8, R4 ;  /* 0x090000000b057989 */ /* 0x000e6200000e0004 */
[----:B0-----:R-:W-:-:S04]  /*14d0*/  SEL R3, R3, RZ, !P0 ;  /* 0x000000ff03037207 */ /* 0x001fc80004000000 */
[----:B------:R-:W-:Y:S02]  /*14e0*/  IADD3 R8, P1, PT, R3, R10, RZ ;  /* 0x0000000a03087210 */ /* 0x000fe40007f3e0ff */
[----:B--2---:R-:W-:Y:S02]  /*14f0*/  @!P2 LEA R10, R13, R2, 0x18 ;  /* 0x000000020d0aa211 */ /* 0x004fe400078ec0ff */
[----:B-1----:R-:W-:Y:S01]  /*1500*/  SEL R5, R5, RZ, !P0 ;  /* 0x000000ff05057207 */ /* 0x002fe20004000000 */
[----:B------:R-:W0:Y:S01]  /*1510*/  SHFL.DOWN PT, R3, R8, 0x10, R4 ;  /* 0x0a00000008037989 */ /* 0x000e2200000e0004 */
[----:B------:R-:W-:Y:S02]  /*1520*/  ISETP.GT.AND P0, PT, R7, R4, PT ;  /* 0x000000040700720c */ /* 0x000fe40003f04270 */
[----:B------:R-:W-:Y:S01]  /*1530*/  @!P2 SHF.R.U32.HI R7, RZ, 0x2, R6 ;  /* 0x00000002ff07a819 */ /* 0x000fe20000011606 */
[----:B------:R-:W-:-:S03]  /*1540*/  IMAD.X R9, R5, 0x1, R11, P1 ;  /* 0x0000000105097824 */ /* 0x000fc600008e060b */
[----:B------:R-:W-:Y:S02]  /*1550*/  @!P2 LOP3.LUT R7, R7, 0xf8, RZ, 0xc0, !PT ;  /* 0x000000f80707a812 */ /* 0x000fe400078ec0ff */
[----:B------:R-:W1:Y:S03]  /*1560*/  SHFL.DOWN PT, R5, R9, 0x10, R4 ;  /* 0x0a00000009057989 */ /* 0x000e6600000e0004 */
        /* <DEDUP_REMOVED lines=14> */
[C---:B------:R-:W-:Y:S02]  /*1650*/  ISETP.GT.AND P5, PT, R28.reuse, 0x180, PT ;  /* 0x000001801c00780c */ /* 0x040fe40003fa4270 */
[----:B------:R-:W-:Y:S01]  /*1660*/  ISETP.GT.AND P6, PT, R28, 0x1a0, PT ;  /* 0x000001a01c00780c */ /* 0x000fe20003fc4270 */
[----:B0-----:R-:W-:-:S09]  /*1670*/  ULEA UR4, UR5, UR4, 0x18 ;  /* 0x0000000405047291 */ /* 0x001fd2000f8ec0ff */
[----:B------:R-:W0:Y:S04]  /*1680*/  LDS.64 R12, [UR4+0x18] ;  /* 0x00001804ff0c7984 */ /* 0x000e280008000a00 */
[----:B------:R-:W2:Y:S04]  /*1690*/  LDS.128 R16, [UR4+0x20] ;  /* 0x00002004ff107984 */ /* 0x000ea80008000c00 */
[----:B-1----:R-:W1:Y:S04]  /*16a0*/  LDS.128 R4, [UR4+0x30] ;  /* 0x00003004ff047984 */ /* 0x002e680008000c00 */
[----:B------:R-:W3:Y:S04]  /*16b0*/  LDS.128 R8, [UR4+0x40] ;  /* 0x00004004ff087984 */ /* 0x000ee80008000c00 */
[----:B------:R-:W-:Y:S01]  /*16c0*/  LDS.128 R24, [UR4+0x80] ;  /* 0x00008004ff187984 */ /* 0x000fe20008000c00 */
[----:B0-----:R-:W-:-:S02]  /*16d0*/  SEL R22, R12, RZ, P1 ;  /* 0x000000ff0c167207 */ /* 0x001fc40000800000 */
[----:B------:R-:W-:Y:S02]  /*16e0*/  SEL R23, R13, RZ, P1 ;  /* 0x000000ff0d177207 */ /* 0x000fe40000800000 */
[----:B--2---:R-:W-:Y:S01]  /*16f0*/  SEL R21, R16, RZ, P2 ;  /* 0x000000ff10157207 */ /* 0x004fe20001000000 */
[----:B------:R-:W0:Y:S01]  /*1700*/  LDS.128 R12, [UR4+0x50] ;  /* 0x00005004ff0c7984 */ /* 0x000e220008000c00 */
[----:B------:R-:W-:Y:S02]  /*1710*/  ISETP.GT.AND P1, PT, R28, 0x60, PT ;  /* 0x000000601c00780c */ /* 0x000fe40003f24270 */
[----:B------:R-:W-:Y:S02]  /*1720*/  SEL R20, R17, RZ, P2 ;  /* 0x000000ff11147207 */ /* 0x000fe40001000000 */
[----:B------:R-:W-:Y:S02]  /*1730*/  IADD3 R16, P2, P4, R21, R22, R2 ;  /* 0x0000001615107210 */ /* 0x000fe40007c5e002 */
[----:B------:R-:W-:-:S02]  /*1740*/  SEL R17, R18, RZ, P1 ;  /* 0x000000ff12117207 */ /* 0x000fc40000800000 */
[----:B-1----:R-:W-:Y:S02]  /*1750*/  SEL R4, R4, RZ, P3 ;  /* 0x000000ff04047207 */ /* 0x002fe40001800000 */
[----:B------:R-:W-:Y:S02]  /*1760*/  IADD3.X R20, PT, PT, R20, R23, R3, P2, P4 ;  /* 0x0000001714147210 */ /* 0x000fe400017e8403 */
[----:B------:R-:W-:Y:S02]  /*1770*/  SEL R3, R5, RZ, P3 ;  /* 0x000000ff05037207 */ /* 0x000fe40001800000 */
[----:B------:R-:W-:Y:S02]  /*1780*/  SEL R2, R19, RZ, P1 ;  /* 0x000000ff13027207 */ /* 0x000fe40000800000 */
[----:B------:R-:W-:Y:S02]  /*1790*/  IADD3 R4, P3, P4, R4, R16, R17 ;  /* 0x0000001004047210 */ /* 0x000fe40007c7e011 */
[----:B------:R-:W1:Y:S01]  /*17a0*/  LDS.128 R16, [UR4+0x60] ;  /* 0x00006004ff107984 */ /* 0x000e620008000c00 */
[----:B------:R-:W-:-:S02]  /*17b0*/  ISETP.GT.AND P1, PT, R28, 0xa0, PT ;  /* 0x000000a01c00780c */ /* 0x000fc40003f24270 */
[----:B------:R-:W-:Y:S02]  /*17c0*/  IADD3.X R3, PT, PT, R3, R20, R2, P3, P4 ;  /* 0x0000001403037210 */ /* 0x000fe40001fe8402 */
[----:B------:R-:W2:Y:S01]  /*17d0*/  LDS.128 R20, [UR4+0x70] ;  /* 0x00007004ff147984 */ /* 0x000ea20008000c00 */
[----:B------:R-:W-:Y:S02]  /*17e0*/  ISETP.GT.AND P2, PT, R28, 0xc0, PT ;  /* 0x000000c01c00780c */ /* 0x000fe40003f44270 */
[----:B------:R-:W-:Y:S02]  /*17f0*/  SEL R5, R6, RZ, P1 ;  /* 0x000000ff06057207 */ /* 0x000fe40000800000 */
[----:B---3--:R-:W-:Y:S02]  /*1800*/  SEL R2, R8, RZ, P2 ;  /* 0x000000ff08027207 */ /* 0x008fe40001000000 */
[----:B------:R-:W-:Y:S02]  /*1810*/  SEL R7, R7, RZ, P1 ;  /* 0x000000ff07077207 */ /* 0x000fe40000800000 */
[----:B------:R-:W-:-:S02]  /*1820*/  ISETP.GT.AND P1, PT, R28, 0xe0, PT ;  /* 0x000000e01c00780c */ /* 0x000fc40003f24270 */
[----:B------:R-:W-:Y:S02]  /*1830*/  IADD3 R2, P3, P4, R2, R4, R5 ;  /* 0x0000000402027210 */ /* 0x000fe40007c7e005 */
[----:B------:R-:W-:Y:S02]  /*1840*/  SEL R6, R9, RZ, P2 ;  /* 0x000000ff09067207 */ /* 0x000fe40001000000 */
[----:B------:R-:W-:Y:S02]  /*1850*/  ISETP.GT.AND P2, PT, R28, 0x100, PT ;  /* 0x000001001c00780c */ /* 0x000fe40003f44270 */
[----:B------:R-:W-:Y:S02]  /*1860*/  SEL R4, R10, RZ, P1 ;  /* 0x000000ff0a047207 */ /* 0x000fe40000800000 */
[----:B------:R-:W-:Y:S02]  /*1870*/  SEL R10, R11, RZ, P1 ;  /* 0x000000ff0b0a7207 */ /* 0x000fe40000800000 */
[----:B------:R-:W-:-:S02]  /*1880*/  ISETP.GT.AND P1, PT, R28, 0x120, PT ;  /* 0x000001201c00780c */ /* 0x000fc40003f24270 */
[----:B------:R-:W-:Y:S02]  /*1890*/  IADD3.X R6, PT, PT, R6, R3, R7, P3, P4 ;  /* 0x0000000306067210 */ /* 0x000fe40001fe8407 */
[----:B0-----:R-:W-:Y:S02]  /*18a0*/  SEL R3, R12, RZ, P2 ;  /* 0x000000ff0c037207 */ /* 0x001fe40001000000 */
[----:B------:R-:W-:Y:S02]  /*18b0*/  SEL R7, R13, RZ, P2 ;  /* 0x000000ff0d077207 */ /* 0x000fe40001000000 */
[----:B------:R-:W-:Y:S02]  /*18c0*/  ISETP.GT.AND P2, PT, R28, 0x140, PT ;  /* 0x000001401c00780c */ /* 0x000fe40003f44270 */
[----:B------:R-:W-:Y:S02]  /*18d0*/  SEL R5, R14, RZ, P1 ;  /* 0x000000ff0e057207 */ /* 0x000fe40000800000 */
[----:B------:R-:W-:-:S02]  /*18e0*/  SEL R15, R15, RZ, P1 ;  /* 0x000000ff0f0f7207 */ /* 0x000fc40000800000 */
[----:B------:R-:W-:Y:S02]  /*18f0*/  ISETP.GT.AND P1, PT, R28, 0x160, PT ;  /* 0x000001601c00780c */ /* 0x000fe40003f24270 */
[----:B------:R-:W-:Y:S02]  /*1900*/  IADD3 R4, P3, P4, R3, R2, R4 ;  /* 0x0000000203047210 */ /* 0x000fe40007c7e004 */
[----:B-1----:R-:W-:Y:S02]  /*1910*/  SEL R2, R16, RZ, P2 ;  /* 0x000000ff10027207 */ /* 0x002fe40001000000 */
[----:B------:R-:W-:Y:S02]  /*1920*/  SEL R3, R18, RZ, P1 ;  /* 0x000000ff12037207 */ /* 0x000fe40000800000 */
[----:B------:R-:W-:Y:S02]  /*1930*/  IADD3.X R7, PT, PT, R7, R6, R10, P3, P4 ;  /* 0x0000000607077210 */ /* 0x000fe40001fe840a */
[----:B------:R-:W-:-:S02]  /*1940*/  SEL R18, R19, RZ, P1 ;  /* 0x000000ff13127207 */ /* 0x000fc40000800000 */
[----:B------:R-:W-:Y:S02]  /*1950*/  SEL R6, R17, RZ, P2 ;  /* 0x000000ff11067207 */ /* 0x000fe40001000000 */
[----:B------:R-:W-:Y:S02]  /*1960*/  IADD3 R2, P1, P3, R2, R4, R5 ;  /* 0x0000000402027210 */ /* 0x000fe40007b3e005 */
[----:B--2---:R-:W-:Y:S02]  /*1970*/  SEL R4, R20, RZ, P5 ;  /* 0x000000ff14047207 */ /* 0x004fe40002800000 */
[----:B------:R-:W-:Y:S02]  /*1980*/  ISETP.GT.AND P2, PT, R28, 0x1c0, PT ;  /* 0x000001c01c00780c */ /* 0x000fe40003f44270 */
[----:B------:R-:W-:Y:S02]  /*1990*/  IADD3.X R6, PT, PT, R6, R7, R15, P1, P3 ;  /* 0x0000000706067210 */ /* 0x000fe40000fe640f */
[----:B------:R-:W-:-:S02]  /*19a0*/  IADD3 R4, P3, P4, R4, R2, R3 ;  /* 0x0000000204047210 */ /* 0x000fc40007c7e003 */
[----:B------:R-:W-:Y:S02]  /*19b0*/  SEL R2, R22, RZ, P6 ;  /* 0x000000ff16027207 */ /* 0x000fe40003000000 */
[----:B------:R-:W-:Y:S02]  /*19c0*/  SEL R3, R24, RZ, P2 ;  /* 0x000000ff18037207 */ /* 0x000fe40001000000 */
[----:B------:R-:W-:Y:S02]  /*19d0*/  ISETP.GT.AND P1, PT, R28, 0x1e0, PT ;  /* 0x000001e01c00780c */ /* 0x000fe40003f24270 */
[----:B------:R-:W-:Y:S02]  /*19e0*/  SEL R5, R21, RZ, P5 ;  /* 0x000000ff15057207 */ /* 0x000fe40002800000 */
[----:B------:R-:W-:Y:S02]  /*19f0*/  SEL R23, R23, RZ, P6 ;  /* 0x000000ff17177207 */ /* 0x000fe40003000000 */
[----:B------:R-:W-:-:S02]  /*1a00*/  IADD3 R3, P5, P6, R3, R4, R2 ;  /* 0x0000000403037210 */ /* 0x000fc40007ebe002 */
[----:B------:R-:W-:Y:S02]  /*1a10*/  SEL R2, R26, RZ, P1 ;  /* 0x000000ff1a027207 */ /* 0x000fe40000800000 */
[----:B------:R-:W-:Y:S02]  /*1a20*/  IADD3.X R5, PT, PT, R5, R6, R18, P3, P4 ;  /* 0x0000000605057210 */ /* 0x000fe40001fe8412 */
[----:B------:R-:W-:Y:S02]  /*1a30*/  SEL R4, R25, RZ, P2 ;  /* 0x000000ff19047207 */ /* 0x000fe40001000000 */
[----:B------:R-:W-:Y:S02]  /*1a40*/  IADD3 R2, P2, PT, R2, R3, RZ ;  /* 0x0000000302027210 */ /* 0x000fe40007f5e0ff */
[----:B------:R-:W-:Y:S02]  /*1a50*/  SEL R3, R27, RZ, P1 ;  /* 0x000000ff1b037207 */ /* 0x000fe40000800000 */
[----:B------:R-:W-:-:S05]  /*1a60*/  IADD3.X R4, PT, PT, R4, R5, R23, P5, P6 ;  /* 0x0000000504047210 */ /* 0x000fca0002fec417 */
[----:B------:R-:W-:Y:S01]  /*1a70*/  IMAD.X R3, R3, 0x1, R4, P2 ;  /* 0x0000000103037824 */ /* 0x000fe200010e0604 */
[----:B------:R-:W-:Y:S06]  /*1a80*/  BRA `(.L_x_45) ;  /* 0x0000001400b07947 */ /* 0x000fec0003800000 */
.L_x_31:
[----:B------:R-:W0:Y:S01]  /*1a90*/  S2R R6, SR_TID.X ;  /* 0x0000000000067919 */ /* 0x000e220000002100 */
[----:B------:R-:W1:Y:S01]  /*1aa0*/  LDCU.64 UR6, c[0x0][0x380] ;  /* 0x00007000ff0677ac */ /* 0x000e620008000a00 */
[----:B0-----:R-:W-:-:S05]  /*1ab0*/  IMAD.IADD R8, R5, 0x1, R6 ;  /* 0x0000000105087824 */ /* 0x001fca00078e0206 */
[----:B-1----:R-:W-:-:S05]  /*1ac0*/  IADD3 R8, P0, PT, R8, UR6, RZ ;  /* 0x0000000608087c10 */ /* 0x002fca000ff1e0ff */
[----:B------:R-:W-:-:S05]  /*1ad0*/  IMAD.X R9, RZ, RZ, UR7, P0 ;  /* 0x00000007ff097e24 */ /* 0x000fca00080e06ff */
[----:B------:R-:W2:Y:S04]  /*1ae0*/  LDG.E.U8 R7, desc[UR8][R8.64] ;  /* 0x0000000808077981 */ /* 0x000ea8000c1e1100 */
[----:B------:R-:W3:Y:S04]  /*1af0*/  LDG.E.U8 R11, desc[UR8][R8.64+0x200] ;  /* 0x00020008080b7981 */ /* 0x000ee8000c1e1100 */
[----:B------:R-:W4:Y:S04]  /*1b00*/  LDG.E.U8 R15, desc[UR8][R8.64+0x600] ;  /* 0x00060008080f7981 */ /* 0x000f28000c1e1100 */
[----:B------:R-:W5:Y:S04]  /*1b10*/  LDG.E.U8 R13, desc[UR8][R8.64+0x400] ;  /* 0x00040008080d7981 */ /* 0x000f68000c1e1100 */
[----:B------:R-:W5:Y:S04]  /*1b20*/  LDG.E.U8 R17, desc[UR8][R8.64+0x800] ;  /* 0x0008000808117981 */ /* 0x000f68000c1e1100 */
[----:B------:R-:W5:Y:S04]  /*1b30*/  LDG.E.U8 R19, desc[UR8][R8.64+0xa00] ;  /* 0x000a000808137981 */ /* 0x000f68000c1e1100 */
[----:B------:R0:W5:Y:S01]  /*1b40*/  LDG.E.U8 R21, desc[UR8][R8.64+0xc00] ;  /* 0x000c000808157981 */ /* 0x000162000c1e1100 */
[----:B------:R-:W-:-:S04]  /*1b50*/  LOP3.LUT R14, R4, 0xff, RZ, 0xc0, !PT ;  /* 0x000000ff040e7812 */ /* 0x000fc800078ec0ff */
[-C--:B--2---:R-:W-:Y:S02]  /*1b60*/  ISETP.NE.AND P0, PT, R7, R14.reuse, PT ;  /* 0x0000000e0700720c */ /* 0x084fe40003f05270 */
[-C--:B---3--:R-:W-:Y:S02]  /*1b70*/  ISETP.NE.AND P1, PT, R11, R14.reuse, PT ;  /* 0x0000000e0b00720c */ /* 0x088fe40003f25270 */
[----:B------:R-:W-:Y:S02]  /*1b80*/  SEL R11, RZ, 0x1, P0 ;  /* 0x00000001ff0b7807 */ /* 0x000fe40000000000 */
[-C--:B----4-:R-:W-:Y:S02]  /*1b90*/  ISETP.NE.AND P0, PT, R15, R14.reuse, PT ;  /* 0x0000000e0f00720c */ /* 0x090fe40003f05270 */
[----:B-----5:R-:W-:Y:S02]  /*1ba0*/  ISETP.NE.AND P2, PT, R13, R14, PT ;  /* 0x0000000e0d00720c */ /* 0x020fe40003f45270 */
[----:B0-----:R-:W-:-:S02]  /*1bb0*/  SEL R9, RZ, 0x1, P0 ;  /* 0x00000001ff097807 */ /* 0x001fc40000000000 */
[----:B------:R-:W-:Y:S02]  /*1bc0*/  ISETP.GE.U32.AND P0, PT, R12, UR4, PT ;  /* 0x000000040c007c0c */ /* 0x000fe4000bf06070 */
[----:B------:R-:W-:Y:S02]  /*1bd0*/  SEL R10, RZ, 0x1, P1 ;  /* 0x00000001ff0a7807 */ /* 0x000fe40000800000 */
[----:B------:R-:W-:Y:S02]  /*1be0*/  SEL R7, RZ, 0x1, P2 ;  /* 0x00000001ff077807 */ /* 0x000fe40001000000 */
[----:B------:R-:W-:Y:S02]  /*1bf0*/  ISETP.NE.AND P3, PT, R17, R14, PT ;  /* 0x0000000e1100720c */ /* 0x000fe40003f65270 */
[----:B------:R-:W-:Y:S02]  /*1c00*/  ISETP.GE.U32.AND.EX P0, PT, R16, UR10, PT, P0 ;  /* 0x0000000a10007c0c */ /* 0x000fe4000bf06100 */
[----:B------:R-:W-:-:S02]  /*1c10*/  IADD3 R7, P1, P2, R7, R10, R11 ;  /* 0x0000000a07077210 */ /* 0x000fc40007a3e00b */
[----:B------:R-:W-:Y:S02]  /*1c20*/  SEL R8, RZ, 0x1, P3 ;  /* 0x00000001ff087807 */ /* 0x000fe40001800000 */
[-C--:B------:R-:W-:Y:S02]  /*1c30*/  ISETP.NE.AND P5, PT, R19, R14.reuse, PT ;  /* 0x0000000e1300720c */ /* 0x080fe40003fa5270 */
[----:B------:R-:W-:Y:S02]  /*1c40*/  ISETP.NE.AND P6, PT, R21, R14, PT ;  /* 0x0000000e1500720c */ /* 0x000fe40003fc5270 */
[----:B------:R-:W-:Y:S02]  /*1c50*/  IADD3 R7, P3, P4, R8, R7, R9 ;  /* 0x0000000708077210 */ /* 0x000fe40007c7e009 */
[----:B------:R-:W-:Y:S02]  /*1c60*/  SEL R9, RZ, 0x1, P5 ;  /* 0x00000001ff097807 */ /* 0x000fe40002800000 */
[----:B------:R-:W-:-:S02]  /*1c70*/  SEL R8, RZ, 0x1, P6 ;  /* 0x00000001ff087807 */ /* 0x000fc40003000000 */
[----:B------:R-:W-:Y:S02]  /*1c80*/  IADD3.X R13, PT, PT, RZ, RZ, RZ, P1, P2 ;  /* 0x000000ffff0d7210 */ /* 0x000fe40000fe44ff */
[----:B------:R-:W-:Y:S02]  /*1c90*/  IADD3 R7, P1, P2, R8, R7, R9 ;  /* 0x0000000708077210 */ /* 0x000fe40007a3e009 */
[----:B------:R-:W-:-:S04]  /*1ca0*/  IADD3.X R13, PT, PT, RZ, R13, RZ, P3, P4 ;  /* 0x0000000dff0d7210 */ /* 0x000fc80001fe84ff */
[----:B------:R-:W-:Y:S01]  /*1cb0*/  IADD3.X R13, PT, PT, RZ, R13, RZ, P1, P2 ;  /* 0x0000000dff0d7210 */ /* 0x000fe20000fe44ff */
[----:B------:R-:W-:Y:S06]  /*1cc0*/  @!P0 BRA `(.L_x_46) ;  /* 0x0000000c00f88947 */ /* 0x000fec0003800000 */
[----:B------:R-:W-:Y:S01]  /*1cd0*/  IADD3 R9, P1, PT, R5, UR4, RZ ;  /* 0x0000000405097c10 */ /* 0x000fe2000ff3e0ff */
[----:B------:R-:W-:Y:S01]  /*1ce0*/  IMAD.MOV.U32 R19, RZ, RZ, RZ ;  /* 0x000000ffff137224 */ /* 0x000fe200078e00ff */
[----:B------:R-:W-:Y:S02]  /*1cf0*/  IADD3 R18, P4, PT, R2, -0xe00, RZ ;  /* 0xfffff20002127810 */ /* 0x000fe40007f9e0ff */
[----:B------:R-:W-:Y:S01]  /*1d00*/  LOP3.LUT R11, RZ, R6, RZ, 0x33, !PT ;  /* 0x00000006ff0b7212 */ /* 0x000fe200078e33ff */
[----:B------:R-:W-:Y:S01]  /*1d10*/  IMAD.X R8, RZ, RZ, UR10, P1 ;  /* 0x0000000aff087e24 */ /* 0x000fe200088e06ff */
[----:B------:R-:W-:Y:S02]  /*1d20*/  ISETP.GT.U32.AND P0, PT, R9, R18, PT ;  /* 0x000000120900720c */ /* 0x000fe40003f04070 */
[----:B------:R-:W-:Y:S02]  /*1d30*/  IADD3.X R17, PT, PT, R3, -0x1, RZ, P4, !PT ;  /* 0xffffffff03117810 */ /* 0x000fe400027fe4ff */
[----:B------:R-:W-:-:S02]  /*1d40*/  IADD3 R15, P2, P3, R9, UR6, R6 ;  /* 0x00000006090f7c10 */ /* 0x000fc4000fb5e006 */
[----:B------:R-:W-:Y:S02]  /*1d50*/  ISETP.GT.U32.AND.EX P0, PT, R8, R17, PT, P0 ;  /* 0x000000110800720c */ /* 0x000fe40003f04100 */
[----:B------:R-:W-:Y:S02]  /*1d60*/  IADD3 R12, PT, PT, R2, -UR4, R11 ;  /* 0x80000004020c7c10 */ /* 0x000fe4000fffe00b */
[----:B------:R-:W-:Y:S02]  /*1d70*/  IADD3 R15, P4, PT, R15, 0x1000, RZ ;  /* 0x000010000f0f7810 */ /* 0x000fe40007f9e0ff */
[----:B------:R-:W-:Y:S01]  /*1d80*/  IADD3.X R16, PT, PT, R8, UR7, RZ, P2, P3 ;  /* 0x0000000708107c10 */ /* 0x000fe200097e64ff */
[----:B------:R-:W-:Y:S01]  /*1d90*/  IMAD.IADD R11, R12, 0x1, -R5 ;  /* 0x000000010c0b7824 */ /* 0x000fe200078e0a05 */
[----:B------:R-:W-:-:S03]  /*1da0*/  IADD3 R10, P1, PT, R9, UR6, RZ ;  /* 0x00000006090a7c10 */ /* 0x000fc6000ff3e0ff */
[----:B------:R-:W-:Y:S01]  /*1db0*/  IMAD.X R16, RZ, RZ, R16, P4 ;  /* 0x000000ffff107224 */ /* 0x000fe200020e0610 */
[----:B------:R-:W-:Y:S01]  /*1dc0*/  IADD3.X R12, PT, PT, R8, UR7, RZ, P1, !PT ;  /* 0x00000007080c7c10 */ /* 0x000fe20008ffe4ff */
[----:B------:R-:W-:Y:S08]  /*1dd0*/  @P0 BRA `(.L_x_47) ;  /* 0x0000000000d80947 */ /* 0x000ff00003800000 */
[----:B------:R-:W0:Y:S01]  /*1de0*/  LDC.64 R2, c[0x0][0x3c0] ;  /* 0x0000f000ff027b82 */ /* 0x000e220000000a00 */
[----:B------:R-:W-:Y:S01]  /*1df0*/  LOP3.LUT R14, R4, 0xff, RZ, 0xc0, !PT ;  /* 0x000000ff040e7812 */ /* 0x000fe200078ec0ff */
[----:B------:R-:W1:Y:S01]  /*1e00*/  LDCU UR5, c[0x0][0x3c8] ;  /* 0x00007900ff0577ac */ /* 0x000e620008000800 */
[----:B------:R-:W2:Y:S01]  /*1e10*/  LDCU.64 UR6, c[0x0][0x380] ;  /* 0x00007000ff0677ac */ /* 0x000ea20008000a00 */
[----:B------:R-:W-:-:S04]  /*1e20*/  NOP ;  /* 0x0000000000007918 */ /* 0x000fc80000000000 */
.L_x_48:
[----:B--2---:R-:W-:-:S04]  /*1e30*/  IADD3 R4, P0, P1, R9, UR6, R6 ;  /* 0x0000000609047c10 */ /* 0x004fc8000f91e006 */
[----:B------:R-:W-:-:S05]  /*1e40*/  IADD3.X R5, PT, PT, R8, UR7, RZ, P0, P1 ;  /* 0x0000000708057c10 */ /* 0x000fca00087e24ff */
[----:B------:R-:W2:Y:S04]  /*1e50*/  LDG.E.U8 R20, desc[UR8][R4.64] ;  /* 0x0000000804147981 */ /* 0x000ea8000c1e1100 */
[----:B------:R-:W3:Y:S04]  /*1e60*/  LDG.E.U8 R22, desc[UR8][R4.64+0x200] ;  /* 0x0002000804167981 */ /* 0x000ee8000c1e1100 */
[----:B------:R-:W4:Y:S04]  /*1e70*/  LDG.E.U8 R25, desc[UR8][R4.64+0x400] ;  /* 0x0004000804197981 */ /* 0x000f28000c1e1100 */
[----:B------:R-:W5:Y:S04]  /*1e80*/  LDG.E.U8 R29, desc[UR8][R4.64+0x600] ;  /* 0x00060008041d7981 */ /* 0x000f68000c1e1100 */
[----:B------:R-:W5:Y:S04]  /*1e90*/  LDG.E.U8 R27, desc[UR8][R4.64+0x800] ;  /* 0x00080008041b7981 */ /* 0x000f68000c1e1100 */
[----:B------:R-:W5:Y:S04]  /*1ea0*/  LDG.E.U8 R23, desc[UR8][R4.64+0xa00] ;  /* 0x000a000804177981 */ /* 0x000f68000c1e1100 */
[----:B------:R0:W5:Y:S01]  /*1eb0*/  LDG.E.U8 R21, desc[UR8][R4.64+0xc00] ;  /* 0x000c000804157981 */ /* 0x000162000c1e1100 */
[----:B-1----:R-:W-:-:S04]  /*1ec0*/  UIMAD UR4, UR5, 0xe00, URZ ;  /* 0x00000e00050478a4 */ /* 0x002fc8000f8e02ff */
[----:B------:R-:W-:Y:S01]  /*1ed0*/  USHF.R.S32.HI UR10, URZ, 0x1f, UR4 ;  /* 0x0000001fff0a7899 */ /* 0x000fe20008011404 */
[----:B0-----:R-:W-:Y:S02]  /*1ee0*/  IADD3 R5, P5, PT, -R9, R2, RZ ;  /* 0x0000000209057210 */ /* 0x001fe40007fbe1ff */
[-C--:B--2---:R-:W-:Y:S02]  /*1ef0*/  ISETP.NE.AND P0, PT, R20, R14.reuse, PT ;  /* 0x0000000e1400720c */ /* 0x084fe40003f05270 */
[-C--:B---3--:R-:W-:Y:S02]  /*1f00*/  ISETP.NE.AND P1, PT, R22, R14.reuse, PT ;  /* 0x0000000e1600720c */ /* 0x088fe40003f25270 */
[----:B------:R-:W-:Y:S02]  /*1f10*/  SEL R22, RZ, 0x1, P0 ;  /* 0x00000001ff167807 */ /* 0x000fe40000000000 */
[----:B------:R-:W-:Y:S02]  /*1f20*/  SEL R20, RZ, 0x1, P1 ;  /* 0x00000001ff147807 */ /* 0x000fe40000800000 */
[----:B----4-:R-:W-:-:S02]  /*1f30*/  ISETP.NE.AND P0, PT, R25, R14, PT ;  /* 0x0000000e1900720c */ /* 0x010fc40003f05270 */
[-C--:B-----5:R-:W-:Y:S02]  /*1f40*/  ISETP.NE.AND P2, PT, R29, R14.reuse, PT ;  /* 0x0000000e1d00720c */ /* 0x0a0fe40003f45270 */
[----:B------:R-:W-:Y:S02]  /*1f50*/  IADD3 R7, P3, P4, R20, R7, R22 ;  /* 0x0000000714077210 */ /* 0x000fe40007c7e016 */
[----:B------:R-:W-:Y:S02]  /*1f60*/  ISETP.NE.AND P1, PT, R27, R14, PT ;  /* 0x0000000e1b00720c */ /* 0x000fe40003f25270 */
[----:B------:R-:W-:Y:S02]  /*1f70*/  SEL R20, RZ, 0x1, P0 ;  /* 0x00000001ff147807 */ /* 0x000fe40000000000 */
[----:B------:R-:W-:Y:S02]  /*1f80*/  SEL R4, RZ, 0x1, P2 ;  /* 0x00000001ff047807 */ /* 0x000fe40001000000 */
[----:B------:R-:W-:-:S02]  /*1f90*/  ISETP.GE.U32.AND P0, PT, R5, UR4, PT ;  /* 0x0000000405007c0c */ /* 0x000fc4000bf06070 */
[----:B------:R-:W-:Y:S02]  /*1fa0*/  SEL R5, RZ, 0x1, P1 ;  /* 0x00000001ff057807 */ /* 0x000fe40000800000 */
[----:B------:R-:W-:Y:S01]  /*1fb0*/  IADD3 R7, P1, P2, R4, R7, R20 ;  /* 0x0000000704077210 */ /* 0x000fe20007a3e014 */
[----:B------:R-:W-:Y:S01]  /*1fc0*/  IMAD.X R20, R3, 0x1, ~R8, P5 ;  /* 0x0000000103147824 */ /* 0x000fe200028e0e08 */
[----:B------:R-:W-:Y:S02]  /*1fd0*/  ISETP.NE.AND P6, PT, R23, R14, PT ;  /* 0x0000000e1700720c */ /* 0x000fe40003fc5270 */
[----:B------:R-:W-:Y:S02]  /*1fe0*/  IADD3.X R13, PT, PT, RZ, R13, RZ, P3, P4 ;  /* 0x0000000dff0d7210 */ /* 0x000fe40001fe84ff */
[----:B------:R-:W-:Y:S02]  /*1ff0*/  ISETP.GE.U32.AND.EX P0, PT, R20, UR10, PT, P0 ;  /* 0x0000000a14007c0c */ /* 0x000fe4000bf06100 */
[----:B------:R-:W-:-:S02]  /*2000*/  SEL R4, RZ, 0x1, P6 ;  /* 0x00000001ff047807 */ /* 0x000fc40003000000 */
[----:B------:R-:W-:Y:S02]  /*2010*/  ISETP.NE.AND P6, PT, R21, R14, PT ;  /* 0x0000000e1500720c */ /* 0x000fe40003fc5270 */
[----:B------:R-:W-:Y:S02]  /*2020*/  IADD3 R7, P4, P3, R4, R7, R5 ;  /* 0x0000000704077210 */ /* 0x000fe40007b9e005 */
[----:B------:R-:W-:Y:S02]  /*2030*/  SEL R4, RZ, 0x1, P6 ;  /* 0x00000001ff047807 */ /* 0x000fe40003000000 */
[----:B------:R-:W-:Y:S02]  /*2040*/  IADD3.X R13, PT, PT, RZ, R13, RZ, P1, P2 ;  /* 0x0000000dff0d7210 */ /* 0x000fe40000fe44ff */
[----:B------:R-:W-:Y:S02]  /*2050*/  IADD3 R10, P2, PT, R10, UR4, RZ ;  /* 0x000000040a0a7c10 */ /* 0x000fe4000ff5e0ff */
[----:B------:R-:W-:-:S02]  /*2060*/  IADD3 R15, P5, PT, R15, UR4, RZ ;  /* 0x000000040f0f7c10 */ /* 0x000fc4000ffbe0ff */
[----:B------:R-:W-:Y:S02]  /*2070*/  IADD3 R7, P1, PT, R7, R4, RZ ;  /* 0x0000000407077210 */ /* 0x000fe40007f3e0ff */
[----:B------:R-:W-:Y:S02]  /*2080*/  IADD3.X R13, PT, PT, RZ, R13, RZ, P4, P3 ;  /* 0x0000000dff0d7210 */ /* 0x000fe400027e64ff */
[----:B------:R-:W-:Y:S02]  /*2090*/  IADD3.X R12, PT, PT, R12, UR10, RZ, P2, !PT ;  /* 0x0000000a0c0c7c10 */ /* 0x000fe400097fe4ff */
[----:B------:R-:W-:Y:S01]  /*20a0*/  IADD3.X R16, PT, PT, R16, UR10, RZ, P5, !PT ;  /* 0x0000000a10107c10 */ /* 0x000fe2000affe4ff */
[----:B------:R-:W-:Y:S01]  /*20b0*/  IMAD.X R13, RZ, RZ, R13, P1 ;  /* 0x000000ffff0d7224 */ /* 0x000fe200008e060d */
[----:B------:R-:W-:Y:S06]  /*20c0*/  @!P0 BRA `(.L_x_46) ;  /* 0x0000000800f88947 */ /* 0x000fec0003800000 */
[----:B------:R-:W-:Y:S01]  /*20d0*/  IADD3 R9, P0, PT, R9, UR4, RZ ;  /* 0x0000000409097c10 */ /* 0x000fe2000ff1e0ff */
[----:B------:R-:W-:Y:S02]  /*20e0*/  VIADD R11, R11, -UR4 ;  /* 0x800000040b0b7c36 */ /* 0x000fe40008000000 */
[----:B------:R-:W-:Y:S01]  /*20f0*/  VIADD R19, R19, 0x1 ;  /* 0x0000000113137836 */ /* 0x000fe20000000000 */
[----:B------:R-:W-:Y:S02]  /*2100*/  IADD3.X R8, PT, PT, R8, UR10, RZ, P0, !PT ;  /* 0x0000000a08087c10 */ /* 0x000fe400087fe4ff */
[----:B------:R-:W-:-:S04]  /*2110*/  ISETP.GT.U32.AND P0, PT, R9, R18, PT ;  /* 0x000000120900720c */ /* 0x000fc80003f04070 */
[----:B------:R-:W-:-:S13]  /*2120*/  ISETP.GT.U32.AND.EX P0, PT, R8, R17, PT, P0 ;  /* 0x000000110800720c */ /* 0x000fda0003f04100 */
[----:B------:R-:W-:Y:S05]  /*2130*/  @!P0 BRA `(.L_x_48) ;  /* 0xfffffffc003c8947 */ /* 0x000fea000383ffff */
.L_x_47:
[----:B------:R-:W-:Y:S01]  /*2140*/  IMAD.IADD R5, R2, 0x1, -R9 ;  /* 0x0000000102057824 */ /* 0x000fe200078e0a09 */
[----:B------:R-:W-:Y:S01]  /*2150*/  ISETP.GE.U32.AND P1, PT, R9, R2, PT ;  /* 0x000000020900720c */ /* 0x000fe20003f26070 */
[----:B------:R-:W-:Y:S03]  /*2160*/  BSSY.RECONVERGENT B1, `(.L_x_46) ;  /* 0x00000b4000017945 */ /* 0x000fe60003800200 */
[----:B------:R-:W-:-:S04]  /*2170*/  ISETP.GE.AND P0, PT, R6, R5, PT ;  /* 0x000000050600720c */ /* 0x000fc80003f06270 */
[----:B------:R-:W-:-:S13]  /*2180*/  ISETP.GE.U32.OR.EX P0, PT, R8, R3, P0, P1 ;  /* 0x000000030800720c */ /* 0x000fda0000706510 */
[----:B------:R-:W-:Y:S05]  /*2190*/  @P0 BRA `(.L_x_49) ;  /* 0x0000000800c00947 */ /* 0x000fea0003800000 */
[----:B------:R-:W-:Y:S01]  /*21a0*/  IMAD R3, R0, 0xe00, RZ ;  /* 0x00000e0000037824 */ /* 0x000fe200078e02ff */
[----:B------:R-:W-:Y:S01]  /*21b0*/  LOP3.LUT R4, RZ, R6, RZ, 0x33, !PT ;  /* 0x00000006ff047212 */ /* 0x000fe200078e33ff */
[----:B------:R-:W-:Y:S02]  /*21c0*/  BSSY.RECONVERGENT B2, `(.L_x_50) ;  /* 0x0000057000027945 */ /* 0x000fe40003800200 */
[----:B------:R-:W-:-:S05]  /*21d0*/  VIADD R3, R3, UR4 ;  /* 0x0000000403037c36 */ /* 0x000fca0008000000 */
[----:B------:R-:W-:Y:S01]  /*21e0*/  IADD3 R3, PT, PT, -R3, R2, R4 ;  /* 0x0000000203037210 */ /* 0x000fe20007ffe104 */
[----:B------:R-:W-:Y:S02]  /*21f0*/  IMAD R2, R19, UR5, RZ ;  /* 0x0000000513027c24 */ /* 0x000fe4000f8e02ff */
[----:B------:R-:W-:Y:S02]  /*2200*/  IMAD.MOV.U32 R4, RZ, RZ, R6 ;  /* 0x000000ffff047224 */ /* 0x000fe400078e0006 */
[----:B------:R-:W-:-:S05]  /*2210*/  IMAD R2, R2, -0xe00, R3 ;  /* 0xfffff20002027824 */ /* 0x000fca00078e0203 */
[C---:B------:R-:W-:Y:S02]  /*2220*/  ISETP.GE.U32.AND P1, PT, R2.reuse, 0x1e00, PT ;  /* 0x00001e000200780c */ /* 0x040fe40003f26070 */
[----:B------:R-:W-:-:S04]  /*2230*/  LEA.HI R18, R2, 0x1, RZ, 0x17 ;  /* 0x0000000102127811 */ /* 0x000fc800078fb8ff */
[----:B------:R-:W-:-:S04]  /*2240*/  LOP3.LUT R20, R18, 0xf, RZ, 0xc0, !PT ;  /* 0x0000000f12147812 */ /* 0x000fc800078ec0ff */
[----:B------:R-:W-:-:S03]  /*2250*/  ISETP.NE.AND P0, PT, R20, RZ, PT ;  /* 0x000000ff1400720c */ /* 0x000fc60003f05270 */
[----:B------:R-:W-:Y:S10]  /*2260*/  @!P1 BRA `(.L_x_51) ;  /* 0x0000000400309947 */ /* 0x000ff40003800000 */
[----:B------:R-:W-:Y:S01]  /*2270*/  LEA.HI R2, R11, 0x1, RZ, 0x17 ;  /* 0x000000010b027811 */ /* 0x000fe200078fb8ff */
[----:B------:R-:W-:-:S03]  /*2280*/  IMAD.MOV.U32 R4, RZ, RZ, R6 ;  /* 0x000000ffff047224 */ /* 0x000fc600078e0006 */
[----:B------:R-:W-:-:S05]  /*2290*/  LOP3.LUT R2, R2, 0xfffff0, RZ, 0xc0, !PT ;  /* 0x00fffff002027812 */ /* 0x000fca00078ec0ff */
[----:B------:R-:W-:-:S07]  /*22a0*/  IMAD.MOV R5, RZ, RZ, -R2 ;  /* 0x000000ffff057224 */ /* 0x000fce00078e0a02 */
.L_x_52:
[----:B------:R-:W-:Y:S02]  /*22b0*/  IMAD.MOV.U32 R2, RZ, RZ, R15 ;  /* 0x000000ffff027224 */ /* 0x000fe400078e000f */
[----:B------:R-:W-:-:S05]  /*22c0*/  IMAD.MOV.U32 R3, RZ, RZ, R16 ;  /* 0x000000ffff037224 */ /* 0x000fca00078e0010 */
[----:B------:R-:W2:Y:S04]  /*22d0*/  LDG.E.U8 R15, desc[UR8][R2.64+-0x1000] ;  /* 0xfff00008020f7981 */ /* 0x000ea8000c1e1100 */
[----:B------:R-:W3:Y:S04]  /*22e0*/  LDG.E.U8 R21, desc[UR8][R2.64+-0xe00] ;  /* 0xfff2000802157981 */ /* 0x000ee8000c1e1100 */
[----:B------:R-:W4:Y:S04]  /*22f0*/  LDG.E.U8 R23, desc[UR8][R2.64+-0xc00] ;  /* 0xfff4000802177981 */ /* 0x000f28000c1e1100 */
[----:B------:R-:W5:Y:S04]  /*2300*/  LDG.E.U8 R25, desc[UR8][R2.64+-0xa00] ;  /* 0xfff6000802197981 */ /* 0x000f68000c1e1100 */
[----:B------:R-:W5:Y:S04]  /*2310*/  LDG.E.U8 R17, desc[UR8][R2.64+-0x800] ;  /* 0xfff8000802117981 */ /* 0x000f68000c1e1100 */
[----:B------:R-:W5:Y:S04]  /*2320*/  LDG.E.U8 R19, desc[UR8][R2.64+-0x600] ;  /* 0xfffa000802137981 */ /* 0x000f68000c1e1100 */
[----:B------:R-:W5:Y:S04]  /*2330*/  LDG.E.U8 R29, desc[UR8][R2.64+0x200] ;  /* 0x00020008021d7981 */ /* 0x000f68000c1e1100 */
[----:B------:R-:W5:Y:S01]  /*2340*/  LDG.E.U8 R27, desc[UR8][R2.64+0x600] ;  /* 0x00060008021b7981 */ /* 0x000f62000c1e1100 */
[----:B--2---:R-:W-:-:S03]  /*2350*/  ISETP.NE.AND P1, PT, R15, R14, PT ;  /* 0x0000000e0f00720c */ /* 0x004fc60003f25270 */
[----:B------:R-:W2:Y:S01]  /*2360*/  LDG.E.U8 R15, desc[UR8][R2.64+-0x400] ;  /* 0xfffc0008020f7981 */ /* 0x000ea2000c1e1100 */
[----:B---3--:R-:W-:Y:S02]  /*2370*/  ISETP.NE.AND P2, PT, R21, R14, PT ;  /* 0x0000000e1500720c */ /* 0x008fe40003f45270 */
[----:B------:R-:W-:Y:S02]  /*2380*/  SEL R16, RZ, 0x1, P1 ;  /* 0x00000001ff107807 */ /* 0x000fe40000800000 */
[----:B------:R-:W-:-:S04]  /*2390*/  SEL R22, RZ, 0x1, P2 ;  /* 0x00000001ff167807 */ /* 0x000fc80001000000 */
[----:B------:R-:W-:Y:S02]  /*23a0*/  IADD3 R22, P5, P6, R22, R7, R16 ;  /* 0x0000000716167210 */ /* 0x000fe40007ebe010 */
[----:B------:R-:W3:Y:S01]  /*23b0*/  LDG.E.U8 R7, desc[UR8][R2.64+-0x200] ;  /* 0xfffe000802077981 */ /* 0x000ee2000c1e1100 */
[-C--:B----4-:R-:W-:Y:S02]  /*23c0*/  ISETP.NE.AND P1, PT, R23, R14.reuse, PT ;  /* 0x0000000e1700720c */ /* 0x090fe40003f25270 */
[-C--:B-----5:R-:W-:Y:S01]  /*23d0*/  ISETP.NE.AND P2, PT, R25, R14.reuse, PT ;  /* 0x0000000e1900720c */ /* 0x0a0fe20003f45270 */
[----:B------:R-:W4:Y:S01]  /*23e0*/  LDG.E.U8 R16, desc[UR8][R2.64] ;  /* 0x0000000802107981 */ /* 0x000f22000c1e1100 */
[----:B------:R-:W-:Y:S02]  /*23f0*/  SEL R21, RZ, 0x1, P1 ;  /* 0x00000001ff157807 */ /* 0x000fe40000800000 */
[----:B------:R-:W-:Y:S01]  /*2400*/  SEL R24, RZ, 0x1, P2 ;  /* 0x00000001ff187807 */ /* 0x000fe20001000000 */
[----:B------:R-:W5:Y:S01]  /*2410*/  LDG.E.U8 R25, desc[UR8][R2.64+0x400] ;  /* 0x0004000802197981 */ /* 0x000f62000c1e1100 */
[----:B------:R-:W-:-:S02]  /*2420*/  ISETP.NE.AND P2, PT, R17, R14, PT ;  /* 0x0000000e1100720c */ /* 0x000fc40003f45270 */
[----:B------:R-:W-:Y:S01]  /*2430*/  ISETP.NE.AND P3, PT, R19, R14, PT ;  /* 0x0000000e1300720c */ /* 0x000fe20003f65270 */
[----:B------:R-:W5:Y:S01]  /*2440*/  LDG.E.U8 R23, desc[UR8][R2.64+0x800] ;  /* 0x0008000802177981 */ /* 0x000f62000c1e1100 */
[----:B------:R-:W-:Y:S02]  /*2450*/  IADD3 R24, P1, P4, R24, R22, R21 ;  /* 0x0000001618187210 */ /* 0x000fe40007c3e015 */
[----:B------:R-:W-:Y:S01]  /*2460*/  SEL R17, RZ, 0x1, P2 ;  /* 0x00000001ff117807 */ /* 0x000fe20001000000 */
[----:B------:R-:W5:Y:S01]  /*2470*/  LDG.E.U8 R21, desc[UR8][R2.64+0xa00] ;  /* 0x000a000802157981 */ /* 0x000f62000c1e1100 */
[----:B------:R-:W-:-:S03]  /*2480*/  SEL R22, RZ, 0x1, P3 ;  /* 0x00000001ff167807 */ /* 0x000fc60001800000 */
[----:B------:R-:W5:Y:S01]  /*2490*/  LDG.E.U8 R19, desc[UR8][R2.64+0xc00] ;  /* 0x000c000802137981 */ /* 0x000f62000c1e1100 */
[----:B------:R-:W-:-:S03]  /*24a0*/  IADD3 R22, P2, P3, R22, R24, R17 ;  /* 0x0000001816167210 */ /* 0x000fc60007b5e011 */
[----:B------:R-:W5:Y:S01]  /*24b0*/  LDG.E.U8 R17, desc[UR8][R2.64+0xe00] ;  /* 0x000e000802117981 */ /* 0x000f62000c1e1100 */
[----:B------:R-:W-:Y:S01]  /*24c0*/  IADD3.X R24, PT, PT, RZ, R13, RZ, P5, P6 ;  /* 0x0000000dff187210 */ /* 0x000fe20002fec4ff */
[----:B------:R-:W-:Y:S02]  /*24d0*/  VIADD R5, R5, 0x10 ;  /* 0x0000001005057836 */ /* 0x000fe40000000000 */
[----:B------:R-:W-:Y:S01]  /*24e0*/  VIADD R4, R4, 0x2000 ;  /* 0x0000200004047836 */ /* 0x000fe20000000000 */
[----:B--2---:R-:W-:-:S04]  /*24f0*/  ISETP.NE.AND P5, PT, R15, R14, PT ;  /* 0x0000000e0f00720c */ /* 0x004fc80003fa5270 */
[----:B------:R-:W-:Y:S02]  /*2500*/  SEL R13, RZ, 0x1, P5 ;  /* 0x00000001ff0d7807 */ /* 0x000fe40002800000 */
[----:B---3--:R-:W-:-:S04]  /*2510*/  ISETP.NE.AND P6, PT, R7, R14, PT ;  /* 0x0000000e0700720c */ /* 0x008fc80003fc5270 */
[----:B------:R-:W-:Y:S02]  /*2520*/  SEL R7, RZ, 0x1, P6 ;  /* 0x00000001ff077807 */ /* 0x000fe40003000000 */
[-C--:B----4-:R-:W-:Y:S02]  /*2530*/  ISETP.NE.AND P5, PT, R16, R14.reuse, PT ;  /* 0x0000000e1000720c */ /* 0x090fe40003fa5270 */
[----:B------:R-:W-:Y:S02]  /*2540*/  ISETP.NE.AND P6, PT, R29, R14, PT ;  /* 0x0000000e1d00720c */ /* 0x000fe40003fc5270 */
[----:B------:R-:W-:Y:S02]  /*2550*/  IADD3.X R15, PT, PT, RZ, R24, RZ, P1, P4 ;  /* 0x00000018ff0f7210 */ /* 0x000fe40000fe84ff */
[----:B------:R-:W-:Y:S02]  /*2560*/  IADD3 R22, P4, P1, R7, R22, R13 ;  /* 0x0000001607167210 */ /* 0x000fe4000799e00d */
[----:B------:R-:W-:-:S02]  /*2570*/  SEL R16, RZ, 0x1, P5 ;  /* 0x00000001ff107807 */ /* 0x000fc40002800000 */
[----:B------:R-:W-:Y:S02]  /*2580*/  SEL R13, RZ, 0x1, P6 ;  /* 0x00000001ff0d7807 */ /* 0x000fe40003000000 */
[-C--:B-----5:R-:W-:Y:S02]  /*2590*/  ISETP.NE.AND P5, PT, R25, R14.reuse, PT ;  /* 0x0000000e1900720c */ /* 0x0a0fe40003fa5270 */
        /* <DEDUP_REMOVED lines=11> */
[----:B------:R-:W-:Y:S02]  /*2650*/  ISETP.NE.AND P5, PT, R17, R14, PT ;  /* 0x0000000e1100720c */ /* 0x000fe40003fa5270 */
[----:B------:R-:W-:Y:S02]  /*2660*/  IADD3.X R17, PT, PT, RZ, R15, RZ, P2, P3 ;  /* 0x0000000fff117210 */ /* 0x000fe400017e64ff */
[----:B------:R-:W-:Y:S02]  /*2670*/  IADD3 R13, P2, P3, R13, R7, R16 ;  /* 0x000000070d0d7210 */ /* 0x000fe40007b5e010 */
[----:B------:R-:W-:Y:S02]  /*2680*/  SEL R7, RZ, 0x1, P5 ;  /* 0x00000001ff077807 */ /* 0x000fe40002800000 */
[----:B------:R-:W-:-:S02]  /*2690*/  ISETP.NE.AND P5, PT, R5, RZ, PT ;  /* 0x000000ff0500720c */ /* 0x000fc40003fa5270 */
[----:B------:R-:W-:Y:S02]  /*26a0*/  ISETP.NE.AND P6, PT, R19, R14, PT ;  /* 0x0000000e1300720c */ /* 0x000fe40003fc5270 */
[----:B------:R-:W-:Y:S02]  /*26b0*/  IADD3.X R17, PT, PT, RZ, R17, RZ, P4, P1 ;  /* 0x00000011ff117210 */ /* 0x000fe400027e24ff */
[----:B------:R-:W-:Y:S02]  /*26c0*/  SEL R16, RZ, 0x1, P6 ;  /* 0x00000001ff107807 */ /* 0x000fe40003000000 */
[----:B------:R-:W-:Y:S02]  /*26d0*/  IADD3 R15, P6, PT, R2, 0x2000, RZ ;  /* 0x00002000020f7810 */ /* 0x000fe40007fde0ff */
[----:B------:R-:W-:Y:S02]  /*26e0*/  IADD3 R7, P1, P4, R7, R13, R16 ;  /* 0x0000000d07077210 */ /* 0x000fe40007c3e010 */
[----:B------:R-:W-:Y:S01]  /*26f0*/  IADD3.X R13, PT, PT, RZ, R17, RZ, P2, P3 ;  /* 0x00000011ff0d7210 */ /* 0x000fe200017e64ff */
[----:B------:R-:W-:-:S03]  /*2700*/  IMAD.X R16, RZ, RZ, R3, P6 ;  /* 0x000000ffff107224 */ /* 0x000fc600030e0603 */
[----:B------:R-:W-:Y:S01]  /*2710*/  IADD3.X R13, PT, PT, RZ, R13, RZ, P1, P4 ;  /* 0x0000000dff0d7210 */ /* 0x000fe20000fe84ff */
[----:B------:R-:W-:Y:S06]  /*2720*/  @P5 BRA `(.L_x_52) ;  /* 0xfffffff800e05947 */ /* 0x000fec000383ffff */
.L_x_51:
[----:B------:R-:W-:Y:S05]  /*2730*/  BSYNC.RECONVERGENT B2 ;  /* 0x0000000000027941 */ /* 0x000fea0003800200 */
.L_x_50:
[----:B------:R-:W-:Y:S05]  /*2740*/  @!P0 BRA `(.L_x_49) ;  /* 0x0000000400548947 */ /* 0x000fea0003800000 */
[----:B------:R-:W-:Y:S01]  /*2750*/  ISETP.GE.U32.AND P1, PT, R20, 0x8, PT ;  /* 0x000000081400780c */ /* 0x000fe20003f26070 */
[----:B------:R-:W-:Y:S01]  /*2760*/  BSSY.RECONVERGENT B2, `(.L_x_53) ;  /* 0x0000027000027945 */ /* 0x000fe20003800200 */
[----:B------:R-:W-:-:S04]  /*2770*/  LOP3.LUT R16, R18, 0x7, RZ, 0xc0, !PT ;  /* 0x0000000712107812 */ /* 0x000fc800078ec0ff */
[----:B------:R-:W-:-:S07]  /*2780*/  ISETP.NE.AND P0, PT, R16, RZ, PT ;  /* 0x000000ff1000720c */ /* 0x000fce0003f05270 */
[----:B------:R-:W-:Y:S06]  /*2790*/  @!P1 BRA `(.L_x_54) ;  /* 0x00000000008c9947 */ /* 0x000fec0003800000 */
[----:B------:R-:W-:-:S04]  /*27a0*/  IADD3 R2, P1, P2, R9, UR6, R4 ;  /* 0x0000000609027c10 */ /* 0x000fc8000fa3e004 */
        /* <DEDUP_REMOVED lines=9> */
[----:B------:R-:W-:Y:S01]  /*2840*/  VIADD R4, R4, 0x1000 ;  /* 0x0000100004047836 */ /* 0x000fe20000000000 */
[----:B--2---:R-:W-:-:S02]  /*2850*/  ISETP.NE.AND P1, PT, R15, R14, PT ;  /* 0x0000000e0f00720c */ /* 0x004fc40003f25270 */
[-C--:B---3--:R-:W-:Y:S02]  /*2860*/  ISETP.NE.AND P2, PT, R17, R14.reuse, PT ;  /* 0x0000000e1100720c */ /* 0x088fe40003f45270 */
[----:B------:R-:W-:Y:S02]  /*2870*/  SEL R15, RZ, 0x1, P1 ;  /* 0x00000001ff0f7807 */ /* 0x000fe40000800000 */
[----:B------:R-:W-:Y:S02]  /*2880*/  SEL R20, RZ, 0x1, P2 ;  /* 0x00000001ff147807 */ /* 0x000fe40001000000 */
[-C--:B----4-:R-:W-:Y:S02]  /*2890*/  ISETP.NE.AND P1, PT, R19, R14.reuse, PT ;  /* 0x0000000e1300720c */ /* 0x090fe40003f25270 */
[----:B-----5:R-:W-:Y:S02]  /*28a0*/  ISETP.NE.AND P2, PT, R21, R14, PT ;  /* 0x0000000e1500720c */ /* 0x020fe40003f45270 */
[----:B------:R-:W-:-:S02]  /*28b0*/  IADD3 R15, P5, P6, R20, R7, R15 ;  /* 0x00000007140f7210 */ /* 0x000fc40007ebe00f */
[----:B------:R-:W-:Y:S02]  /*28c0*/  SEL R20, RZ, 0x1, P1 ;  /* 0x00000001ff147807 */ /* 0x000fe40000800000 */
[----:B------:R-:W-:Y:S02]  /*28d0*/  SEL R7, RZ, 0x1, P2 ;  /* 0x00000001ff077807 */ /* 0x000fe40001000000 */
[-C--:B------:R-:W-:Y:S02]  /*28e0*/  ISETP.NE.AND P3, PT, R23, R14.reuse, PT ;  /* 0x0000000e1700720c */ /* 0x080fe40003f65270 */
[----:B------:R-:W-:Y:S02]  /*28f0*/  ISETP.NE.AND P4, PT, R25, R14, PT ;  /* 0x0000000e1900720c */ /* 0x000fe40003f85270 */
[----:B------:R-:W-:Y:S02]  /*2900*/  IADD3 R7, P1, P2, R7, R15, R20 ;  /* 0x0000000f07077210 */ /* 0x000fe40007a3e014 */
[----:B0-----:R-:W-:-:S02]  /*2910*/  SEL R2, RZ, 0x1, P3 ;  /* 0x00000001ff027807 */ /* 0x001fc40001800000 */
        /* <DEDUP_REMOVED lines=8> */
[----:B------:R-:W-:Y:S02]  /*29a0*/  IADD3 R7, P1, P2, R7, R3, R2 ;  /* 0x0000000307077210 */ /* 0x000fe40007a3e002 */
[----:B------:R-:W-:-:S04]  /*29b0*/  IADD3.X R13, PT, PT, RZ, R13, RZ, P5, P6 ;  /* 0x0000000dff0d7210 */ /* 0x000fc80002fec4ff */
[----:B------:R-:W-:-:S07]  /*29c0*/  IADD3.X R13, PT, PT, RZ, R13, RZ, P1, P2 ;  /* 0x0000000dff0d7210 */ /* 0x000fce0000fe44ff */
.L_x_54:
[----:B------:R-:W-:Y:S05]  /*29d0*/  BSYNC.RECONVERGENT B2 ;  /* 0x0000000000027941 */ /* 0x000fea0003800200 */
.L_x_53:
[----:B------:R-:W-:Y:S05]  /*29e0*/  @!P0 BRA `(.L_x_49) ;  /* 0x0000000000ac8947 */ /* 0x000fea0003800000 */
[----:B------:R-:W-:Y:S01]  /*29f0*/  ISETP.GE.U32.AND P1, PT, R16, 0x4, PT ;  /* 0x000000041000780c */ /* 0x000fe20003f26070 */
[----:B------:R-:W-:Y:S01]  /*2a00*/  BSSY.RECONVERGENT B2, `(.L_x_55) ;  /* 0x0000016000027945 */ /* 0x000fe20003800200 */
[----:B------:R-:W-:-:S11]  /*2a10*/  LOP3.LUT P0, RZ, R18, 0x3, RZ, 0xc0, !PT ;  /* 0x0000000312ff7812 */ /* 0x000fd6000780c0ff */
[----:B------:R-:W-:Y:S05]  /*2a20*/  @!P1 BRA `(.L_x_56) ;  /* 0x00000000004c9947 */ /* 0x000fea0003800000 */
[----:B------:R-:W-:-:S04]  /*2a30*/  IADD3 R2, P1, P2, R9, UR6, R4 ;  /* 0x0000000609027c10 */ /* 0x000fc8000fa3e004 */
[----:B------:R-:W-:-:S05]  /*2a40*/  IADD3.X R3, PT, PT, R8, UR7, RZ, P1, P2 ;  /* 0x0000000708037c10 */ /* 0x000fca0008fe44ff */
[----:B------:R-:W2:Y:S04]  /*2a50*/  LDG.E.U8 R5, desc[UR8][R2.64] ;  /* 0x0000000802057981 */ /* 0x000ea8000c1e1100 */
[----:B------:R-:W3:Y:S04]  /*2a60*/  LDG.E.U8 R9, desc[UR8][R2.64+0x200] ;  /* 0x0002000802097981 */ /* 0x000ee8000c1e1100 */
[----:B------:R-:W4:Y:S04]  /*2a70*/  LDG.E.U8 R15, desc[UR8][R2.64+0x400] ;  /* 0x00040008020f7981 */ /* 0x000f28000c1e1100 */
[----:B------:R-:W5:Y:S01]  /*2a80*/  LDG.E.U8 R17, desc[UR8][R2.64+0x600] ;  /* 0x0006000802117981 */ /* 0x000f62000c1e1100 */
[----:B------:R-:W-:Y:S01]  /*2a90*/  VIADD R4, R4, 0x800 ;  /* 0x0000080004047836 */ /* 0x000fe20000000000 */
[----:B--2---:R-:W-:-:S02]  /*2aa0*/  ISETP.NE.AND P1, PT, R5, R14, PT ;  /* 0x0000000e0500720c */ /* 0x004fc40003f25270 */
[-C--:B---3--:R-:W-:Y:S02]  /*2ab0*/  ISETP.NE.AND P2, PT, R9, R14.reuse, PT ;  /* 0x0000000e0900720c */ /* 0x088fe40003f45270 */
[----:B------:R-:W-:Y:S02]  /*2ac0*/  SEL R8, RZ, 0x1, P1 ;  /* 0x00000001ff087807 */ /* 0x000fe40000800000 */
[-C--:B----4-:R-:W-:Y:S02]  /*2ad0*/  ISETP.NE.AND P3, PT, R15, R14.reuse, PT ;  /* 0x0000000e0f00720c */ /* 0x090fe40003f65270 */
[----:B------:R-:W-:Y:S02]  /*2ae0*/  SEL R5, RZ, 0x1, P2 ;  /* 0x00000001ff057807 */ /* 0x000fe40001000000 */
[----:B-----5:R-:W-:Y:S02]  /*2af0*/  ISETP.NE.AND P4, PT, R17, R14, PT ;  /* 0x0000000e1100720c */ /* 0x020fe40003f85270 */
[----:B------:R-:W-:-:S02]  /*2b00*/  SEL R16, RZ, 0x1, P3 ;  /* 0x00000001ff107807 */ /* 0x000fc40001800000 */
[----:B------:R-:W-:Y:S02]  /*2b10*/  SEL R9, RZ, 0x1, P4 ;  /* 0x00000001ff097807 */ /* 0x000fe40002000000 */
[----:B------:R-:W-:-:S04]  /*2b20*/  IADD3 R5, P1, P2, R5, R7, R8 ;  /* 0x0000000705057210 */ /* 0x000fc80007a3e008 */
[----:B------:R-:W-:Y:S02]  /*2b30*/  IADD3 R7, P3, P4, R9, R5, R16 ;  /* 0x0000000509077210 */ /* 0x000fe40007c7e010 */
[----:B------:R-:W-:-:S04]  /*2b40*/  IADD3.X R13, PT, PT, RZ, R13, RZ, P1, P2 ;  /* 0x0000000dff0d7210 */ /* 0x000fc80000fe44ff */
[----:B------:R-:W-:-:S07]  /*2b50*/  IADD3.X R13, PT, PT, RZ, R13, RZ, P3, P4 ;  /* 0x0000000dff0d7210 */ /* 0x000fce0001fe84ff */
.L_x_56:
[----:B------:R-:W-:Y:S05]  /*2b60*/  BSYNC.RECONVERGENT B2 ;  /* 0x0000000000027941 */ /* 0x000fea0003800200 */
.L_x_55:
[----:B------:R-:W-:Y:S05]  /*2b70*/  @!P0 BRA `(.L_x_49) ;  /* 0x0000000000488947 */ /* 0x000fea0003800000 */
[----:B------:R-:W-:Y:S02]  /*2b80*/  LOP3.LUT R2, R11, 0xffff, RZ, 0xc0, !PT ;  /* 0x0000ffff0b027812 */ /* 0x000fe400078ec0ff */
[----:B------:R-:W-:Y:S02]  /*2b90*/  IADD3 R10, P0, PT, R4, R10, RZ ;  /* 0x0000000a040a7210 */ /* 0x000fe40007f1e0ff */
[----:B------:R-:W-:-:S03]  /*2ba0*/  LEA.HI R2, R2, 0x1, RZ, 0x17 ;  /* 0x0000000102027811 */ /* 0x000fc600078fb8ff */
[----:B------:R-:W-:Y:S01]  /*2bb0*/  IMAD.X R11, RZ, RZ, R12, P0 ;  /* 0x000000ffff0b7224 */ /* 0x000fe200000e060c */
[----:B------:R-:W-:-:S05]  /*2bc0*/  LOP3.LUT R2, R2, 0x3, RZ, 0xc0, !PT ;  /* 0x0000000302027812 */ /* 0x000fca00078ec0ff */
[----:B------:R-:W-:-:S07]  /*2bd0*/  IMAD.MOV R4, RZ, RZ, -R2 ;  /* 0x000000ffff047224 */ /* 0x000fce00078e0a02 */
.L_x_57:
[----:B------:R-:W-:Y:S02]  /*2be0*/  IMAD.MOV.U32 R3, RZ, RZ, R11 ;  /* 0x000000ffff037224 */ /* 0x000fe400078e000b */
[----:B------:R-:W-:-:S05]  /*2bf0*/  IMAD.MOV.U32 R2, RZ, RZ, R10 ;  /* 0x000000ffff027224 */ /* 0x000fca00078e000a */
[----:B------:R-:W2:Y:S01]  /*2c00*/  LDG.E.U8 R3, desc[UR8][R2.64] ;  /* 0x0000000802037981 */ /* 0x000ea2000c1e1100 */
[----:B------:R-:W-:Y:S01]  /*2c10*/  VIADD R4, R4, 0x1 ;  /* 0x0000000104047836 */ /* 0x000fe20000000000 */
[----:B------:R-:W-:-:S05]  /*2c20*/  IADD3 R10, P2, PT, R10, 0x200, RZ ;  /* 0x000002000a0a7810 */ /* 0x000fca0007f5e0ff */
[----:B------:R-:W-:Y:S01]  /*2c30*/  IMAD.X R11, RZ, RZ, R11, P2 ;  /* 0x000000ffff0b7224 */ /* 0x000fe200010e060b */
[----:B--2---:R-:W-:-:S04]  /*2c40*/  ISETP.NE.AND P0, PT, R3, R14, PT ;  /* 0x0000000e0300720c */ /* 0x004fc80003f05270 */
[----:B------:R-:W-:Y:S02]  /*2c50*/  SEL R8, RZ, 0x1, P0 ;  /* 0x00000001ff087807 */ /* 0x000fe40000000000 */
[----:B------:R-:W-:Y:S02]  /*2c60*/  ISETP.NE.AND P0, PT, R4, RZ, PT ;  /* 0x000000ff0400720c */ /* 0x000fe40003f05270 */
[----:B------:R-:W-:-:S05]  /*2c70*/  IADD3 R7, P1, PT, R7, R8, RZ ;  /* 0x0000000807077210 */ /* 0x000fca0007f3e0ff */
[----:B------:R-:W-:-:S06]  /*2c80*/  IMAD.X R13, RZ, RZ, R13, P1 ;  /* 0x000000ffff0d7224 */ /* 0x000fcc00008e060d */
[----:B------:R-:W-:Y:S05]  /*2c90*/  @P0 BRA `(.L_x_57) ;  /* 0xfffffffc00d00947 */ /* 0x000fea000383ffff */
.L_x_49:
[----:B------:R-:W-:Y:S05]  /*2ca0*/  BSYNC.RECONVERGENT B1 ;  /* 0x0000000000017941 */ /* 0x000fea0003800200 */
.L_x_46:
        /* <DEDUP_REMOVED lines=11> */
[----:B------:R-:W1:Y:S01]  /*2d60*/  SHFL.DOWN PT, R3, R8, 0x2, 0x1f ;  /* 0x08401f0008037f89 */ /* 0x000e6200000e0000 */
[----:B0-----:R-:W-:-:S04]  /*2d70*/  SEL R2, R2, RZ, !P1 ;  /* 0x000000ff02027207 */ /* 0x001fc80004800000 */
[----:B------:R-:W-:Y:S02]  /*2d80*/  IADD3 R5, P0, PT, R2, R9, RZ ;  /* 0x0000000902057210 */ /* 0x000fe40007f1e0ff */
[----:B-1----:R-:W-:Y:S01]  /*2d90*/  SEL R3, R3, RZ, !P1 ;  /* 0x000000ff03037207 */ /* 0x002fe20004800000 */
[----:B------:R-:W0:Y:S01]  /*2da0*/  @!P2 S2R R9, SR_CgaCtaId ;  /* 0x000000000009a919 */ /* 0x000e220000008800 */
[----:B------:R-:W-:-:S03]  /*2db0*/  ISETP.GT.AND P1, PT, R10, 0x1b, PT ;  /* 0x0000001b0a00780c */ /* 0x000fc60003f24270 */
[----:B------:R-:W-:Y:S01]  /*2dc0*/  IMAD.X R4, R3, 0x1, R8, P0 ;  /* 0x0000000103047824 */ /* 0x000fe200000e0608 */
[----:B------:R-:W1:Y:S04]  /*2dd0*/  SHFL.DOWN PT, R2, R5, 0x4, 0x1f ;  /* 0x08801f0005027f89 */ /* 0x000e6800000e0000 */
[----:B------:R-:W2:Y:S01]  /*2de0*/  SHFL.DOWN PT, R3, R4, 0x4, 0x1f ;  /* 0x08801f0004037f89 */ /* 0x000ea200000e0000 */
[----:B-1----:R-:W-:-:S04]  /*2df0*/  SEL R2, R2, RZ, !P1 ;  /* 0x000000ff02027207 */ /* 0x002fc80004800000 */
[----:B------:R-:W-:Y:S02]  /*2e00*/  IADD3 R7, P0, PT, R2, R5, RZ ;  /* 0x0000000502077210 */ /* 0x000fe40007f1e0ff */
[----:B--2---:R-:W-:Y:S02]  /*2e10*/  SEL R3, R3, RZ, !P1 ;  /* 0x000000ff03037207 */ /* 0x004fe40004800000 */
[----:B------:R-:W-:Y:S01]  /*2e20*/  ISETP.GT.AND P1, PT, R10, 0x17, PT ;  /* 0x000000170a00780c */ /* 0x000fe20003f24270 */
[----:B------:R-:W1:Y:S02]  /*2e30*/  SHFL.DOWN PT, R2, R7, 0x8, 0x1f ;  /* 0x09001f0007027f89 */ /* 0x000e6400000e0000 */
[----:B------:R-:W-:-:S05]  /*2e40*/  IMAD.X R8, R3, 0x1, R4, P0 ;  /* 0x0000000103087824 */ /* 0x000fca00000e0604 */
[----:B------:R-:W2:Y:S01]  /*2e50*/  SHFL.DOWN PT, R3, R8, 0x8, 0x1f ;  /* 0x09001f0008037f89 */ /* 0x000ea200000e0000 */
[----:B-1----:R-:W-:-:S04]  /*2e60*/  SEL R2, R2, RZ, !P1 ;  /* 0x000000ff02027207 */ /* 0x002fc80004800000 */
[----:B------:R-:W-:Y:S02]  /*2e70*/  IADD3 R5, P0, PT, R2, R7, RZ ;  /* 0x0000000702057210 */ /* 0x000fe40007f1e0ff */
[----:B------:R-:W-:Y:S02]  /*2e80*/  @!P2 SHF.R.U32.HI R7, RZ, 0x2, R6 ;  /* 0x00000002ff07a819 */ /* 0x000fe40000011606 */
[----:B--2---:R-:W-:Y:S01]  /*2e90*/  SEL R3, R3, RZ, !P1 ;  /* 0x000000ff03037207 */ /* 0x004fe20004800000 */
[----:B------:R-:W1:Y:S01]  /*2ea0*/  SHFL.DOWN PT, R2, R5, 0x10, 0x1f ;  /* 0x0a001f0005027f89 */ /* 0x000e6200000e0000 */
[----:B------:R-:W-:Y:S02]  /*2eb0*/  ISETP.GT.AND P1, PT, R10, 0xf, PT ;  /* 0x0000000f0a00780c */ /* 0x000fe40003f24270 */
[----:B------:R-:W-:Y:S01]  /*2ec0*/  @!P2 LOP3.LUT R7, R7, 0xf8, RZ, 0xc0, !PT ;  /* 0x000000f80707a812 */ /* 0x000fe200078ec0ff */
[----:B------:R-:W-:Y:S01]  /*2ed0*/  IMAD.X R4, R3, 0x1, R8, P0 ;  /* 0x0000000103047824 */ /* 0x000fe200000e0608 */
[----:B------:R-:W-:-:S04]  /*2ee0*/  @!P2 MOV R8, 0x400 ;  /* 0x000004000008a802 */ /* 0x000fc80000000f00 */
[----:B------:R-:W2:Y:S01]  /*2ef0*/  SHFL.DOWN PT, R3, R4, 0x10, 0x1f ;  /* 0x0a001f0004037f89 */ /* 0x000ea200000e0000 */
[----:B0-----:R-:W-:-:S05]  /*2f00*/  @!P2 LEA R8, R9, R8, 0x18 ;  /* 0x000000080908a211 */ /* 0x001fca00078ec0ff */
[----:B------:R-:W-:Y:S01]  /*2f10*/  @!P2 IMAD.IADD R7, R7, 0x1, R8 ;  /* 0x000000010707a824 */ /* 0x000fe200078e0208 */
[----:B-1----:R-:W-:-:S04]  /*2f20*/  SEL R2, R2, RZ, !P1 ;  /* 0x000000ff02027207 */ /* 0x002fc80004800000 */
[----:B------:R-:W-:Y:S02]  /*2f30*/  IADD3 R2, P0, PT, R2, R5, RZ ;  /* 0x0000000502027210 */ /* 0x000fe40007f1e0ff */
[----:B--2---:R-:W-:-:S05]  /*2f40*/  SEL R3, R3, RZ, !P1 ;  /* 0x000000ff03037207 */ /* 0x004fca0004800000 */
        /* <DEDUP_REMOVED lines=10> */
[----:B0-----:R-:W0:Y:S04]  /*2ff0*/  LDS.128 R4, [UR4+0x30] ;  /* 0x00003004ff047984 */ /* 0x001e280008000c00 */
[----:B------:R-:W2:Y:S04]  /*3000*/  LDS.128 R20, [UR4+0x40] ;  /* 0x00004004ff147984 */ /* 0x000ea80008000c00 */
[----:B------:R-:W3:Y:S04]  /*3010*/  LDS.128 R16, [UR4+0x50] ;  /* 0x00005004ff107984 */ /* 0x000ee80008000c00 */
[----:B------:R-:W4:Y:S01]  /*3020*/  LDS.128 R12, [UR4+0x60] ;  /* 0x00006004ff0c7984 */ /* 0x000f220008000c00 */
[----:B-1----:R-:W-:-:S04]  /*3030*/  IADD3 R11, P1, P2, R24, R8, R2 ;  /* 0x00000008180b7210 */ /* 0x002fc80007a3e002 */
[----:B------:R-:W-:Y:S02]  /*3040*/  IADD3.X R25, PT, PT, R25, R9, R3, P1, P2 ;  /* 0x0000000919197210 */ /* 0x000fe40000fe4403 */
[----:B0-----:R-:W-:Y:S02]  /*3050*/  IADD3 R3, P1, P2, R4, R11, R26 ;  /* 0x0000000b04037210 */ /* 0x001fe40007a3e01a */
        /* <DEDUP_REMOVED lines=14> */
[----:B------:R-:W-:-:S07]  /*3140*/  IMAD.X R3, R3, 0x1, R27, P3 ;  /* 0x0000000103037824 */ /* 0x000fce00018e061b */
.L_x_45:
[----:B------:R-:W-:Y:S05]  /*3150*/  BSYNC.RECONVERGENT B0 ;  /* 0x0000000000007941 */ /* 0x000fea0003800200 */
.L_x_30:
[----:B------:R-:W-:Y:S05]  /*3160*/  @P0 EXIT ;  /* 0x000000000000094d */ /* 0x000fea0003800000 */
[----:B--2---:R-:W2:Y:S02]  /*3170*/  LDC.64 R4, c[0x0][0x390] ;  /* 0x0000e400ff047b82 */ /* 0x004ea40000000a00 */
[----:B--2---:R-:W-:-:S05]  /*3180*/  IMAD.WIDE.U32 R4, R0, 0x8, R4 ;  /* 0x0000000800047825 */ /* 0x004fca00078e0004 */
[----:B------:R-:W-:Y:S01]  /*3190*/  STG.E.64 desc[UR8][R4.64], R2 ;  /* 0x0000000204007986 */ /* 0x000fe2000c101b08 */
[----:B------:R-:W-:Y:S05]  /*31a0*/  EXIT ;  /* 0x000000000000794d */ /* 0x000fea0003800000 */
.L_x_58:
        /* <DEDUP_REMOVED lines=13> */
.L_x_441:


//--------------------- .text._ZN3cub18CUB_300001_SM_10006detail6reduce28DeviceReduceSingleTileKernelINS2_10policy_hubIlyN4cuda3std3__44plusIlEEE10Policy1000EN6thrust24THRUST_300001_SM_1000_NS18transform_iteratorINSD_6detail14equal_to_valueIbEENSF_15normal_iteratorINSD_10device_ptrIbEEEEllEEPlyS9_llNS7_10__identityEEEvT0_T1_T2_T3_T4_T6_ --------------------------
	.section	.text._ZN3cub18CUB_300001_SM_10006detail6reduce28DeviceReduceSingleTileKernelINS2_10policy_hubIlyN4cuda3std3__44plusIlEEE10Policy1000EN6thrust24THRUST_300001_SM_1000_NS18transform_iteratorINSD_6detail14equal_to_valueIbEENSF_15normal_iteratorINSD_10device_ptrIbEEEEllEEPlyS9_llNS7_10__identityEEEvT0_T1_T2_T3_T4_T6_,"ax",@progbits
	.align	128
        .global         _ZN3cub18CUB_300001_SM_10006detail6reduce28DeviceReduceSingleTileKernelINS2_10policy_hubIlyN4cuda3std3__44plusIlEEE10Policy1000EN6thrust24THRUST_300001_SM_1000_NS18transform_iteratorINSD_6detail14equal_to_valueIbEENSF_15normal_iteratorINSD_10device_ptrIbEEEEllEEPlyS9_llNS7_10__identityEEEvT0_T1_T2_T3_T4_T6_
        .type           _ZN3cub18CUB_300001_SM_10006detail6reduce28DeviceReduceSingleTileKernelINS2_10policy_hubIlyN4cuda3std3__44plusIlEEE10Policy1000EN6thrust24THRUST_300001_SM_1000_NS18transform_iteratorINSD_6detail14equal_to_valueIbEENSF_15normal_iteratorINSD_10device_ptrIbEEEEllEEPlyS9_llNS7_10__identityEEEvT0_T1_T2_T3_T4_T6_,@function
        .size           _ZN3cub18CUB_300001_SM_10006detail6reduce28DeviceReduceSingleTileKernelINS2_10policy_hubIlyN4cuda3std3__44plusIlEEE10Policy1000EN6thrust24THRUST_300001_SM_1000_NS18transform_iteratorINSD_6detail14equal_to_valueIbEENSF_15normal_iteratorINSD_10device_ptrIbEEEEllEEPlyS9_llNS7_10__identityEEEvT0_T1_T2_T3_T4_T6_,(.L_x_442 - _ZN3cub18CUB_300001_SM_10006detail6reduce28DeviceReduceSingleTileKernelINS2_10policy_hubIlyN4cuda3std3__44plusIlEEE10Policy1000EN6thrust24THRUST_300001_SM_1000_NS18transform_iteratorINSD_6detail14equal_to_valueIbEENSF_15normal_iteratorINSD_10device_ptrIbEEEEllEEPlyS9_llNS7_10__identityEEEvT0_T1_T2_T3_T4_T6_)
        .other          _ZN3cub18CUB_300001_SM_10006detail6reduce28DeviceReduceSingleTileKernelINS2_10policy_hubIlyN4cuda3std3__44plusIlEEE10Policy1000EN6thrust24THRUST_300001_SM_1000_NS18transform_iteratorINSD_6detail14equal_to_valueIbEENSF_15normal_iteratorINSD_10device_ptrIbEEEEllEEPlyS9_llNS7_10__identityEEEvT0_T1_T2_T3_T4_T6_,@"STO_CUDA_ENTRY STV_DEFAULT"
_ZN3cub18CUB_300001_SM_10006detail6reduce28DeviceReduceSingleTileKernelINS2_10policy_hubIlyN4cuda3std3__44plusIlEEE10Policy1000EN6thrust24THRUST_300001_SM_1000_NS18transform_iteratorINSD_6detail14equal_to_valueIbEENSF_15normal_iteratorINSD_10device_ptrIbEEEEllEEPlyS9_llNS7_10__identityEEEvT0_T1_T2_T3_T4_T6_:
.text._ZN3cub18CUB_300001_SM_10006detail6reduce28DeviceReduceSingleTileKernelINS2_10policy_hubIlyN4cuda3std3__44plusIlEEE10Policy1000EN6thrust24THRUST_300001_SM_1000_NS18transform_iteratorINSD_6detail14equal_to_valueIbEENSF_15normal_iteratorINSD_10device_ptrIbEEEEllEEPlyS9_llNS7_10__identityEEEvT0_T1_T2_T3_T4_T6_:
[----:B------:R-:W-:Y:S01]  /*0000*/  LDC R1, c[0x0][0x37c] ;  /* 0x0000df00ff017b82 */ /* 0x000fe20000000800 */
[----:B------:R-:W0:Y:S01]  /*0010*/  LDCU.64 UR4, c[0x0][0x398] ;  /* 0x00007300ff0477ac */ /* 0x000e220008000a00 */
[----:B------:R-:W1:Y:S01]  /*0020*/  LDCU.64 UR6, c[0x0][0x358] ;  /* 0x00006b00ff0677ac */ /* 0x000e620008000a00 */
[----:B0-----:R-:W-:Y:S02]  /*0030*/  IMAD.U32 R16, RZ, RZ, UR4 ;  /* 0x00000004ff107e24 */ /* 0x001fe4000f8e00ff */
[----:B------:R-:W-:-:S03]  /*0040*/  IMAD.U32 R0, RZ, RZ, UR5 ;  /* 0x00000005ff007e24 */ /* 0x000fc6000f8e00ff */
[----:B------:R-:W-:-:S04]  /*0050*/  ISETP.NE.U32.AND P0, PT, R16, RZ, PT ;  /* 0x000000ff1000720c */ /* 0x000fc80003f05070 */
[----:B------:R-:W-:-:S13]  /*0060*/  ISETP.NE.AND.EX P0, PT, R0, RZ, PT, P0 ;  /* 0x000000ff0000720c */ /* 0x000fda0003f05300 */
        /* <DEDUP_REMOVED lines=8> */
.L_x_59:
[----:B------:R-:W0:Y:S01]  /*00f0*/  LDC R4, c[0x0][0x388] ;  /* 0x0000e200ff047b82 */ /* 0x000e220000000800 */
[----:B------:R-:W-:Y:S01]  /*0100*/  ISETP.GT.U32.AND P0, PT, R16, 0xdff, PT ;  /* 0x00000dff1000780c */ /* 0x000fe20003f04070 */
[----:B------:R-:W-:Y:S03]  /*0110*/  BSSY.RECONVERGENT B0, `(.L_x_60) ;  /* 0x00002fa000007945 */ /* 0x000fe60003800200 */
[----:B------:R-:W-:-:S13]  /*0120*/  ISETP.GT.U32.AND.EX P0, PT, R0, RZ, PT, P0 ;  /* 0x000000ff0000720c */ /* 0x000fda0003f04100 */
[----:B------:R-:W-:Y:S05]  /*0130*/  @P0 BRA `(.L_x_61) ;  /* 0x0000001800800947 */ /* 0x000fea0003800000 */
[----:B------:R-:W1:Y:S01]  /*0140*/  S2R R5, SR_TID.X ;  /* 0x0000000000057919 */ /* 0x000e620000002100 */
[----:B------:R-:W-:Y:S01]  /*0150*/  BSSY.RECONVERGENT B1, `(.L_x_62) ;  /* 0x000000e000017945 */ /* 0x000fe20003800200 */
[----:B------:R-:W-:Y:S02]  /*0160*/  CS2R R6, SRZ ;  /* 0x0000000000067805 */ /* 0x000fe4000001ff00 */
[----:B-1----:R-:W-:Y:S01]  /*0170*/  ISETP.GE.U32.AND P0, PT, R5, R16, PT ;  /* 0x000000100500720c */ /* 0x002fe20003f06070 */
[----:B------:R-:W-:-:S12]  /*0180*/  IMAD.MOV.U32 R9, RZ, RZ, R5 ;  /* 0x000000ffff097224 */ /* 0x000fd800078e0005 */
[----:B------:R-:W-:Y:S05]  /*0190*/  @P0 BRA `(.L_x_63) ;  /* 0x0000000000240947 */ /* 0x000fea0003800000 */
[----:B------:R-:W1:Y:S02]  /*01a0*/  LDCU.64 UR4, c[0x0][0x380] ;  /* 0x00007000ff0477ac */ /* 0x000e640008000a00 */
[----:B-1----:R-:W-:-:S05]  /*01b0*/  IADD3 R2, P0, PT, R5, UR4, RZ ;  /* 0x0000000405027c10 */ /* 0x002fca000ff1e0ff */
[----:B------:R-:W-:-:S05]  /*01c0*/  IMAD.X R3, RZ, RZ, UR5, P0 ;  /* 0x00000005ff037e24 */ /* 0x000fca00080e06ff */
[----:B------:R-:W2:Y:S01]  /*01d0*/  LDG.E.U8 R2, desc[UR6][R2.64] ;  /* 0x0000000602027981 */ /* 0x000ea2000c1e1100 */
[----:B0-----:R-:W-:Y:S01]  /*01e0*/  LOP3.LUT R7, R4, 0xff, RZ, 0xc0, !PT ;  /* 0x000000ff04077812 */ /* 0x001fe200078ec0ff */
[----:B------:R-:W-:-:S03]  /*01f0*/  VIADD R9, R5, 0x200 ;  /* 0x0000020005097836 */ /* 0x000fc60000000000 */
[----:B--2---:R-:W-:Y:S01]  /*0200*/  ISETP.NE.AND P0, PT, R2, R7, PT ;  /* 0x000000070200720c */ /* 0x004fe20003f05270 */
[----:B------:R-:W-:-:S03]  /*0210*/  IMAD.MOV.U32 R7, RZ, RZ, RZ ;  /* 0x000000ffff077224 */ /* 0x000fc600078e00ff */
[----:B------:R-:W-:-:S09]  /*0220*/  SEL R6, RZ, 0x1, P0 ;  /* 0x00000001ff067807 */ /* 0x000fd20000000000 */
.L_x_63:
[----:B------:R-:W-:Y:S05]  /*0230*/  BSYNC.RECONVERGENT B1 ;  /* 0x0000000000017941 */ /* 0x000fea0003800200 */
.L_x_62:
[----:B------:R-:W-:Y:S01]  /*0240*/  ISETP.GE.U32.AND P0, PT, R9, R16, PT ;  /* 0x000000100900720c */ /* 0x000fe20003f06070 */
[----:B------:R-:W-:-:S12]  /*0250*/  BSSY.RECONVERGENT B1, `(.L_x_64) ;  /* 0x00000af000017945 */ /* 0x000fd80003800200 */
[----:B------:R-:W-:Y:S05]  /*0260*/  @P0 BRA `(.L_x_65) ;  /* 0x0000000800b40947 */ /* 0x000fea0003800000 */
[----:B------:R-:W-:Y:S01]  /*0270*/  LOP3.LUT R3, RZ, R9, RZ, 0x33, !PT ;  /* 0x00000009ff037212 */ /* 0x000fe200078e33ff */
[----:B------:R-:W-:Y:S04]  /*0280*/  BSSY.RECONVERGENT B2, `(.L_x_66) ;  /* 0x0000054000027945 */ /* 0x000fe80003800200 */
[----:B------:R-:W-:-:S05]  /*0290*/  IMAD.IADD R3, R3, 0x1, R16 ;  /* 0x0000000103037824 */ /* 0x000fca00078e0210 */
[C---:B------:R-:W-:Y:S02]  /*02a0*/  ISETP.GE.U32.AND P1, PT, R3.reuse, 0x1e00, PT ;  /* 0x00001e000300780c */ /* 0x040fe40003f26070 */
[----:B------:R-:W-:-:S04]  /*02b0*/  LEA.HI R8, R3, 0x1, RZ, 0x17 ;  /* 0x0000000103087811 */ /* 0x000fc800078fb8ff */
[----:B------:R-:W-:-:S04]  /*02c0*/  LOP3.LUT R21, R8, 0xf, RZ, 0xc0, !PT ;  /* 0x0000000f08157812 */ /* 0x000fc800078ec0ff */
[----:B------:R-:W-:-:S03]  /*02d0*/  ISETP.NE.AND P0, PT, R21, RZ, PT ;  /* 0x000000ff1500720c */ /* 0x000fc60003f05270 */
[----:B------:R-:W-:Y:S10]  /*02e0*/  @!P1 BRA `(.L_x_67) ;  /* 0x0000000400349947 */ /* 0x000ff40003800000 */
[----:B------:R-:W1:Y:S01]  /*02f0*/  LDCU.64 UR4, c[0x0][0x380] ;  /* 0x00007000ff0477ac */ /* 0x000e620008000a00 */
[----:B------:R-:W-:-:S05]  /*0300*/  LOP3.LUT R10, R8, 0xfffff0, RZ, 0xc0, !PT ;  /* 0x00fffff0080a7812 */ /* 0x000fca00078ec0ff */
[----:B------:R-:W-:Y:S01]  /*0310*/  IMAD.MOV R10, RZ, RZ, -R10 ;  /* 0x000000ffff0a7224 */ /* 0x000fe200078e0a0a */
[----:B-1----:R-:W-:-:S04]  /*0320*/  IADD3 R2, P1, PT, R9, UR4, RZ ;  /* 0x0000000409027c10 */ /* 0x002fc8000ff3e0ff */
[----:B------:R-:W-:-:S04]  /*0330*/  IADD3 R2, P2, PT, R2, 0x1000, RZ ;  /* 0x0000100002027810 */ /* 0x000fc80007f5e0ff */
[----:B------:R-:W-:-:S09]  /*0340*/  IADD3.X R3, PT, PT, RZ, UR5, RZ, P2, P1 ;  /* 0x00000005ff037c10 */ /* 0x000fd200097e24ff */
.L_x_68:
[----:B------:R-:W2:Y:S04]  /*0350*/  LDG.E.U8 R30, desc[UR6][R2.64+-0x1000] ;  /* 0xfff00006021e7981 */ /* 0x000ea8000c1e1100 */
[----:B------:R-:W3:Y:S04]  /*0360*/  LDG.E.U8 R32, desc[UR6][R2.64+-0xe00] ;  /* 0xfff2000602207981 */ /* 0x000ee8000c1e1100 */
[----:B------:R-:W4:Y:S04]  /*0370*/  LDG.E.U8 R34, desc[UR6][R2.64+-0xc00] ;  /* 0xfff4000602227981 */ /* 0x000f28000c1e1100 */
[----:B------:R-:W5:Y:S04]  /*0380*/  LDG.E.U8 R36, desc[UR6][R2.64+-0xa00] ;  /* 0xfff6000602247981 */ /* 0x000f68000c1e1100 */
        /* <DEDUP_REMOVED lines=11> */
[----:B------:R-:W5:Y:S01]  /*0440*/  LDG.E.U8 R12, desc[UR6][R2.64+0xc00] ;  /* 0x000c0006020c7981 */ /* 0x000f62000c1e1100 */
[----:B0-----:R-:W-:Y:S01]  /*0450*/  LOP3.LUT R11, R4, 0xff, RZ, 0xc0, !PT ;  /* 0x000000ff040b7812 */ /* 0x001fe200078ec0ff */
[----:B------:R-:W-:-:S02]  /*0460*/  VIADD R10, R10, 0x10 ;  /* 0x000000100a0a7836 */ /* 0x000fc40000000000 */
[----:B------:R-:W-:Y:S01]  /*0470*/  VIADD R9, R9, 0x2000 ;  /* 0x0000200009097836 */ /* 0x000fe20000000000 */
        /* <DEDUP_REMOVED lines=12> */
[----:B------:R-:W-:Y:S02]  /*0540*/  SEL R13, RZ, 0x1, P3 ;  /* 0x00000001ff0d7807 */ /* 0x000fe40001800000 */
[----:B------:R-:W-:Y:S02]  /*0550*/  SEL R6, RZ, 0x1, P4 ;  /* 0x00000001ff067807 */ /* 0x000fe40002000000 */
[-C--:B------:R-:W-:Y:S02]  /*0560*/  ISETP.NE.AND P3, PT, R17, R11.reuse, PT ;  /* 0x0000000b1100720c */ /* 0x080fe40003f65270 */
[----:B------:R-:W-:Y:S02]  /*0570*/  ISETP.NE.AND P4, PT, R19, R11, PT ;  /* 0x0000000b1300720c */ /* 0x000fe40003f85270 */
[----:B------:R-:W-:Y:S02]  /*0580*/  IADD3.X R17, PT, PT, RZ, R7, RZ, P5, P6 ;  /* 0x00000007ff117210 */ /* 0x000fe40002fec4ff */
        /* <DEDUP_REMOVED lines=26> */
[----:B------:R-:W-:Y:S02]  /*0730*/  ISETP.NE.AND P3, PT, R10, RZ, PT ;  /* 0x000000ff0a00720c */ /* 0x000fe40003f65270 */
        /* <DEDUP_REMOVED lines=8> */
.L_x_67:
[----:B------:R-:W-:Y:S05]  /*07c0*/  BSYNC.RECONVERGENT B2 ;  /* 0x0000000000027941 */ /* 0x000fea0003800200 */
.L_x_66:
[----:B------:R-:W-:Y:S05]  /*07d0*/  @!P0 BRA `(.L_x_65) ;  /* 0x0000000400588947 */ /* 0x000fea0003800000 */
[----:B------:R-:W-:Y:S01]  /*07e0*/  ISETP.GE.U32.AND P1, PT, R21, 0x8, PT ;  /* 0x000000081500780c */ /* 0x000fe20003f26070 */
[----:B------:R-:W-:Y:S01]  /*07f0*/  BSSY.RECONVERGENT B2, `(.L_x_69) ;  /* 0x0000029000027945 */ /* 0x000fe20003800200 */
[----:B------:R-:W-:-:S04]  /*0800*/  LOP3.LUT R20, R8, 0x7, RZ, 0xc0, !PT ;  /* 0x0000000708147812 */ /* 0x000fc800078ec0ff */
[----:B------:R-:W-:-:S07]  /*0810*/  ISETP.NE.AND P0, PT, R20, RZ, PT ;  /* 0x000000ff1400720c */ /* 0x000fce0003f05270 */
[----:B------:R-:W-:Y:S06]  /*0820*/  @!P1 BRA `(.L_x_70) ;  /* 0x0000000000949947 */ /* 0x000fec0003800000 */
[----:B------:R-:W1:Y:S02]  /*0830*/  LDCU.64 UR4, c[0x0][0x380] ;  /* 0x00007000ff0477ac */ /* 0x000e640008000a00 */
[----:B-1----:R-:W-:-:S04]  /*0840*/  IADD3 R2, P1, PT, R9, UR4, RZ ;  /* 0x0000000409027c10 */ /* 0x002fc8000ff3e0ff */
[----:B------:R-:W-:-:S05]  /*0850*/  LEA.HI.X.SX32 R3, R9, UR5, 0x1, P1 ;  /* 0x0000000509037c11 */ /* 0x000fca00088f0eff */
        /* <DEDUP_REMOVED lines=8> */
[----:B0-----:R-:W-:Y:S01]  /*08e0*/  LOP3.LUT R19, R4, 0xff, RZ, 0xc0, !PT ;  /* 0x000000ff04137812 */ /* 0x001fe200078ec0ff */
        /* <DEDUP_REMOVED lines=13> */
[----:B-1----:R-:W-:Y:S02]  /*09c0*/  SEL R3, RZ, 0x1, P3 ;  /* 0x00000001ff037807 */ /* 0x002fe40001800000 */
        /* <DEDUP_REMOVED lines=11> */
.L_x_70:
[----:B------:R-:W-:Y:S05]  /*0a80*/  BSYNC.RECONVERGENT B2 ;  /* 0x0000000000027941 */ /* 0x000fea0003800200 */
.L_x_69:
        /* <DEDUP_REMOVED lines=12> */
[----:B------:R-:W5:Y:S01]  /*0b50*/  LDG.E.U8 R18, desc[UR6][R2.64+0x600] ;  /* 0x0006000602127981 */ /* 0x000f62000c1e1100 */
[----:B0-----:R-:W-:Y:S01]  /*0b60*/  LOP3.LUT R11, R4, 0xff, RZ, 0xc0, !PT ;  /* 0x000000ff040b7812 */ /* 0x001fe200078ec0ff */
        /* <DEDUP_REMOVED lines=13> */
.L_x_72:
[----:B------:R-:W-:Y:S05]  /*0c40*/  BSYNC.RECONVERGENT B2 ;  /* 0x0000000000027941 */ /* 0x000fea0003800200 */
.L_x_71:
[----:B------:R-:W-:Y:S05]  /*0c50*/  @!P0 BRA `(.L_x_65) ;  /* 0x0000000000388947 */ /* 0x000fea0003800000 */
[----:B------:R-:W-:Y:S01]  /*0c60*/  IMAD.MOV R8, RZ, RZ, -R8 ;  /* 0x000000ffff087224 */ /* 0x000fe200078e0a08 */
[----:B0-----:R-:W-:-:S07]  /*0c70*/  LOP3.LUT R13, R4, 0xff, RZ, 0xc0, !PT ;  /* 0x000000ff040d7812 */ /* 0x001fce00078ec0ff */
.L_x_73:
[----:B------:R-:W0:Y:S02]  /*0c80*/  LDCU.64 UR4, c[0x0][0x380] ;  /* 0x00007000ff0477ac */ /* 0x000e240008000a00 */
[----:B0-----:R-:W-:-:S04]  /*0c90*/  IADD3 R2, P0, PT, R9, UR4, RZ ;  /* 0x0000000409027c10 */ /* 0x001fc8000ff1e0ff */
[----:B------:R-:W-:-:S05]  /*0ca0*/  LEA.HI.X.SX32 R3, R9, UR5, 0x1, P0 ;  /* 0x0000000509037c11 */ /* 0x000fca00080f0eff */
        /* <DEDUP_REMOVED lines=9> */
.L_x_65:
[----:B------:R-:W-:Y:S05]  /*0d40*/  BSYNC.RECONVERGENT B1 ;  /* 0x0000000000017941 */ /* 0x000fea0003800200 */
.L_x_64:
[----:B------:R-:W-:-:S04]  /*0d50*/  ISETP.GE.U32.AND P0, PT, R16, 0x200, PT ;  /* 0x000002001000780c */ /* 0x000fc80003f06070 */
[----:B------:R-:W-:-:S13]  /*0d60*/  ISETP.GE.U32.AND.EX P0, PT, R0, RZ, PT, P0 ;  /* 0x000000ff0000720c */ /* 0x000fda0003f06100 */
[----:B------:R-:W-:Y:S05]  /*0d70*/  @!P0 BRA `(.L_x_74) ;  /* 0x00000004002c8947 */ /* 0x000fea0003800000 */
[----:B0-----:R-:W0:Y:S01]  /*0d80*/  S2R R4, SR_LANEID ;  /* 0x0000000000047919 */ /* 0x001e220000000000 */
[----:B------:R-:W-:Y:S01]  /*0d90*/  ISETP.NE.AND P5, PT, R5, RZ, PT ;  /* 0x000000ff0500720c */ /* 0x000fe20003fa5270 */
        /* <DEDUP_REMOVED lines=39> */
[----:B-1----:R-:W-:-:S03]  /*1010*/  SEL R3, R3, RZ, !P0 ;  /* 0x000000ff03037207 */ /* 0x002fc60004000000 */
        /* <DEDUP_REMOVED lines=9> */
[----:B-1----:R-:W0:Y:S04]  /*10b0*/  LDS.128 R4, [UR4+0x20] ;  /* 0x00002004ff047984 */ /* 0x002e280008000c00 */
[----:B------:R-:W1:Y:S04]  /*10c0*/  LDS.128 R8, [UR4+0x30] ;  /* 0x00003004ff087984 */ /* 0x000e680008000c00 */
[----:B------:R-:W2:Y:S04]  /*10d0*/  LDS.128 R12, [UR4+0x40] ;  /* 0x00004004ff0c7984 */ /* 0x000ea80008000c00 */
[----:B------:R-:W3:Y:S04]  /*10e0*/  LDS.128 R16, [UR4+0x50] ;  /* 0x00005004ff107984 */ /* 0x000ee80008000c00 */
[----:B------:R-:W4:Y:S04]  /*10f0*/  LDS.128 R20, [UR4+0x60] ;  /* 0x00006004ff147984 */ /* 0x000f280008000c00 */
[----:B------:R-:W5:Y:S04]  /*1100*/  LDS.128 R24, [UR4+0x70] ;  /* 0x00007004ff187984 */ /* 0x000f680008000c00 */
[----:B------:R-:W5:Y:S01]  /*1110*/  LDS.128 R28, [UR4+0x80] ;  /* 0x00008004ff1c7984 */ /* 0x000f620008000c00 */
[----:B0-----:R-:W-:-:S04]  /*1120*/  IADD3 R35, P0, P1, R4, R32, R2 ;  /* 0x0000002004237210 */ /* 0x001fc8000791e002 */
[----:B-1----:R-:W-:Y:S02]  /*1130*/  IADD3 R35, P2, P3, R8, R35, R6 ;  /* 0x0000002308237210 */ /* 0x002fe40007b5e006 */
[----:B------:R-:W-:Y:S02]  /*1140*/  IADD3.X R5, PT, PT, R5, R33, R3, P0, P1 ;  /* 0x0000002105057210 */ /* 0x000fe400007e2403 */
[----:B--2---:R-:W-:Y:S02]  /*1150*/  IADD3 R3, P0, P1, R12, R35, R10 ;  /* 0x000000230c037210 */ /* 0x004fe4000791e00a */
[----:B------:R-:W-:Y:S02]  /*1160*/  IADD3.X R7, PT, PT, R9, R5, R7, P2, P3 ;  /* 0x0000000509077210 */ /* 0x000fe400017e6407 */
[----:B---3--:R-:W-:Y:S02]  /*1170*/  IADD3 R3, P2, P3, R16, R3, R14 ;  /* 0x0000000310037210 */ /* 0x008fe40007b5e00e */
[----:B------:R-:W-:-:S02]  /*1180*/  IADD3.X R11, PT, PT, R13, R7, R11, P0, P1 ;  /* 0x000000070d0b7210 */ /* 0x000fc400007e240b */
[----:B----4-:R-:W-:Y:S02]  /*1190*/  IADD3 R3, P0, P1, R20, R3, R18 ;  /* 0x0000000314037210 */ /* 0x010fe4000791e012 */
[----:B------:R-:W-:Y:S02]  /*11a0*/  IADD3.X R15, PT, PT, R17, R11, R15, P2, P3 ;  /* 0x0000000b110f7210 */ /* 0x000fe400017e640f */
[----:B-----5:R-:W-:Y:S02]  /*11b0*/  IADD3 R3, P2, P3, R24, R3, R22 ;  /* 0x0000000318037210 */ /* 0x020fe40007b5e016 */
[----:B------:R-:W-:Y:S02]  /*11c0*/  IADD3.X R19, PT, PT, R21, R15, R19, P0, P1 ;  /* 0x0000000f15137210 */ /* 0x000fe400007e2413 */
[----:B------:R-:W-:Y:S02]  /*11d0*/  IADD3 R3, P0, P1, R28, R3, R26 ;  /* 0x000000031c037210 */ /* 0x000fe4000791e01a */
[----:B------:R-:W-:-:S02]  /*11e0*/  IADD3.X R23, PT, PT, R25, R19, R23, P2, P3 ;  /* 0x0000001319177210 */ /* 0x000fc400017e6417 */
[----:B------:R-:W-:Y:S02]  /*11f0*/  IADD3 R2, P2, PT, R3, R30, RZ ;  /* 0x0000001e03027210 */ /* 0x000fe40007f5e0ff */
[----:B------:R-:W-:-:S05]  /*1200*/  IADD3.X R3, PT, PT, R29, R23, R27, P0, P1 ;  /* 0x000000171d037210 */ /* 0x000fca00007e241b */
[----:B------:R-:W-:Y:S01]  /*1210*/  IMAD.X R3, R3, 0x1, R31, P2 ;  /* 0x0000000103037824 */ /* 0x000fe200010e061f */
[----:B------:R-:W-:Y:S06]  /*1220*/  BRA `(.L_x_75) ;  /* 0x0000001c00a07947 */ /* 0x000fec0003800000 */
.L_x_74:
[C---:B------:R-:W-:Y:S02]  /*1230*/  LOP3.LUT R2, R5.reuse, 0x3e0, RZ, 0xc0, !PT ;  /* 0x000003e005027812 */ /* 0x040fe400078ec0ff */
[----:B------:R-:W-:Y:S02]  /*1240*/  ISETP.NE.AND P5, PT, R5, RZ, PT ;  /* 0x000000ff0500720c */ /* 0x000fe40003fa5270 */
[----:B------:R-:W-:Y:S01]  /*1250*/  LOP3.LUT R9, RZ, R2, RZ, 0x33, !PT ;  /* 0x00000002ff097212 */ /* 0x000fe200078e33ff */
[----:B------:R-:W-:Y:S02]  /*1260*/  VIADD R3, R2, 0x20 ;  /* 0x0000002002037836 */ /* 0x000fe40000000000 */
[----:B------:R-:W1:Y:S02]  /*1270*/  S2R R2, SR_LANEID ;  /* 0x0000000000027919 */ /* 0x000e640000000000 */
[----:B------:R-:W-:Y:S01]  /*1280*/  IMAD.IADD R9, R9, 0x1, R16 ;  /* 0x0000000109097824 */ /* 0x000fe200078e0210 */
[----:B------:R-:W-:-:S04]  /*1290*/  ISETP.GT.U32.AND P0, PT, R3, R16, PT ;  /* 0x000000100300720c */ /* 0x000fc80003f04070 */
[----:B------:R-:W-:-:S05]  /*12a0*/  SEL R9, R9, 0x1f, P0 ;  /* 0x0000001f09097807 */ /* 0x000fca0000000000 */
[----:B------:R-:W2:Y:S04]  /*12b0*/  SHFL.DOWN PT, R3, R6, 0x1, R9 ;  /* 0x0820000006037989 */ /* 0x000ea800000e0009 */
[----:B0-----:R-:W0:Y:S01]  /*12c0*/  SHFL.DOWN PT, R4, R7, 0x1, R9 ;  /* 0x0820000007047989 */ /* 0x001e2200000e0009 */
[C---:B-1----:R-:W-:Y:S01]  /*12d0*/  ISETP.GE.AND P0, PT, R2.reuse, R9, PT ;  /* 0x000000090200720c */ /* 0x042fe20003f06270 */
[C---:B------:R-:W-:Y:S01]  /*12e0*/  VIADD R8, R2.reuse, 0x2 ;  /* 0x0000000202087836 */ /* 0x040fe20000000000 */
[----:B------:R-:W-:Y:S02]  /*12f0*/  ISETP.NE.AND P2, PT, R2, RZ, PT ;  /* 0x000000ff0200720c */ /* 0x000fe40003f45270 */
[----:B--2---:R-:W-:Y:S02]  /*1300*/  SEL R3, R3, RZ, !P0 ;  /* 0x000000ff03037207 */ /* 0x004fe40004000000 */
[----:B0-----:R-:W-:-:S02]  /*1310*/  SEL R4, R4, RZ, !P0 ;  /* 0x000000ff04047207 */ /* 0x001fc40004000000 */
[----:B------:R-:W-:Y:S01]  /*1320*/  IADD3 R10, P0, PT, R6, R3, RZ ;  /* 0x00000003060a7210 */ /* 0x000fe20007f1e0ff */
[----:B------:R-:W-:-:S04]  /*1330*/  VIADD R6, R2, 0x4 ;  /* 0x0000000402067836 */ /* 0x000fc80000000000 */
[----:B------:R-:W-:Y:S01]  /*1340*/  IMAD.X R11, R7, 0x1, R4, P0 ;  /* 0x00000001070b7824 */ /* 0x000fe200000e0604 */
[----:B------:R-:W0:Y:S01]  /*1350*/  SHFL.DOWN PT, R3, R10, 0x2, R9 ;  /* 0x084000000a037989 */ /* 0x000e2200000e0009 */
[----:B------:R-:W-:-:S03]  /*1360*/  ISETP.GT.AND P0, PT, R8, R9, PT ;  /* 0x000000090800720c */ /* 0x000fc60003f04270 */
[----:B------:R-:W1:Y:S01]  /*1370*/  SHFL.DOWN PT, R4, R11, 0x2, R9 ;  /* 0x084000000b047989 */ /* 0x000e6200000e0009 */
[----:B0-----:R-:W-:-:S04]  /*1380*/  SEL R3, R3, RZ, !P0 ;  /* 0x000000ff03037207 */ /* 0x001fc80004000000 */
[----:B------:R-:W-:Y:S02]  /*1390*/  IADD3 R12, P1, PT, R3, R10, RZ ;  /* 0x0000000a030c7210 */ /* 0x000fe40007f3e0ff */
[----:B-1----:R-:W-:Y:S02]  /*13a0*/  SEL R4, R4, RZ, !P0 ;  /* 0x000000ff04047207 */ /* 0x002fe40004000000 */
[----:B------:R-:W-:Y:S01]  /*13b0*/  ISETP.GT.AND P0, PT, R6, R9, PT ;  /* 0x000000090600720c */ /* 0x000fe20003f04270 */
[----:B------:R-:W0:Y:S01]  /*13c0*/  SHFL.DOWN PT, R3, R12, 0x4, R9 ;  /* 0x088000000c037989 */ /* 0x000e2200000e0009 */
[----:B------:R-:W-:Y:S02]  /*13d0*/  VIADD R6, R2, 0x8 ;  /* 0x0000000802067836 */ /* 0x000fe40000000000 */
[----:B------:R-:W-:Y:S02]  /*13e0*/  IMAD.X R7, R4, 0x1, R11, P1 ;  /* 0x0000000104077824 */ /* 0x000fe400008e060b */
[----:B------:R-:W1:Y:S01]  /*13f0*/  @!P2 S2R R11, SR_CgaCtaId ;  /* 0x00000000000ba919 */ /* 0x000e620000008800 */
[----:B------:R-:W-:-:S02]  /*1400*/  VIADD R2, R2, 0x10 ;  /* 0x0000001002027836 */ /* 0x000fc40000000000 */
[----:B------:R-:W2:Y:S01]  /*1410*/  SHFL.DOWN PT, R4, R7, 0x4, R9 ;  /* 0x0880000007047989 */ /* 0x000ea200000e0009 */
        /* <DEDUP_REMOVED lines=9> */
[----:B------:R-:W-:Y:S02]  /*14b0*/  @!P2 SHF.R.U32.HI R8, RZ, 0x2, R5 ;  /* 0x00000002ff08a819 */ /* 0x000fe40000011605 */
[----:B--2---:R-:W-:Y:S01]  /*14c0*/  SEL R4, R4, RZ, !P0 ;  /* 0x000000ff04047207 */ /* 0x004fe20004000000 */
[----:B------:R-:W0:Y:S01]  /*14d0*/  SHFL.DOWN PT, R3, R6, 0x10, R9 ;  /* 0x0a00000006037989 */ /* 0x000e2200000e0009 */
[----:B------:R-:W-:Y:S02]  /*14e0*/  ISETP.GT.AND P0, PT, R2, R9, PT ;  /* 0x000000090200720c */ /* 0x000fe40003f04270 */
[----:B------:R-:W-:Y:S01]  /*14f0*/  @!P2 MOV R2, 0x400 ;  /* 0x000004000002a802 */ /* 0x000fe20000000f00 */
[----:B------:R-:W-:Y:S01]  /*1500*/  IMAD.X R7, R4, 0x1, R10, P1 ;  /* 0x0000000104077824 */ /* 0x000fe200008e060a */
[----:B------:R-:W-:-:S02]  /*1510*/  @!P2 LOP3.LUT R8, R8, 0xf8, RZ, 0xc0, !PT ;  /* 0x000000f80808a812 */ /* 0x000fc400078ec0ff */
[----:B-1----:R-:W-:Y:S02]  /*1520*/  @!P2 LEA R11, R11, R2, 0x18 ;  /* 0x000000020b0ba211 */ /* 0x002fe400078ec0ff */
[----:B------:R-:W1:Y:S03]  /*1530*/  SHFL.DOWN PT, R4, R7, 0x10, R9 ;  /* 0x0a00000007047989 */ /* 0x000e6600000e0009 */
[----:B------:R-:W-:Y:S01]  /*1540*/  @!P2 IMAD.IADD R11, R8, 0x1, R11 ;  /* 0x00000001080ba824 */ /* 0x000fe200078e020b */
[----:B0-----:R-:W-:-:S04]  /*1550*/  SEL R3, R3, RZ, !P0 ;  /* 0x000000ff03037207 */ /* 0x001fc80004000000 */
[----:B------:R-:W-:Y:S02]  /*1560*/  IADD3 R2, P1, PT, R3, R6, RZ ;  /* 0x0000000603027210 */ /* 0x000fe40007f3e0ff */
[----:B-1----:R-:W-:-:S05]  /*1570*/  SEL R4, R4, RZ, !P0 ;  /* 0x000000ff04047207 */ /* 0x002fca0004000000 */
[----:B------:R-:W-:-:S05]  /*1580*/  IMAD.X R3, R4, 0x1, R7, P1 ;  /* 0x0000000104037824 */ /* 0x000fca00008e0607 */
[----:B------:R0:W-:Y:S01]  /*1590*/  @!P2 STS.64 [R11+0x10], R2 ;  /* 0x000010020b00a388 */ /* 0x0001e20000000a00 */
[----:B------:R-:W-:Y:S06]  /*15a0*/  BAR.SYNC.DEFER_BLOCKING 0x0 ;  /* 0x0000000000007b1d */ /* 0x000fec0000010000 */
[----:B------:R-:W-:Y:S05]  /*15b0*/  @P5 BRA `(.L_x_75) ;  /* 0x0000001800bc5947 */ /* 0x000fea0003800000 */
[----:B------:R-:W1:Y:S01]  /*15c0*/  S2UR UR5, SR_CgaCtaId ;  /* 0x00000000000579c3 */ /* 0x000e620000008800 */
[----:B------:R-:W-:Y:S01]  /*15d0*/  UMOV UR4, 0x400 ;  /* 0x0000040000047882 */ /* 0x000fe20000000000 */
[C---:B------:R-:W-:Y:S02]  /*15e0*/  ISETP.GT.U32.AND P0, PT, R16.reuse, 0x20, PT ;  /* 0x000000201000780c */ /* 0x040fe40003f04070 */
[----:B------:R-:W-:Y:S02]  /*15f0*/  ISETP.GT.U32.AND P1, PT, R16, 0x40, PT ;  /* 0x000000401000780c */ /* 0x000fe40003f24070 */
[----:B------:R-:W-:Y:S02]  /*1600*/  ISETP.GT.U32.AND.EX P0, PT, R0, RZ, PT, P0 ;  /* 0x000000ff0000720c */ /* 0x000fe40003f04100 */
[----:B------:R-:W-:Y:S02]  /*1610*/  ISETP.GT.U32.AND P2, PT, R16, 0x60, PT ;  /* 0x000000601000780c */ /* 0x000fe40003f44070 */
[----:B------:R-:W-:-:S02]  /*1620*/  ISETP.GT.U32.AND.EX P1, PT, R0, RZ, PT, P1 ;  /* 0x000000ff0000720c */ /* 0x000fc40003f24110 */
[----:B------:R-:W-:-:S04]  /*1630*/  ISETP.GT.U32.AND P6, PT, R16, 0x140, PT ;  /* 0x000001401000780c */ /* 0x000fc80003fc4070 */
[----:B------:R-:W-:Y:S01]  /*1640*/  ISETP.GT.U32.AND.EX P6, PT, R0, RZ, PT, P6 ;  /* 0x000000ff0000720c */ /* 0x000fe20003fc4160 */
[----:B-1----:R-:W-:-:S09]  /*1650*/  ULEA UR4, UR5, UR4, 0x18 ;  /* 0x0000000405047291 */ /* 0x002fd2000f8ec0ff */
[----:B------:R-:W1:Y:S04]  /*1660*/  LDS.64 R18, [UR4+0x18] ;  /* 0x00001804ff127984 */ /* 0x000e680008000a00 */
[----:B------:R-:W2:Y:S04]  /*1670*/  LDS.128 R20, [UR4+0x20] ;  /* 0x00002004ff147984 */ /* 0x000ea80008000c00 */
[----:B------:R-:W3:Y:S04]  /*1680*/  LDS.128 R4, [UR4+0x30] ;  /* 0x00003004ff047984 */ /* 0x000ee80008000c00 */
[----:B0-----:R-:W0:Y:S04]  /*1690*/  LDS.128 R8, [UR4+0x40] ;  /* 0x00004004ff087984 */ /* 0x001e280008000c00 */
[----:B------:R-:W4:Y:S01]  /*16a0*/  LDS.128 R12, [UR4+0x50] ;  /* 0x00005004ff0c7984 */ /* 0x000f220008000c00 */
[----:B-1----:R-:W-:-:S02]  /*16b0*/  SEL R25, R18, RZ, P0 ;  /* 0x000000ff12197207 */ /* 0x002fc40000000000 */
[----:B------:R-:W-:Y:S02]  /*16c0*/  SEL R29, R19, RZ, P0 ;  /* 0x000000ff131d7207 */ /* 0x000fe40000000000 */
[----:B------:R-:W-:Y:S02]  /*16d0*/  ISETP.GT.U32.AND.EX P0, PT, R0, RZ, PT, P2 ;  /* 0x000000ff0000720c */ /* 0x000fe40003f04120 */
[----:B--2---:R-:W-:Y:S02]  /*16e0*/  SEL R19, R20, RZ, P1 ;  /* 0x000000ff14137207 */ /* 0x004fe40000800000 */
[----:B------:R-:W-:Y:S02]  /*16f0*/  SEL R24, R21, RZ, P1 ;  /* 0x000000ff15187207 */ /* 0x000fe40000800000 */
[----:B------:R-:W-:Y:S02]  /*1700*/  ISETP.GT.U32.AND P1, PT, R16, 0x80, PT ;  /* 0x000000801000780c */ /* 0x000fe40003f24070 */
[----:B------:R-:W-:-:S02]  /*1710*/  SEL R18, R22, RZ, P0 ;  /* 0x000000ff16127207 */ /* 0x000fc40000000000 */
[----:B------:R-:W-:Y:S02]  /*1720*/  SEL R17, R23, RZ, P0 ;  /* 0x000000ff17117207 */ /* 0x000fe40000000000 */
[----:B------:R-:W-:Y:S01]  /*1730*/  IADD3 R2, P2, P3, R19, R25, R2 ;  /* 0x0000001913027210 */ /* 0x000fe20007b5e002 */
[----:B------:R-:W1:Y:S01]  /*1740*/  LDS.128 R20, [UR4+0x60] ;  /* 0x00006004ff147984 */ /* 0x000e620008000c00 */
[----:B------:R-:W-:Y:S02]  /*1750*/  ISETP.GT.U32.AND.EX P0, PT, R0, RZ, PT, P1 ;  /* 0x000000ff0000720c */ /* 0x000fe40003f04110 */
[----:B------:R-:W-:Y:S02]  /*1760*/  ISETP.GT.U32.AND P1, PT, R16, 0xa0, PT ;  /* 0x000000a01000780c */ /* 0x000fe40003f24070 */
[----:B------:R-:W-:Y:S02]  /*1770*/  IADD3.X R29, PT, PT, R24, R29, R3, P2, P3 ;  /* 0x0000001d181d7210 */ /* 0x000fe400017e6403 */
[----:B---3--:R-:W-:Y:S01]  /*1780*/  SEL R19, R4, RZ, P0 ;  /* 0x000000ff04137207 */ /* 0x008fe20000000000 */
[----:B------:R-:W2:Y:S01]  /*1790*/  LDS.128 R24, [UR4+0x70] ;  /* 0x00007004ff187984 */ /* 0x000ea20008000c00 */
[----:B------:R-:W-:-:S02]  /*17a0*/  SEL R28, R5, RZ, P0 ;  /* 0x000000ff051c7207 */ /* 0x000fc40000000000 */
[----:B------:R-:W-:Y:S02]  /*17b0*/  ISETP.GT.U32.AND.EX P0, PT, R0, RZ, PT, P1 ;  /* 0x000000ff0000720c */ /* 0x000fe40003f04110 */
[----:B------:R-:W-:Y:S02]  /*17c0*/  IADD3 R19, P2, P3, R19, R2, R18 ;  /* 0x0000000213137210 */ /* 0x000fe40007b5e012 */
[----:B------:R-:W-:Y:S02]  /*17d0*/  SEL R3, R6, RZ, P0 ;  /* 0x000000ff06037207 */ /* 0x000fe40000000000 */
[----:B------:R-:W-:Y:S02]  /*17e0*/  SEL R18, R7, RZ, P0 ;  /* 0x000000ff07127207 */ /* 0x000fe40000000000 */
[----:B------:R-:W3:Y:S01]  /*17f0*/  LDS.128 R4, [UR4+0x80] ;  /* 0x00008004ff047984 */ /* 0x000ee20008000c00 */
[----:B------:R-:W-:Y:S02]  /*1800*/  ISETP.GT.U32.AND P1, PT, R16, 0xc0, PT ;  /* 0x000000c01000780c */ /* 0x000fe40003f24070 */
[----:B------:R-:W-:-:S02]  /*1810*/  IADD3.X R28, PT, PT, R28, R29, R17, P2, P3 ;  /* 0x0000001d1c1c7210 */ /* 0x000fc400017e6411 */
[----:B------:R-:W-:Y:S02]  /*1820*/  ISETP.GT.U32.AND.EX P0, PT, R0, RZ, PT, P1 ;  /* 0x000000ff0000720c */ /* 0x000fe40003f04110 */
[C---:B------:R-:W-:Y:S02]  /*1830*/  ISETP.GT.U32.AND P1, PT, R16.reuse, 0xe0, PT ;  /* 0x000000e01000780c */ /* 0x040fe40003f24070 */
[----:B------:R-:W-:Y:S02]  /*1840*/  ISETP.GT.U32.AND P2, PT, R16, 0x100, PT ;  /* 0x000001001000780c */ /* 0x000fe40003f44070 */
[----:B0-----:R-:W-:Y:S02]  /*1850*/  SEL R2, R8, RZ, P0 ;  /* 0x000000ff08027207 */ /* 0x001fe40000000000 */
[----:B------:R-:W-:Y:S02]  /*1860*/  SEL R17, R9, RZ, P0 ;  /* 0x000000ff09117207 */ /* 0x000fe40000000000 */
[----:B------:R-:W-:-:S02]  /*1870*/  ISETP.GT.U32.AND.EX P0, PT, R0, RZ, PT, P1 ;  /* 0x000000ff0000720c */ /* 0x000fc40003f04110 */
[----:B------:R-:W-:Y:S02]  /*1880*/  ISETP.GT.U32.AND.EX P1, PT, R0, RZ, PT, P2 ;  /* 0x000000ff0000720c */ /* 0x000fe40003f24120 */
[----:B------:R-:W-:Y:S02]  /*1890*/  ISETP.GT.U32.AND P2, PT, R16, 0x120, PT ;  /* 0x000001201000780c */ /* 0x000fe40003f44070 */
[----:B------:R-:W-:Y:S02]  /*18a0*/  IADD3 R2, P3, P4, R2, R19, R3 ;  /* 0x0000001302027210 */ /* 0x000fe40007c7e003 */
[----:B------:R-:W-:Y:S02]  /*18b0*/  SEL R3, R10, RZ, P0 ;  /* 0x000000ff0a037207 */ /* 0x000fe40000000000 */
[----:B------:R-:W-:Y:S02]  /*18c0*/  SEL R9, R11, RZ, P0 ;  /* 0x000000ff0b097207 */ /* 0x000fe40000000000 */
[----:B------:R-:W-:-:S02]  /*18d0*/  ISETP.GT.U32.AND.EX P0, PT, R0, RZ, PT, P2 ;  /* 0x000000ff0000720c */ /* 0x000fc40003f04120 */
[----:B----4-:R-:W-:Y:S02]  /*18e0*/  SEL R8, R12, RZ, P1 ;  /* 0x000000ff0c087207 */ /* 0x010fe40000800000 */
[----:B------:R-:W-:Y:S02]  /*18f0*/  IADD3.X R12, PT, PT, R17, R28, R18, P3, P4 ;  /* 0x0000001c110c7210 */ /* 0x000fe40001fe8412 */
[----:B------:R-:W-:Y:S02]  /*1900*/  SEL R11, R14, RZ, P0 ;  /* 0x000000ff0e0b7207 */ /* 0x000fe40000000000 */
[----:B------:R-:W-:Y:S02]  /*1910*/  ISETP.GT.U32.AND P4, PT, R16, 0x160, PT ;  /* 0x000001601000780c */ /* 0x000fe40003f84070 */
[----:B------:R-:W-:Y:S02]  /*1920*/  SEL R10, R13, RZ, P1 ;  /* 0x000000ff0d0a7207 */ /* 0x000fe40000800000 */
[----:B------:R-:W-:-:S02]  /*1930*/  SEL R14, R15, RZ, P0 ;  /* 0x000000ff0f0e7207 */ /* 0x000fc40000000000 */
[----:B------:R-:W-:Y:S02]  /*1940*/  IADD3 R8, P1, P2, R8, R2, R3 ;  /* 0x0000000208087210 */ /* 0x000fe40007a3e003 */
[----:B------:R-:W-:Y:S02]  /*1950*/  ISETP.GT.U32.AND P0, PT, R16, 0x180, PT ;  /* 0x000001801000780c */ /* 0x000fe40003f04070 */
[----:B------:R-:W-:Y:S02]  /*1960*/  ISETP.GT.U32.AND.EX P4, PT, R0, RZ, PT, P4 ;  /* 0x000000ff0000720c */ /* 0x000fe40003f84140 */
[----:B-1----:R-:W-:Y:S02]  /*1970*/  SEL R2, R20, RZ, P6 ;  /* 0x000000ff14027207 */ /* 0x002fe40003000000 */
[----:B------:R-:W-:Y:S02]  /*1980*/  IADD3.X R10, PT, PT, R10, R12, R9, P1, P2 ;  /* 0x0000000c0a0a7210 */ /* 0x000fe40000fe4409 */
[----:B------:R-:W-:-:S02]  /*1990*/  ISETP.GT.U32.AND.EX P0, PT, R0, RZ, PT, P0 ;  /* 0x000000ff0000720c */ /* 0x000fc40003f04100 */
[C---:B------:R-:W-:Y:S02]  /*19a0*/  ISETP.GT.U32.AND P3, PT, R16.reuse, 0x1a0, PT ;  /* 0x000001a01000780c */ /* 0x040fe40003f64070 */
[----:B------:R-:W-:Y:S02]  /*19b0*/  ISETP.GT.U32.AND P1, PT, R16, 0x1c0, PT ;  /* 0x000001c01000780c */ /* 0x000fe40003f24070 */
[----:B------:R-:W-:Y:S02]  /*19c0*/  SEL R9, R21, RZ, P6 ;  /* 0x000000ff15097207 */ /* 0x000fe40003000000 */
[----:B------:R-:W-:Y:S02]  /*19d0*/  SEL R3, R22, RZ, P4 ;  /* 0x000000ff16037207 */ /* 0x000fe40002000000 */
[----:B------:R-:W-:Y:S02]  /*19e0*/  SEL R23, R23, RZ, P4 ;  /* 0x000000ff17177207 */ /* 0x000fe40002000000 */
[----:B------:R-:W-:-:S02]  /*19f0*/  IADD3 R2, P6, P4, R2, R8, R11 ;  /* 0x0000000802027210 */ /* 0x000fc40007cde00b */
[----:B--2---:R-:W-:Y:S02]  /*1a00*/  SEL R8, R24, RZ, P0 ;  /* 0x000000ff18087207 */ /* 0x004fe40000000000 */
[C---:B------:R-:W-:Y:S02]  /*1a10*/  ISETP.GT.U32.AND.EX P3, PT, R0.reuse, RZ, PT, P3 ;  /* 0x000000ff0000720c */ /* 0x040fe40003f64130 */
[----:B------:R-:W-:Y:S02]  /*1a20*/  ISETP.GT.U32.AND.EX P1, PT, R0, RZ, PT, P1 ;  /* 0x000000ff0000720c */ /* 0x000fe40003f24110 */
[----:B------:R-:W-:Y:S02]  /*1a30*/  ISETP.GT.U32.AND P2, PT, R16, 0x1e0, PT ;  /* 0x000001e01000780c */ /* 0x000fe40003f44070 */
[----:B------:R-:W-:Y:S02]  /*1a40*/  IADD3.X R9, PT, PT, R9, R10, R14, P6, P4 ;  /* 0x0000000a09097210 */ /* 0x000fe400037e840e */
[----:B------:R-:W-:-:S02]  /*1a50*/  IADD3 R8, P6, P4, R8, R2, R3 ;  /* 0x0000000208087210 */ /* 0x000fc40007cde003 */
[----:B------:R-:W-:Y:S02]  /*1a60*/  SEL R2, R26, RZ, P3 ;  /* 0x000000ff1a027207 */ /* 0x000fe40001800000 */
[----:B---3--:R-:W-:Y:S02]  /*1a70*/  SEL R3, R4, RZ, P1 ;  /* 0x000000ff04037207 */ /* 0x008fe40000800000 */
[----:B------:R-:W-:Y:S02]  /*1a80*/  ISETP.GT.U32.AND.EX P2, PT, R0, RZ, PT, P2 ;  /* 0x000000ff0000720c */ /* 0x000fe40003f44120 */
        /* <DEDUP_REMOVED lines=11> */
.L_x_61:
[----:B------:R-:W1:Y:S01]  /*1b40*/  S2R R5, SR_TID.X ;  /* 0x0000000000057919 */ /* 0x000e620000002100 */
[----:B------:R-:W1:Y:S02]  /*1b50*/  LDCU.64 UR4, c[0x0][0x380] ;  /* 0x00007000ff0477ac */ /* 0x000e640008000a00 */
        /* <DEDUP_REMOVED lines=8> */
[----:B------:R-:W5:Y:S01]  /*1be0*/  LDG.E.U8 R19, desc[UR6][R6.64+0xc00] ;  /* 0x000c000606137981 */ /* 0x000f62000c1e1100 */
[----:B0-----:R-:W-:Y:S01]  /*1bf0*/  LOP3.LUT R2, R4, 0xff, RZ, 0xc0, !PT ;  /* 0x000000ff04027812 */ /* 0x001fe200078ec0ff */
[----:B------:R-:W-:Y:S01]  /*1c00*/  UMOV UR5, 0xe00 ;  /* 0x00000e0000057882 */ /* 0x000fe20000000000 */
[----:B------:R-:W-:Y:S01]  /*1c10*/  IADD3 R12, P5, PT, R16, -0xe00, RZ ;  /* 0xfffff200100c7810 */ /* 0x000fe20007fbe0ff */
[----:B------:R-:W-:Y:S01]  /*1c20*/  UMOV UR4, URZ ;  /* 0x000000ff00047c82 */ /* 0x000fe20008000000 */
[----:B--2---:R-:W-:-:S02]  /*1c30*/  ISETP.NE.AND P0, PT, R3, R2, PT ;  /* 0x000000020300720c */ /* 0x004fc40003f05270 */
[-C--:B---3--:R-:W-:Y:S02]  /*1c40*/  ISETP.NE.AND P1, PT, R9, R2.reuse, PT ;  /* 0x000000020900720c */ /* 0x088fe40003f25270 */
[----:B------:R-:W-:Y:S02]  /*1c50*/  SEL R9, RZ, 0x1, P0 ;  /* 0x00000001ff097807 */ /* 0x000fe40000000000 */
[-C--:B----4-:R-:W-:Y:S02]  /*1c60*/  ISETP.NE.AND P2, PT, R11, R2.reuse, PT ;  /* 0x000000020b00720c */ /* 0x090fe40003f45270 */
[----:B------:R-:W-:Y:S02]  /*1c70*/  SEL R3, RZ, 0x1, P1 ;  /* 0x00000001ff037807 */ /* 0x000fe40000800000 */
[----:B------:R-:W-:Y:S02]  /*1c80*/  SEL R8, RZ, 0x1, P2 ;  /* 0x00000001ff087807 */ /* 0x000fe40001000000 */
[----:B-----5:R-:W-:-:S02]  /*1c90*/  ISETP.NE.AND P0, PT, R13, R2, PT ;  /* 0x000000020d00720c */ /* 0x020fc40003f05270 */
[-C--:B------:R-:W-:Y:S02]  /*1ca0*/  ISETP.NE.AND P1, PT, R15, R2.reuse, PT ;  /* 0x000000020f00720c */ /* 0x080fe40003f25270 */
[----:B------:R-:W-:Y:S02]  /*1cb0*/  IADD3 R8, P3, P4, R8, R3, R9 ;  /* 0x0000000308087210 */ /* 0x000fe40007c7e009 */
[----:B------:R-:W-:Y:S02]  /*1cc0*/  SEL R9, RZ, 0x1, P0 ;  /* 0x00000001ff097807 */ /* 0x000fe40000000000 */
[----:B------:R-:W-:Y:S02]  /*1cd0*/  SEL R3, RZ, 0x1, P1 ;  /* 0x00000001ff037807 */ /* 0x000fe40000800000 */
[----:B------:R-:W-:Y:S02]  /*1ce0*/  ISETP.NE.AND P0, PT, R17, R2, PT ;  /* 0x000000021100720c */ /* 0x000fe40003f05270 */
[----:B------:R-:W-:-:S02]  /*1cf0*/  IADD3 R8, P1, P2, R3, R8, R9 ;  /* 0x0000000803087210 */ /* 0x000fc40007a3e009 */
[----:B------:R-:W-:Y:S02]  /*1d00*/  SEL R10, RZ, 0x1, P0 ;  /* 0x00000001ff0a7807 */ /* 0x000fe40000000000 */
[----:B------:R-:W-:Y:S02]  /*1d10*/  ISETP.GE.U32.AND P0, PT, R12, 0xe00, PT ;  /* 0x00000e000c00780c */ /* 0x000fe40003f06070 */
[----:B------:R-:W-:Y:S02]  /*1d20*/  IADD3.X R9, PT, PT, R0, -0x1, RZ, P5, !PT ;  /* 0xffffffff00097810 */ /* 0x000fe40002ffe4ff */
[----:B------:R-:W-:Y:S02]  /*1d30*/  ISETP.NE.AND P6, PT, R19, R2, PT ;  /* 0x000000021300720c */ /* 0x000fe40003fc5270 */
[----:B------:R-:W-:Y:S02]  /*1d40*/  ISETP.GE.U32.AND.EX P0, PT, R9, RZ, PT, P0 ;  /* 0x000000ff0900720c */ /* 0x000fe40003f06100 */
[----:B------:R-:W-:-:S02]  /*1d50*/  SEL R11, RZ, 0x1, P6 ;  /* 0x00000001ff0b7807 */ /* 0x000fc40003000000 */
[----:B------:R-:W-:Y:S02]  /*1d60*/  IADD3.X R3, PT, PT, RZ, RZ, RZ, P3, P4 ;  /* 0x000000ffff037210 */ /* 0x000fe40001fe84ff */
[----:B------:R-:W-:Y:S02]  /*1d70*/  IADD3 R8, P3, P4, R11, R8, R10 ;  /* 0x000000080b087210 */ /* 0x000fe40007c7e00a */
[----:B------:R-:W-:-:S04]  /*1d80*/  IADD3.X R3, PT, PT, RZ, R3, RZ, P1, P2 ;  /* 0x00000003ff037210 */ /* 0x000fc80000fe44ff */
[----:B------:R-:W-:Y:S01]  /*1d90*/  IADD3.X R3, PT, PT, RZ, R3, RZ, P3, P4 ;  /* 0x00000003ff037210 */ /* 0x000fe20001fe84ff */
[----:B------:R-:W-:Y:S06]  /*1da0*/  @!P0 BRA `(.L_x_76) ;  /* 0x0000000000bc8947 */ /* 0x000fec0003800000 */
[----:B------:R-:W0:Y:S01]  /*1db0*/  LDC.64 R16, c[0x0][0x398] ;  /* 0x0000e600ff107b82 */ /* 0x000e220000000a00 */
[----:B------:R-:W-:Y:S01]  /*1dc0*/  LOP3.LUT R2, R4, 0xff, RZ, 0xc0, !PT ;  /* 0x000000ff04027812 */ /* 0x000fe200078ec0ff */
[----:B------:R-:W-:Y:S01]  /*1dd0*/  UMOV UR5, 0xe00 ;  /* 0x00000e0000057882 */ /* 0x000fe20000000000 */
[----:B------:R-:W-:-:S05]  /*1de0*/  UMOV UR4, URZ ;  /* 0x000000ff00047c82 */ /* 0x000fca0008000000 */
.L_x_78:
[----:B------:R-:W-:-:S04]  /*1df0*/  IADD3 R10, P0, PT, R6, UR5, RZ ;  /* 0x00000005060a7c10 */ /* 0x000fc8000ff1e0ff */
[----:B------:R-:W-:-:S05]  /*1e00*/  IADD3.X R11, PT, PT, R7, UR4, RZ, P0, !PT ;  /* 0x00000004070b7c10 */ /* 0x000fca00087fe4ff */
[----:B------:R-:W2:Y:S04]  /*1e10*/  LDG.E.U8 R13, desc[UR6][R10.64] ;  /* 0x000000060a0d7981 */ /* 0x000ea8000c1e1100 */
[----:B------:R-:W3:Y:S04]  /*1e20*/  LDG.E.U8 R15, desc[UR6][R10.64+0x200] ;  /* 0x000200060a0f7981 */ /* 0x000ee8000c1e1100 */
[----:B------:R-:W4:Y:S04]  /*1e30*/  LDG.E.U8 R19, desc[UR6][R10.64+0x400] ;  /* 0x000400060a137981 */ /* 0x000f28000c1e1100 */
[----:B------:R-:W5:Y:S04]  /*1e40*/  LDG.E.U8 R21, desc[UR6][R10.64+0x600] ;  /* 0x000600060a157981 */ /* 0x000f68000c1e1100 */
[----:B------:R-:W5:Y:S04]  /*1e50*/  LDG.E.U8 R23, desc[UR6][R10.64+0x800] ;  /* 0x000800060a177981 */ /* 0x000f68000c1e1100 */
[----:B------:R-:W5:Y:S04]  /*1e60*/  LDG.E.U8 R25, desc[UR6][R10.64+0xa00] ;  /* 0x000a00060a197981 */ /* 0x000f68000c1e1100 */
[----:B------:R1:W5:Y:S01]  /*1e70*/  LDG.E.U8 R27, desc[UR6][R10.64+0xc00] ;  /* 0x000c00060a1b7981 */ /* 0x000362000c1e1100 */
[----:B0-----:R-:W-:-:S02]  /*1e80*/  IADD3 R4, P3, PT, R16, -UR5, RZ ;  /* 0x8000000510047c10 */ /* 0x001fc4000ff7e0ff */
[-C--:B--2---:R-:W-:Y:S02]  /*1e90*/  ISETP.NE.AND P0, PT, R13, R2.reuse, PT ;  /* 0x000000020d00720c */ /* 0x084fe40003f05270 */
[-C--:B---3--:R-:W-:Y:S02]  /*1ea0*/  ISETP.NE.AND P1, PT, R15, R2.reuse, PT ;  /* 0x000000020f00720c */ /* 0x088fe40003f25270 */
[----:B------:R-:W-:Y:S02]  /*1eb0*/  SEL R0, RZ, 0x1, P0 ;  /* 0x00000001ff007807 */ /* 0x000fe40000000000 */
[----:B------:R-:W-:Y:S02]  /*1ec0*/  SEL R13, RZ, 0x1, P1 ;  /* 0x00000001ff0d7807 */ /* 0x000fe40000800000 */
[-C--:B----4-:R-:W-:Y:S02]  /*1ed0*/  ISETP.NE.AND P0, PT, R19, R2.reuse, PT ;  /* 0x000000021300720c */ /* 0x090fe40003f05270 */
[----:B-----5:R-:W-:-:S02]  /*1ee0*/  ISETP.NE.AND P5, PT, R21, R2, PT ;  /* 0x000000021500720c */ /* 0x020fc40003fa5270 */
[----:B------:R-:W-:Y:S02]  /*1ef0*/  IADD3 R8, P2, P1, R13, R8, R0 ;  /* 0x000000080d087210 */ /* 0x000fe4000795e000 */
[-C--:B------:R-:W-:Y:S02]  /*1f00*/  ISETP.NE.AND P4, PT, R23, R2.reuse, PT ;  /* 0x000000021700720c */ /* 0x080fe40003f85270 */
[----:B------:R-:W-:Y:S02]  /*1f10*/  SEL R0, RZ, 0x1, P0 ;  /* 0x00000001ff007807 */ /* 0x000fe40000000000 */
[----:B-1----:R-:W-:Y:S02]  /*1f20*/  SEL R11, RZ, 0x1, P5 ;  /* 0x00000001ff0b7807 */ /* 0x002fe40002800000 */
[----:B------:R-:W-:Y:S02]  /*1f30*/  ISETP.NE.AND P6, PT, R25, R2, PT ;  /* 0x000000021900720c */ /* 0x000fe40003fc5270 */
[----:B------:R-:W-:-:S02]  /*1f40*/  ISETP.GE.U32.AND P0, PT, R4, 0xe00, PT ;  /* 0x00000e000400780c */ /* 0x000fc40003f06070 */
[----:B------:R-:W-:Y:S02]  /*1f50*/  SEL R4, RZ, 0x1, P4 ;  /* 0x00000001ff047807 */ /* 0x000fe40002000000 */
[----:B------:R-:W-:Y:S01]  /*1f60*/  IADD3 R8, P4, P5, R11, R8, R0 ;  /* 0x000000080b087210 */ /* 0x000fe20007d9e000 */
[----:B------:R-:W-:Y:S01]  /*1f70*/  IMAD.MOV.U32 R0, RZ, RZ, R17 ;  /* 0x000000ffff007224 */ /* 0x000fe200078e0011 */
[----:B------:R-:W-:Y:S02]  /*1f80*/  SEL R11, RZ, 0x1, P6 ;  /* 0x00000001ff0b7807 */ /* 0x000fe40003000000 */
[----:B------:R-:W-:Y:S02]  /*1f90*/  IADD3.X R3, PT, PT, RZ, R3, RZ, P2, P1 ;  /* 0x00000003ff037210 */ /* 0x000fe400017e24ff */
[----:B------:R-:W-:Y:S02]  /*1fa0*/  IADD3 R8, P1, P2, R11, R8, R4 ;  /* 0x000000080b087210 */ /* 0x000fe40007a3e004 */
[----:B------:R-:W-:-:S02]  /*1fb0*/  IADD3.X R4, PT, PT, R0, ~UR4, RZ, P3, !PT ;  /* 0x8000000400047c10 */ /* 0x000fc40009ffe4ff */
[----:B------:R-:W-:Y:S02]  /*1fc0*/  ISETP.NE.AND P6, PT, R27, R2, PT ;  /* 0x000000021b00720c */ /* 0x000fe40003fc5270 */
[----:B------:R-:W-:Y:S02]  /*1fd0*/  ISETP.GE.U32.AND.EX P0, PT, R4, RZ, PT, P0 ;  /* 0x000000ff0400720c */ /* 0x000fe40003f06100 */
[----:B------:R-:W-:Y:S02]  /*1fe0*/  SEL R11, RZ, 0x1, P6 ;  /* 0x00000001ff0b7807 */ /* 0x000fe40003000000 */
[----:B------:R-:W-:Y:S02]  /*1ff0*/  IADD3.X R3, PT, PT, RZ, R3, RZ, P4, P5 ;  /* 0x00000003ff037210 */ /* 0x000fe400027ea4ff */
[----:B------:R-:W-:Y:S02]  /*2000*/  IADD3 R8, P3, PT, R8, R11, RZ ;  /* 0x0000000b08087210 */ /* 0x000fe40007f7e0ff */
[----:B------:R-:W-:-:S05]  /*2010*/  IADD3.X R3, PT, PT, RZ, R3, RZ, P1, P2 ;  /* 0x00000003ff037210 */ /* 0x000fca0000fe44ff */
[----:B------:R-:W-:Y:S01]  /*2020*/  IMAD.X R3, RZ, RZ, R3, P3 ;  /* 0x000000ffff037224 */ /* 0x000fe200018e0603 */
[----:B------:R-:W-:Y:S06]  /*2030*/  @!P0 BRA `(.L_x_77) ;  /* 0x0000000800f48947 */ /* 0x000fec0003800000 */
[----:B------:R-:W-:-:S04]  /*2040*/  UIADD3 UR5, UP0, UPT, UR5, 0xe00, URZ ;  /* 0x00000e0005057890 */ /* 0x000fc8000ff1e0ff */
[----:B------:R-:W-:Y:S02]  /*2050*/  UIADD3.X UR4, UPT, UPT, URZ, UR4, URZ, UP0, !UPT ;  /* 0x00000004ff047290 */ /* 0x000fe400087fe4ff */
[----:B------:R-:W-:-:S04]  /*2060*/  ISETP.LT.U32.AND P0, PT, R12, UR5, PT ;  /* 0x000000050c007c0c */ /* 0x000fc8000bf01070 */
[----:B------:R-:W-:-:S05]  /*2070*/  IMAD.U32 R4, RZ, RZ, UR4 ;  /* 0x00000004ff047e24 */ /* 0x000fca000f8e00ff */
[----:B------:R-:W-:-:S13]  /*2080*/  ISETP.GT.U32.AND.EX P0, PT, R4, R9, PT, P0 ;  /* 0x000000090400720c */ /* 0x000fda0003f04100 */
[----:B------:R-:W-:Y:S05]  /*2090*/  @!P0 BRA `(.L_x_78) ;  /* 0xfffffffc00548947 */ /* 0x000fea000383ffff */
.L_x_76:
[C---:B------:R-:W-:Y:S01]  /*20a0*/  VIADD R4, R16.reuse, -UR5 ;  /* 0x8000000510047c36 */ /* 0x040fe20008000000 */
[----:B------:R-:W-:Y:S01]  /*20b0*/  ISETP.LE.U32.AND P1, PT, R16, UR5, PT ;  /* 0x0000000510007c0c */ /* 0x000fe2000bf23070 */
[----:B------:R-:W-:Y:S01]  /*20c0*/  IMAD.U32 R7, RZ, RZ, UR4 ;  /* 0x00000004ff077e24 */ /* 0x000fe2000f8e00ff */
[----:B------:R-:W-:Y:S02]  /*20d0*/  BSSY.RECONVERGENT B1, `(.L_x_77) ;  /* 0x00000b3000017945 */ /* 0x000fe40003800200 */
[----:B------:R-:W-:-:S04]  /*20e0*/  ISETP.GE.AND P0, PT, R5, R4, PT ;  /* 0x000000040500720c */ /* 0x000fc80003f06270 */
[----:B------:R-:W-:-:S13]  /*20f0*/  ISETP.GE.U32.OR.EX P0, PT, R7, R0, P0, P1 ;  /* 0x000000000700720c */ /* 0x000fda0000706510 */
[----:B------:R-:W-:Y:S05]  /*2100*/  @P0 BRA `(.L_x_79) ;  /* 0x0000000800bc0947 */ /* 0x000fea0003800000 */
[----:B------:R-:W-:Y:S01]  /*2110*/  LOP3.LUT R7, RZ, R5, RZ, 0x33, !PT ;  /* 0x00000005ff077212 */ /* 0x000fe200078e33ff */
[----:B------:R-:W-:Y:S01]  /*2120*/  BSSY.RECONVERGENT B2, `(.L_x_80) ;  /* 0x0000056000027945 */ /* 0x000fe20003800200 */
[----:B------:R-:W-:Y:S02]  /*2130*/  IMAD.MOV.U32 R9, RZ, RZ, R5 ;  /* 0x000000ffff097224 */ /* 0x000fe400078e0005 */
[----:B------:R-:W-:-:S04]  /*2140*/  IADD3 R7, PT, PT, R16, -UR5, R7 ;  /* 0x8000000510077c10 */ /* 0x000fc8000fffe007 */
[C---:B------:R-:W-:Y:S02]  /*2150*/  ISETP.GE.U32.AND P1, PT, R7.reuse, 0x1e00, PT ;  /* 0x00001e000700780c */ /* 0x040fe40003f26070 */
[----:B------:R-:W-:-:S04]  /*2160*/  LEA.HI R0, R7, 0x1, RZ, 0x17 ;  /* 0x0000000107007811 */ /* 0x000fc800078fb8ff */
[----:B------:R-:W-:-:S04]  /*2170*/  LOP3.LUT R14, R0, 0xf, RZ, 0xc0, !PT ;  /* 0x0000000f000e7812 */ /* 0x000fc800078ec0ff */
[----:B------:R-:W-:-:S03]  /*2180*/  ISETP.NE.AND P0, PT, R14, RZ, PT ;  /* 0x000000ff0e00720c */ /* 0x000fc60003f05270 */
[----:B------:R-:W-:Y:S10]  /*2190*/  @!P1 BRA `(.L_x_81) ;  /* 0x0000000400389947 */ /* 0x000ff40003800000 */
[----:B------:R-:W0:Y:S01]  /*21a0*/  LDC.64 R6, c[0x0][0x380] ;  /* 0x0000e000ff067b82 */ /* 0x000e220000000a00 */
[----:B------:R-:W-:Y:S01]  /*21b0*/  LOP3.LUT R4, R0, 0xfffff0, RZ, 0xc0, !PT ;  /* 0x00fffff000047812 */ /* 0x000fe200078ec0ff */
[----:B------:R-:W-:-:S04]  /*21c0*/  IMAD.MOV.U32 R9, RZ, RZ, R5 ;  /* 0x000000ffff097224 */ /* 0x000fc800078e0005 */
[----:B------:R-:W-:Y:S01]  /*21d0*/  IMAD.MOV R4, RZ, RZ, -R4 ;  /* 0x000000ffff047224 */ /* 0x000fe200078e0a04 */
[----:B0-----:R-:W-:-:S04]  /*21e0*/  IADD3 R6, P1, P2, R6, UR5, R5 ;  /* 0x0000000506067c10 */ /* 0x001fc8000fa3e005 */
[----:B------:R-:W-:Y:S02]  /*21f0*/  IADD3 R6, P3, PT, R6, 0x1000, RZ ;  /* 0x0000100006067810 */ /* 0x000fe40007f7e0ff */
[----:B------:R-:W-:-:S05]  /*2200*/  IADD3.X R7, PT, PT, R7, UR4, RZ, P1, P2 ;  /* 0x0000000407077c10 */ /* 0x000fca0008fe44ff */
[----:B------:R-:W-:-:S07]  /*2210*/  IMAD.X R7, RZ, RZ, R7, P3 ;  /* 0x000000ffff077224 */ /* 0x000fce00018e0607 */
.L_x_82:
        /* <DEDUP_REMOVED lines=56> */
[----:B------:R-:W-:Y:S02]  /*25a0*/  ISETP.NE.AND P3, PT, R11, R2, PT ;  /* 0x000000020b00720c */ /* 0x000fe40003f65270 */
[----:B------:R-:W-:Y:S02]  /*25b0*/  IADD3.X R11, PT, PT, RZ, R12, RZ, P5, P6 ;  /* 0x0000000cff0b7210 */ /* 0x000fe40002fec4ff */
[----:B------:R-:W-:Y:S02]  /*25c0*/  IADD3 R10, P5, P6, R10, R8, R3 ;  /* 0x000000080a0a7210 */ /* 0x000fe40007ebe003 */
[----:B------:R-:W-:-:S02]  /*25d0*/  SEL R8, RZ, 0x1, P3 ;  /* 0x00000001ff087807 */ /* 0x000fc40001800000 */
[----:B------:R-:W-:Y:S02]  /*25e0*/  ISETP.NE.AND P3, PT, R4, RZ, PT ;  /* 0x000000ff0400720c */ /* 0x000fe40003f65270 */
[----:B------:R-:W-:Y:S02]  /*25f0*/  ISETP.NE.AND P4, PT, R13, R2, PT ;  /* 0x000000020d00720c */ /* 0x000fe40003f85270 */
[----:B------:R-:W-:Y:S02]  /*2600*/  IADD3.X R11, PT, PT, RZ, R11, RZ, P2, P1 ;  /* 0x0000000bff0b7210 */ /* 0x000fe400017e24ff */
[----:B------:R-:W-:Y:S02]  /*2610*/  SEL R3, RZ, 0x1, P4 ;  /* 0x00000001ff037807 */ /* 0x000fe40002000000 */
[----:B------:R-:W-:Y:S02]  /*2620*/  IADD3 R6, P4, PT, R6, 0x2000, RZ ;  /* 0x0000200006067810 */ /* 0x000fe40007f9e0ff */
[----:B------:R-:W-:-:S02]  /*2630*/  IADD3 R8, P1, P2, R8, R10, R3 ;  /* 0x0000000a08087210 */ /* 0x000fc40007a3e003 */
[----:B------:R-:W-:Y:S01]  /*2640*/  IADD3.X R3, PT, PT, RZ, R11, RZ, P5, P6 ;  /* 0x0000000bff037210 */ /* 0x000fe20002fec4ff */
[----:B------:R-:W-:-:S03]  /*2650*/  IMAD.X R7, RZ, RZ, R7, P4 ;  /* 0x000000ffff077224 */ /* 0x000fc600020e0607 */
[----:B------:R-:W-:Y:S01]  /*2660*/  IADD3.X R3, PT, PT, RZ, R3, RZ, P1, P2 ;  /* 0x00000003ff037210 */ /* 0x000fe20000fe44ff */
[----:B------:R-:W-:Y:S06]  /*2670*/  @P3 BRA `(.L_x_82) ;  /* 0xfffffff800e83947 */ /* 0x000fec000383ffff */
.L_x_81:
[----:B------:R-:W-:Y:S05]  /*2680*/  BSYNC.RECONVERGENT B2 ;  /* 0x0000000000027941 */ /* 0x000fea0003800200 */
.L_x_80:
[----:B------:R-:W-:Y:S05]  /*2690*/  @!P0 BRA `(.L_x_79) ;  /* 0x0000000400588947 */ /* 0x000fea0003800000 */
[----:B------:R-:W-:Y:S01]  /*26a0*/  ISETP.GE.U32.AND P1, PT, R14, 0x8, PT ;  /* 0x000000080e00780c */ /* 0x000fe20003f26070 */
[----:B------:R-:W-:Y:S01]  /*26b0*/  BSSY.RECONVERGENT B2, `(.L_x_83) ;  /* 0x0000028000027945 */ /* 0x000fe20003800200 */
[----:B------:R-:W-:-:S04]  /*26c0*/  LOP3.LUT R12, R0, 0x7, RZ, 0xc0, !PT ;  /* 0x00000007000c7812 */ /* 0x000fc800078ec0ff */
[----:B------:R-:W-:-:S07]  /*26d0*/  ISETP.NE.AND P0, PT, R12, RZ, PT ;  /* 0x000000ff0c00720c */ /* 0x000fce0003f05270 */
[----:B------:R-:W-:Y:S06]  /*26e0*/  @!P1 BRA `(.L_x_84) ;  /* 0x0000000000909947 */ /* 0x000fec0003800000 */
[----:B------:R-:W0:Y:S02]  /*26f0*/  LDC.64 R6, c[0x0][0x380] ;  /* 0x0000e000ff067b82 */ /* 0x000e240000000a00 */
        /* <DEDUP_REMOVED lines=22> */
[----:B0-----:R-:W-:Y:S02]  /*2860*/  IADD3 R6, P1, P2, R4, R8, R11 ;  /* 0x0000000804067210 */ /* 0x001fe40007a3e00b */
        /* <DEDUP_REMOVED lines=12> */
.L_x_84:
[----:B------:R-:W-:Y:S05]  /*2930*/  BSYNC.RECONVERGENT B2 ;  /* 0x0000000000027941 */ /* 0x000fea0003800200 */
.L_x_83:
        /* <DEDUP_REMOVED lines=26> */
.L_x_86:
[----:B------:R-:W-:Y:S05]  /*2ae0*/  BSYNC.RECONVERGENT B2 ;  /* 0x0000000000027941 */ /* 0x000fea0003800200 */
.L_x_85:
[----:B------:R-:W-:Y:S05]  /*2af0*/  @!P0 BRA `(.L_x_79) ;  /* 0x0000000000408947 */ /* 0x000fea0003800000 */
[----:B------:R-:W0:Y:S01]  /*2b00*/  LDC.64 R10, c[0x0][0x380] ;  /* 0x0000e000ff0a7b82 */ /* 0x000e220000000a00 */
[----:B------:R-:W-:Y:S01]  /*2b10*/  IMAD.MOV R0, RZ, RZ, -R0 ;  /* 0x000000ffff007224 */ /* 0x000fe200078e0a00 */
[----:B0-----:R-:W-:-:S04]  /*2b20*/  IADD3 R4, P0, P1, R10, UR5, R9 ;  /* 0x000000050a047c10 */ /* 0x001fc8000f91e009 */
[----:B------:R-:W-:-:S09]  /*2b30*/  IADD3.X R11, PT, PT, R11, UR4, RZ, P0, P1 ;  /* 0x000000040b0b7c10 */ /* 0x000fd200087e24ff */
.L_x_87:
        /* <DEDUP_REMOVED lines=12> */
.L_x_79:
[----:B------:R-:W-:Y:S05]  /*2c00*/  BSYNC.RECONVERGENT B1 ;  /* 0x0000000000017941 */ /* 0x000fea0003800200 */
.L_x_77:
[----:B------:R-:W0:Y:S01]  /*2c10*/  S2R R6, SR_LANEID ;  /* 0x0000000000067919 */ /* 0x000e220000000000 */
[----:B------:R-:W-:Y:S01]  /*2c20*/  ISETP.NE.AND P5, PT, R5, RZ, PT ;  /* 0x000000ff0500720c */ /* 0x000fe20003fa5270 */
        /* <DEDUP_REMOVED lines=51> */
[----:B--2---:R-:W2:Y:S04]  /*2f60*/  LDS.128 R12, [UR4+0x40] ;  /* 0x00004004ff0c7984 */ /* 0x004ea80008000c00 */
        /* <DEDUP_REMOVED lines=19> */
[----:B------:R-:W-:-:S07]  /*30a0*/  IMAD.X R3, R3, 0x1, R31, P2 ;  /* 0x0000000103037824 */ /* 0x000fce00010e061f */
.L_x_75:
[----:B------:R-:W-:Y:S05]  /*30b0*/  BSYNC.RECONVERGENT B0 ;  /* 0x0000000000007941 */ /* 0x000fea0003800200 */
.L_x_60:
[----:B------:R-:W-:Y:S05]  /*30c0*/  @P5 EXIT ;  /* 0x000000000000594d */ /* 0x000fea0003800000 */
[----:B------:R-:W0:Y:S01]  /*30d0*/  LDCU.64 UR4, c[0x0][0x3a8] ;  /* 0x00007500ff0477ac */ /* 0x000e220008000a00 */
[----:B------:R-:W3:Y:S01]  /*30e0*/  LDC.64 R4, c[0x0][0x390] ;  /* 0x0000e400ff047b82 */ /* 0x000ee20000000a00 */
[----:B012---:R-:W-:-:S04]  /*30f0*/  IADD3 R2, P0, PT, R2, UR4, RZ ;  /* 0x0000000402027c10 */ /* 0x007fc8000ff1e0ff */
[----:B------:R-:W-:-:S05]  /*3100*/  IADD3.X R3, PT, PT, R3, UR5, RZ, P0, !PT ;  /* 0x0000000503037c10 */ /* 0x000fca00087fe4ff */
[----:B---3--:R-:W-:Y:S01]  /*3110*/  STG.E.64 desc[UR6][R4.64], R2 ;  /* 0x0000000204007986 */ /* 0x008fe2000c101b06 */
[----:B------:R-:W-:Y:S05]  /*3120*/  EXIT ;  /* 0x000000000000794d */ /* 0x000fea0003800000 */
.L_x_88:
        /* <DEDUP_REMOVED lines=13> */
.L_x_442:


//--------------------- .text._ZN3cub18CUB_300001_SM_10006detail6reduce28DeviceReduceSingleTileKernelINS2_10policy_hubIljN4cuda3std3__44plusIlEEE10Policy1000EPlSC_iS9_llNS7_10__identityEEEvT0_T1_T2_T3_T4_T6_ --------------------------
	.section	.text._ZN3cub18CUB_300001_SM_10006detail6reduce28DeviceReduceSingleTileKernelINS2_10policy_hubIljN4cuda3std3__44plusIlEEE10Policy1000EPlSC_iS9_llNS7_10__identityEEEvT0_T1_T2_T3_T4_T6_,"ax",@progbits
	.align	128
        .global         _ZN3cub18CUB_300001_SM_10006detail6reduce28DeviceReduceSingleTileKernelINS2_10policy_hubIljN4cuda3std3__44plusIlEEE10Policy1000EPlSC_iS9_llNS7_10__identityEEEvT0_T1_T2_T3_T4_T6_
        .type           _ZN3cub18CUB_300001_SM_10006detail6reduce28DeviceReduceSingleTileKernelINS2_10policy_hubIljN4cuda3std3__44plusIlEEE10Policy1000EPlSC_iS9_llNS7_10__identityEEEvT0_T1_T2_T3_T4_T6_,@function
        .size           _ZN3cub18CUB_300001_SM_10006detail6reduce28DeviceReduceSingleTileKernelINS2_10policy_hubIljN4cuda3std3__44plusIlEEE10Policy1000EPlSC_iS9_llNS7_10__identityEEEvT0_T1_T2_T3_T4_T6_,(.L_x_443 - _ZN3cub18CUB_300001_SM_10006detail6reduce28DeviceReduceSingleTileKernelINS2_10policy_hubIljN4cuda3std3__44plusIlEEE10Policy1000EPlSC_iS9_llNS7_10__identityEEEvT0_T1_T2_T3_T4_T6_)
        .other          _ZN3cub18CUB_300001_SM_10006detail6reduce28DeviceReduceSingleTileKernelINS2_10policy_hubIljN4cuda3std3__44plusIlEEE10Policy1000EPlSC_iS9_llNS7_10__identityEEEvT0_T1_T2_T3_T4_T6_,@"STO_CUDA_ENTRY STV_DEFAULT"
_ZN3cub18CUB_300001_SM_10006detail6reduce28DeviceReduceSingleTileKernelINS2_10policy_hubIljN4cuda3std3__44plusIlEEE10Policy1000EPlSC_iS9_llNS7_10__identityEEEvT0_T1_T2_T3_T4_T6_:
.text._ZN3cub18CUB_300001_SM_10006detail6reduce28DeviceReduceSingleTileKernelINS2_10policy_hubIljN4cuda3std3__44plusIlEEE10Policy1000EPlSC_iS9_llNS7_10__identityEEEvT0_T1_T2_T3_T4_T6_:
        /* <DEDUP_REMOVED lines=13> */
.L_x_89:
        /* <DEDUP_REMOVED lines=13> */
.L_x_93:
[----:B------:R-:W-:Y:S05]  /*01a0*/  BSYNC.RECONVERGENT B1 ;  /* 0x0000000000017941 */ /* 0x000fea0003800200 */
.L_x_92:
        /* <DEDUP_REMOVED lines=17> */
.L_x_98:
        /* <DEDUP_REMOVED lines=11> */
.L_x_97:
[----:B------:R-:W-:Y:S05]  /*0370*/  BSYNC.RECONVERGENT B2 ;  /* 0x0000000000027941 */ /* 0x000fea0003800200 */
.L_x_96:
        /* <DEDUP_REMOVED lines=8> */
.L_x_101:
        /* <DEDUP_REMOVED lines=43> */
.L_x_100:
[----:B------:R-:W-:Y:S05]  /*06b0*/  BSYNC.RECONVERGENT B2 ;  /* 0x0000000000027941 */ /* 0x000fea0003800200 */
.L_x_99:
        /* <DEDUP_REMOVED lines=26> */
.L_x_103:
[----:B------:R-:W-:Y:S05]  /*0860*/  BSYNC.RECONVERGENT B2 ;  /* 0x0000000000027941 */ /* 0x000fea0003800200 */
.L_x_102:
        /* <DEDUP_REMOVED lines=12> */
.L_x_95:
[----:B------:R-:W-:Y:S05]  /*0930*/  BSYNC.RECONVERGENT B1 ;  /* 0x0000000000017941 */ /* 0x000fea0003800200 */
.L_x_94:
        /* <DEDUP_REMOVED lines=77> */
.L_x_104:
        /* <DEDUP_REMOVED lines=130> */
.L_x_91:
        /* <DEDUP_REMOVED lines=25> */
.L_x_108:
        /* <DEDUP_REMOVED lines=24> */
.L_x_106:
        /* <DEDUP_REMOVED lines=19> */
.L_x_112:
        /* <DEDUP_REMOVED lines=9> */
.L_x_111:
[----:B------:R-:W-:Y:S05]  /*1b00*/  BSYNC.RECONVERGENT B2 ;  /* 0x0000000000027941 */ /* 0x000fea0003800200 */
.L_x_110:
        /* <DEDUP_REMOVED lines=16> */
.L_x_115:
        /* <DEDUP_REMOVED lines=45> */
.L_x_114:
[----:B------:R-:W-:Y:S05]  /*1ee0*/  BSYNC.RECONVERGENT B2 ;  /* 0x0000000000027941 */ /* 0x000fea0003800200 */
.L_x_113:
        /* <DEDUP_REMOVED lines=30> */
.L_x_117:
[----:B------:R-:W-:Y:S05]  /*20d0*/  BSYNC.RECONVERGENT B2 ;  /* 0x0000000000027941 */ /* 0x000fea0003800200 */
.L_x_116:
        /* <DEDUP_REMOVED lines=11> */
.L_x_109:
[----:B------:R-:W-:Y:S05]  /*2190*/  BSYNC.RECONVERGENT B1 ;  /* 0x0000000000017941 */ /* 0x000fea0003800200 */
.L_x_107:
        /* <DEDUP_REMOVED lines=74> */
.L_x_105:
[----:B------:R-:W-:Y:S05]  /*2640*/  BSYNC.RECONVERGENT B0 ;  /* 0x0000000000007941 */ /* 0x000fea0003800200 */
.L_x_90:
[----:B------:R-:W-:Y:S05]  /*2650*/  @P0 EXIT ;  /* 0x000000000000094d */ /* 0x000fea0003800000 */
[----:B------:R-:W0:Y:S01]  /*2660*/  LDCU.64 UR4, c[0x0][0x398] ;  /* 0x00007300ff0477ac */ /* 0x000e220008000a00 */
[----:B------:R-:W3:Y:S01]  /*2670*/  LDC.64 R4, c[0x0][0x388] ;  /* 0x0000e200ff047b82 */ /* 0x000ee20000000a00 */
[----:B012---:R-:W-:-:S04]  /*2680*/  IADD3 R2, P0, PT, R2, UR4, RZ ;  /* 0x0000000402027c10 */ /* 0x007fc8000ff1e0ff */
[----:B------:R-:W-:-:S05]  /*2690*/  IADD3.X R3, PT, PT, R3, UR5, RZ, P0, !PT ;  /* 0x0000000503037c10 */ /* 0x000fca00087fe4ff */
[----:B---3--:R-:W-:Y:S01]  /*26a0*/  STG.E.64 desc[UR6][R4.64], R2 ;  /* 0x0000000204007986 */ /* 0x008fe2000c101b06 */
[----:B------:R-:W-:Y:S05]  /*26b0*/  EXIT ;  /* 0x000000000000794d */ /* 0x000fea0003800000 */
.L_x_118:
        /* <DEDUP_REMOVED lines=12> */
.L_x_443:


//--------------------- .text._ZN3cub18CUB_300001_SM_10006detail6reduce18DeviceReduceKernelINS2_10policy_hubIljN4cuda3std3__44plusIlEEE10Policy1000EN6thrust24THRUST_300001_SM_1000_NS18transform_iteratorINSD_6detail14equal_to_valueIbEENSF_15normal_iteratorINSD_10device_ptrIbEEEEllEEjS9_lNS7_10__identityEEEvT0_PT3_T1_NS0_13GridEvenShareISR_EET2_T4_ --------------------------
	.section	.text._ZN3cub18CUB_300001_SM_10006detail6reduce18DeviceReduceKernelINS2_10policy_hubIljN4cuda3std3__44plusIlEEE10Policy1000EN6thrust24THRUST_300001_SM_1000_NS18transform_iteratorINSD_6detail14equal_to_valueIbEENSF_15normal_iteratorINSD_10device_ptrIbEEEEllEEjS9_lNS7_10__identityEEEvT0_PT3_T1_NS0_13GridEvenShareISR_EET2_T4_,"ax",@progbits
	.align	128
        .global         _ZN3cub18CUB_300001_SM_10006detail6reduce18DeviceReduceKernelINS2_10policy_hubIljN4cuda3std3__44plusIlEEE10Policy1000EN6thrust24THRUST_300001_SM_1000_NS18transform_iteratorINSD_6detail14equal_to_valueIbEENSF_15normal_iteratorINSD_10device_ptrIbEEEEllEEjS9_lNS7_10__identityEEEvT0_PT3_T1_NS0_13GridEvenShareISR_EET2_T4_
        .type           _ZN3cub18CUB_300001_SM_10006detail6reduce18DeviceReduceKernelINS2_10policy_hubIljN4cuda3std3__44plusIlEEE10Policy1000EN6thrust24THRUST_300001_SM_1000_NS18transform_iteratorINSD_6detail14equal_to_valueIbEENSF_15normal_iteratorINSD_10device_ptrIbEEEEllEEjS9_lNS7_10__identityEEEvT0_PT3_T1_NS0_13GridEvenShareISR_EET2_T4_,@function
        .size           _ZN3cub18CUB_300001_SM_10006detail6reduce18DeviceReduceKernelINS2_10policy_hubIljN4cuda3std3__44plusIlEEE10Policy1000EN6thrust24THRUST_300001_SM_1000_NS18transform_iteratorINSD_6detail14equal_to_valueIbEENSF_15normal_iteratorINSD_10device_ptrIbEEEEllEEjS9_lNS7_10__identityEEEvT0_PT3_T1_NS0_13GridEvenShareISR_EET2_T4_,(.L_x_444 - _ZN3cub18CUB_300001_SM_10006detail6reduce18DeviceReduceKernelINS2_10policy_hubIljN4cuda3std3__44plusIlEEE10Policy1000EN6thrust24THRUST_300001_SM_1000_NS18transform_iteratorINSD_6detail14equal_to_valueIbEENSF_15normal_iteratorINSD_10device_ptrIbEEEEllEEjS9_lNS7_10__identityEEEvT0_PT3_T1_NS0_13GridEvenShareISR_EET2_T4_)
        .other          _ZN3cub18CUB_300001_SM_10006detail6reduce18DeviceReduceKernelINS2_10policy_hubIljN4cuda3std3__44plusIlEEE10Policy1000EN6thrust24THRUST_300001_SM_1000_NS18transform_iteratorINSD_6detail14equal_to_valueIbEENSF_15normal_iteratorINSD_10device_ptrIbEEEEllEEjS9_lNS7_10__identityEEEvT0_PT3_T1_NS0_13GridEvenShareISR_EET2_T4_,@"STO_CUDA_ENTRY STV_DEFAULT"
_ZN3cub18CUB_300001_SM_10006detail6reduce18DeviceReduceKernelINS2_10policy_hubIljN4cuda3std3__44plusIlEEE10Policy1000EN6thrust24THRUST_300001_SM_1000_NS18transform_iteratorINSD_6detail14equal_to_valueIbEENSF_15normal_iteratorINSD_10device_ptrIbEEEEllEEjS9_lNS7_10__identityEEEvT0_PT3_T1_NS0_13GridEvenShareISR_EET2_T4_:
.text._ZN3cub18CUB_300001_SM_10006detail6reduce18DeviceReduceKernelINS2_10policy_hubIljN4cuda3std3__44plusIlEEE10Policy1000EN6thrust24THRUST_300001_SM_1000_NS18transform_iteratorINSD_6detail14equal_to_valueIbEENSF_15normal_iteratorINSD_10device_ptrIbEEEEllEEjS9_lNS7_10__identityEEEvT0_PT3_T1_NS0_13GridEvenShareISR_EET2_T4_:
[----:B------:R-:W-:Y:S01]  /*0000*/  LDC R1, c[0x0][0x37c] ;  /* 0x0000df00ff017b82 */ /* 0x000fe20000000800 */
[----:B------:R-:W0:Y:S07]  /*0010*/  S2R R0, SR_CTAID.X ;  /* 0x0000000000007919 */ /* 0x000e2e0000002500 */
[----:B------:R-:W1:Y:S01]  /*0020*/  LDC.64 R6, c[0x0][0x3b0] ;  /* 0x0000ec00ff067b82 */ /* 0x000e620000000a00 */
[----:B------:R-:W2:Y:S01]  /*0030*/  LDCU.64 UR8, c[0x0][0x358] ;  /* 0x00006b00ff0877ac */ /* 0x000ea20008000a00 */
[----:B------:R-:W-:Y:S06]  /*0040*/  BSSY.RECONVERGENT B0, `(.L_x_119) ;  /* 0x0000393000007945 */ /* 0x000fec0003800200 */
[----:B------:R-:W3:Y:S01]  /*0050*/  LDC R3, c[0x0][0x388] ;  /* 0x0000e200ff037b82 */ /* 0x000ee20000000800 */
[----:B-1----:R-:W-:-:S02]  /*0060*/  IMAD R11, R7, 0xe00, RZ ;  /* 0x00000e00070b7824 */ /* 0x002fc400078e02ff */
[----:B0-----:R-:W-:-:S05]  /*0070*/  IMAD R28, R0, -0xe00, R6 ;  /* 0xfffff200001c7824 */ /* 0x001fca00078e0206 */
[----:B------:R-:W-:-:S13]  /*0080*/  ISETP.GT.U32.AND P0, PT, R28, 0xdff, PT ;  /* 0x00000dff1c00780c */ /* 0x000fda0003f04070 */
[----:B--23--:R-:W-:Y:S05]  /*0090*/  @P0 BRA `(.L_x_120) ;  /* 0x0000001c00900947 */ /* 0x00cfea0003800000 */
[----:B------:R-:W0:Y:S01]  /*00a0*/  S2R R5, SR_TID.X ;  /* 0x0000000000057919 */ /* 0x000e220000002100 */
[----:B------:R-:W1:Y:S01]  /*00b0*/  LDCU.64 UR6, c[0x0][0x380] ;  /* 0x00007000ff0677ac */ /* 0x000e620008000a00 */
[----:B------:R-:W-:Y:S01]  /*00c0*/  BSSY.RECONVERGENT B1, `(.L_x_121) ;  /* 0x0000010000017945 */ /* 0x000fe20003800200 */
[----:B------:R-:W-:Y:S02]  /*00d0*/  IMAD.MOV.U32 R23, RZ, RZ, RZ ;  /* 0x000000ffff177224 */ /* 0x000fe400078e00ff */
[----:B------:R-:W-:Y:S01]  /*00e0*/  IMAD.MOV.U32 R19, RZ, RZ, RZ ;  /* 0x000000ffff137224 */ /* 0x000fe200078e00ff */
[----:B0-----:R-:W-:Y:S01]  /*00f0*/  ISETP.GE.U32.AND P0, PT, R5, R28, PT ;  /* 0x0000001c0500720c */ /* 0x001fe20003f06070 */
[----:B------:R-:W-:-:S12]  /*0100*/  IMAD.MOV.U32 R17, RZ, RZ, R5 ;  /* 0x000000ffff117224 */ /* 0x000fd800078e0005 */
[----:B-1----:R-:W-:Y:S05]  /*0110*/  @P0 BRA `(.L_x_122) ;  /* 0x0000000000280947 */ /* 0x002fea0003800000 */
[----:B------:R-:W0:Y:S01]  /*0120*/  LDCU.64 UR4, c[0x0][0x380] ;  /* 0x00007000ff0477ac */ /* 0x000e220008000a00 */
[----:B------:R-:W-:-:S05]  /*0130*/  IMAD R8, R0, 0xe00, R5 ;  /* 0x00000e0000087824 */ /* 0x000fca00078e0205 */
        /* <DEDUP_REMOVED lines=8> */
.L_x_122:
[----:B------:R-:W-:Y:S05]  /*01c0*/  BSYNC.RECONVERGENT B1 ;  /* 0x0000000000017941 */ /* 0x000fea0003800200 */
.L_x_121:
[----:B------:R-:W-:Y:S01]  /*01d0*/  ISETP.GE.U32.AND P0, PT, R17, R28, PT ;  /* 0x0000001c1100720c */ /* 0x000fe20003f06070 */
[----:B------:R-:W-:-:S12]  /*01e0*/  BSSY.RECONVERGENT B1, `(.L_x_123) ;  /* 0x0000100000017945 */ /* 0x000fd80003800200 */
[----:B------:R-:W-:Y:S05]  /*01f0*/  @P0 BRA `(.L_x_124) ;  /* 0x0000000c00f80947 */ /* 0x000fea0003800000 */
[----:B------:R-:W-:Y:S01]  /*0200*/  LOP3.LUT R7, RZ, R17, RZ, 0x33, !PT ;  /* 0x00000011ff077212 */ /* 0x000fe200078e33ff */
[----:B------:R-:W-:Y:S04]  /*0210*/  BSSY.RECONVERGENT B2, `(.L_x_125) ;  /* 0x0000083000027945 */ /* 0x000fe80003800200 */
[----:B------:R-:W-:-:S04]  /*0220*/  IMAD.IADD R7, R7, 0x1, R6 ;  /* 0x0000000107077824 */ /* 0x000fc800078e0206 */
[----:B------:R-:W-:-:S05]  /*0230*/  IMAD R7, R0, -0xe00, R7 ;  /* 0xfffff20000077824 */ /* 0x000fca00078e0207 */
[C---:B------:R-:W-:Y:S02]  /*0240*/  ISETP.GE.U32.AND P0, PT, R7.reuse, 0x1e00, PT ;  /* 0x00001e000700780c */ /* 0x040fe40003f06070 */
[----:B------:R-:W-:-:S04]  /*0250*/  LEA.HI R6, R7, 0x1, RZ, 0x17 ;  /* 0x0000000107067811 */ /* 0x000fc800078fb8ff */
[----:B------:R-:W-:-:S07]  /*0260*/  LOP3.LUT R7, R6, 0xf, RZ, 0xc0, !PT ;  /* 0x0000000f06077812 */ /* 0x000fce00078ec0ff */
[----:B------:R-:W-:Y:S05]  /*0270*/  @!P0 BRA `(.L_x_126) ;  /* 0x0000000400f08947 */ /* 0x000fea0003800000 */
[----:B------:R-:W-:Y:S01]  /*0280*/  LOP3.LUT R2, R6, 0xfffff0, RZ, 0xc0, !PT ;  /* 0x00fffff006027812 */ /* 0x000fe200078ec0ff */
[----:B------:R-:W-:Y:S01]  /*0290*/  BSSY.RECONVERGENT B3, `(.L_x_127) ;  /* 0x0000079000037945 */ /* 0x000fe20003800200 */
[----:B------:R-:W-:Y:S01]  /*02a0*/  LOP3.LUT R9, R17, 0x1000, RZ, 0xfc, !PT ;  /* 0x0000100011097812 */ /* 0x000fe200078efcff */
[----:B------:R-:W-:Y:S02]  /*02b0*/  IMAD R8, R0, 0xe00, R17 ;  /* 0x00000e0000087824 */ /* 0x000fe400078e0211 */
[----:B------:R-:W-:-:S07]  /*02c0*/  IMAD.MOV R2, RZ, RZ, -R2 ;  /* 0x000000ffff027224 */ /* 0x000fce00078e0a02 */
.L_x_128:
[C---:B------:R-:W-:Y:S01]  /*02d0*/  IADD3 R12, P0, PT, R8.reuse, UR6, RZ ;  /* 0x00000006080c7c10 */ /* 0x040fe2000ff1e0ff */
[----:B------:R-:W-:-:S04]  /*02e0*/  VIADD R14, R8, 0x200 ;  /* 0x00000200080e7836 */ /* 0x000fc80000000000 */
[----:B------:R-:W-:Y:S01]  /*02f0*/  IMAD.X R13, RZ, RZ, UR7, P0 ;  /* 0x00000007ff0d7e24 */ /* 0x000fe200080e06ff */
[----:B------:R-:W-:-:S04]  /*0300*/  IADD3 R14, P1, PT, R14, UR6, RZ ;  /* 0x000000060e0e7c10 */ /* 0x000fc8000ff3e0ff */
[----:B------:R0:W2:Y:S01]  /*0310*/  LDG.E.U8 R4, desc[UR8][R12.64] ;  /* 0x000000080c047981 */ /* 0x0000a2000c1e1100 */
[----:B------:R-:W-:-:S05]  /*0320*/  IMAD.X R15, RZ, RZ, UR7, P1 ;  /* 0x00000007ff0f7e24 */ /* 0x000fca00088e06ff */
[----:B------:R1:W3:Y:S01]  /*0330*/  LDG.E.U8 R18, desc[UR8][R14.64] ;  /* 0x000000080e127981 */ /* 0x0002e2000c1e1100 */
[C---:B------:R-:W-:Y:S02]  /*0340*/  VIADD R16, R8.reuse, 0x400 ;  /* 0x0000040008107836 */ /* 0x040fe40000000000 */
[----:B------:R-:W-:-:S03]  /*0350*/  VIADD R10, R8, 0x600 ;  /* 0x00000600080a7836 */ /* 0x000fc60000000000 */
[----:B------:R-:W-:Y:S01]  /*0360*/  IADD3 R16, P0, PT, R16, UR6, RZ ;  /* 0x0000000610107c10 */ /* 0x000fe2000ff1e0ff */
[----:B------:R-:W-:-:S04]  /*0370*/  VIADD R11, R8, 0x800 ;  /* 0x00000800080b7836 */ /* 0x000fc80000000000 */
[----:B------:R-:W-:Y:S01]  /*0380*/  IMAD.X R17, RZ, RZ, UR7, P0 ;  /* 0x00000007ff117e24 */ /* 0x000fe200080e06ff */
[----:B------:R-:W-:Y:S01]  /*0390*/  IADD3 R10, P0, PT, R10, UR6, RZ ;  /* 0x000000060a0a7c10 */ /* 0x000fe2000ff1e0ff */
[C---:B------:R-:W-:Y:S01]  /*03a0*/  VIADD R20, R8.reuse, 0xa00 ;  /* 0x00000a0008147836 */ /* 0x040fe20000000000 */
[----:B0-----:R-:W-:Y:S01]  /*03b0*/  IADD3 R12, P1, PT, R11, UR6, RZ ;  /* 0x000000060b0c7c10 */ /* 0x001fe2000ff3e0ff */
[C---:B------:R-:W-:Y:S01]  /*03c0*/  VIADD R21, R8.reuse, 0xc00 ;  /* 0x00000c0008157836 */ /* 0x040fe20000000000 */
[----:B------:R0:W4:Y:S01]  /*03d0*/  LDG.E.U8 R27, desc[UR8][R16.64] ;  /* 0x00000008101b7981 */ /* 0x000122000c1e1100 */
[----:B------:R-:W-:Y:S02]  /*03e0*/  IMAD.X R11, RZ, RZ, UR7, P0 ;  /* 0x00000007ff0b7e24 */ /* 0x000fe400080e06ff */
[----:B-1----:R-:W-:Y:S01]  /*03f0*/  VIADD R15, R8, 0xe00 ;  /* 0x00000e00080f7836 */ /* 0x002fe20000000000 */
[----:B------:R-:W-:Y:S01]  /*0400*/  IADD3 R20, P0, PT, R20, UR6, RZ ;  /* 0x0000000614147c10 */ /* 0x000fe2000ff1e0ff */
[----:B------:R-:W-:Y:S01]  /*0410*/  IMAD.X R13, RZ, RZ, UR7, P1 ;  /* 0x00000007ff0d7e24 */ /* 0x000fe200088e06ff */
[----:B------:R-:W-:Y:S01]  /*0420*/  IADD3 R14, P2, PT, R21, UR6, RZ ;  /* 0x00000006150e7c10 */ /* 0x000fe2000ff5e0ff */
[----:B------:R1:W5:Y:S01]  /*0430*/  LDG.E.U8 R10, desc[UR8][R10.64] ;  /* 0x000000080a0a7981 */ /* 0x000362000c1e1100 */
[----:B------:R-:W-:Y:S01]  /*0440*/  VIADD R22, R8, 0x1000 ;  /* 0x0000100008167836 */ /* 0x000fe20000000000 */
[----:B0-----:R-:W-:Y:S01]  /*0450*/  IADD3 R16, P1, PT, R15, UR6, RZ ;  /* 0x000000060f107c10 */ /* 0x001fe2000ff3e0ff */
[----:B------:R-:W-:Y:S01]  /*0460*/  IMAD.X R21, RZ, RZ, UR7, P0 ;  /* 0x00000007ff157e24 */ /* 0x000fe200080e06ff */
[----:B------:R0:W5:Y:S01]  /*0470*/  LDG.E.U8 R25, desc[UR8][R12.64] ;  /* 0x000000080c197981 */ /* 0x000162000c1e1100 */
[----:B------:R-:W-:Y:S01]  /*0480*/  IMAD.X R15, RZ, RZ, UR7, P2 ;  /* 0x00000007ff0f7e24 */ /* 0x000fe200090e06ff */
[----:B-1----:R-:W-:Y:S01]  /*0490*/  LOP3.LUT R11, R3, 0xff, RZ, 0xc0, !PT ;  /* 0x000000ff030b7812 */ /* 0x002fe200078ec0ff */
[----:B------:R-:W-:-:S03]  /*04a0*/  IMAD.X R17, RZ, RZ, UR7, P1 ;  /* 0x00000007ff117e24 */ /* 0x000fc600088e06ff */
[----:B------:R-:W5:Y:S01]  /*04b0*/  LDG.E.U8 R24, desc[UR8][R14.64] ;  /* 0x000000080e187981 */ /* 0x000f62000c1e1100 */
[----:B0-----:R-:W-:-:S03]  /*04c0*/  IADD3 R12, P2, PT, R22, UR6, RZ ;  /* 0x00000006160c7c10 */ /* 0x001fc6000ff5e0ff */
[----:B------:R0:W5:Y:S02]  /*04d0*/  LDG.E.U8 R26, desc[UR8][R16.64] ;  /* 0x00000008101a7981 */ /* 0x000164000c1e1100 */
[----:B------:R-:W-:Y:S02]  /*04e0*/  IMAD.X R13, RZ, RZ, UR7, P2 ;  /* 0x00000007ff0d7e24 */ /* 0x000fe400090e06ff */
[----:B------:R-:W5:Y:S01]  /*04f0*/  LDG.E.U8 R21, desc[UR8][R20.64] ;  /* 0x0000000814157981 */ /* 0x000f62000c1e1100 */
[----:B0-----:R-:W-:Y:S01]  /*0500*/  VIADD R17, R8, 0x1600 ;  /* 0x0000160008117836 */ /* 0x001fe20000000000 */
[----:B--2---:R-:W-:Y:S01]  /*0510*/  ISETP.NE.AND P0, PT, R4, R11, PT ;  /* 0x0000000b0400720c */ /* 0x004fe20003f05270 */
[----:B------:R-:W-:-:S03]  /*0520*/  VIADD R4, R8, 0x1200 ;  /* 0x0000120008047836 */ /* 0x000fc60000000000 */
[----:B------:R-:W-:Y:S02]  /*0530*/  SEL R29, RZ, 0x1, P0 ;  /* 0x00000001ff1d7807 */ /* 0x000fe40000000000 */
[----:B---3--:R-:W-:Y:S01]  /*0540*/  ISETP.NE.AND P1, PT, R18, R11, PT ;  /* 0x0000000b1200720c */ /* 0x008fe20003f25270 */
[----:B------:R-:W-:Y:S01]  /*0550*/  VIADD R18, R8, 0x1400 ;  /* 0x0000140008127836 */ /* 0x000fe20000000000 */
[----:B------:R-:W-:Y:S02]  /*0560*/  IADD3 R14, P0, PT, R4, UR6, RZ ;  /* 0x00000006040e7c10 */ /* 0x000fe4000ff1e0ff */
[----:B------:R-:W-:Y:S01]  /*0570*/  SEL R22, RZ, 0x1, P1 ;  /* 0x00000001ff167807 */ /* 0x000fe20000800000 */
[----:B------:R0:W2:Y:S01]  /*0580*/  LDG.E.U8 R4, desc[UR8][R12.64] ;  /* 0x000000080c047981 */ /* 0x0000a2000c1e1100 */
[----:B------:R-:W-:Y:S01]  /*0590*/  IADD3 R16, P1, PT, R18, UR6, RZ ;  /* 0x0000000612107c10 */ /* 0x000fe2000ff3e0ff */
[----:B------:R-:W-:Y:S02]  /*05a0*/  IMAD.X R15, RZ, RZ, UR7, P0 ;  /* 0x00000007ff0f7e24 */ /* 0x000fe400080e06ff */
[----:B------:R-:W-:Y:S01]  /*05b0*/  VIADD R18, R8, 0x1800 ;  /* 0x0000180008127836 */ /* 0x000fe20000000000 */
[----:B------:R-:W-:-:S02]  /*05c0*/  IADD3 R23, P3, P2, R22, R23, R29 ;  /* 0x0000001716177210 */ /* 0x000fc40007a7e01d */
[----:B------:R1:W3:Y:S01]  /*05d0*/  LDG.E.U8 R20, desc[UR8][R14.64] ;  /* 0x000000080e147981 */ /* 0x0002e2000c1e1100 */
[----:B0-----:R-:W-:Y:S01]  /*05e0*/  IADD3 R12, P0, PT, R17, UR6, RZ ;  /* 0x00000006110c7c10 */ /* 0x001fe2000ff1e0ff */
[----:B------:R-:W-:-:S04]  /*05f0*/  VIADD R29, R8, 0x1a00 ;  /* 0x00001a00081d7836 */ /* 0x000fc80000000000 */
[----:B------:R-:W-:Y:S01]  /*0600*/  IMAD.X R13, RZ, RZ, UR7, P0 ;  /* 0x00000007ff0d7e24 */ /* 0x000fe200080e06ff */
[----:B-1----:R-:W-:Y:S01]  /*0610*/  IADD3 R14, P0, PT, R18, UR6, RZ ;  /* 0x00000006120e7c10 */ /* 0x002fe2000ff1e0ff */
[----:B------:R-:W-:-:S03]  /*0620*/  IMAD.X R17, RZ, RZ, UR7, P1 ;  /* 0x00000007ff117e24 */ /* 0x000fc600088e06ff */
[----:B------:R0:W3:Y:S01]  /*0630*/  LDG.E.U8 R18, desc[UR8][R12.64] ;  /* 0x000000080c127981 */ /* 0x0000e2000c1e1100 */
[----:B------:R-:W-:-:S03]  /*0640*/  IMAD.X R15, RZ, RZ, UR7, P0 ;  /* 0x00000007ff0f7e24 */ /* 0x000fc600080e06ff */
[----:B------:R1:W3:Y:S01]  /*0650*/  LDG.E.U8 R22, desc[UR8][R16.64] ;  /* 0x0000000810167981 */ /* 0x0002e2000c1e1100 */
[----:B0-----:R-:W-:-:S03]  /*0660*/  IADD3 R12, P0, PT, R29, UR6, RZ ;  /* 0x000000061d0c7c10 */ /* 0x001fc6000ff1e0ff */
[----:B------:R-:W3:Y:S01]  /*0670*/  LDG.E.U8 R29, desc[UR8][R14.64] ;  /* 0x000000080e1d7981 */ /* 0x000ee2000c1e1100 */
[----:B-1----:R-:W-:Y:S02]  /*0680*/  VIADD R16, R8, 0x1c00 ;  /* 0x00001c0008107836 */ /* 0x002fe40000000000 */
[----:B------:R-:W-:-:S03]  /*0690*/  IMAD.X R13, RZ, RZ, UR7, P0 ;  /* 0x00000007ff0d7e24 */ /* 0x000fc600080e06ff */
[----:B------:R-:W-:Y:S02]  /*06a0*/  IADD3 R16, P0, PT, R16, UR6, RZ ;  /* 0x0000000610107c10 */ /* 0x000fe4000ff1e0ff */
[----:B------:R0:W3:Y:S03]  /*06b0*/  LDG.E.U8 R14, desc[UR8][R12.64] ;  /* 0x000000080c0e7981 */ /* 0x0000e6000c1e1100 */
[----:B------:R-:W-:-:S05]  /*06c0*/  IMAD.X R17, RZ, RZ, UR7, P0 ;  /* 0x00000007ff117e24 */ /* 0x000fca00080e06ff */
[----:B------:R1:W3:Y:S01]  /*06d0*/  LDG.E.U8 R16, desc[UR8][R16.64] ;  /* 0x0000000810107981 */ /* 0x0002e2000c1e1100 */
[----:B0-----:R-:W-:-:S05]  /*06e0*/  VIADD R12, R8, 0x1e00 ;  /* 0x00001e00080c7836 */ /* 0x001fca0000000000 */
[----:B------:R-:W-:-:S05]  /*06f0*/  IADD3 R12, P0, PT, R12, UR6, RZ ;  /* 0x000000060c0c7c10 */ /* 0x000fca000ff1e0ff */
[----:B------:R-:W-:-:S05]  /*0700*/  IMAD.X R13, RZ, RZ, UR7, P0 ;  /* 0x00000007ff0d7e24 */ /* 0x000fca00080e06ff */
[----:B------:R0:W3:Y:S01]  /*0710*/  LDG.E.U8 R15, desc[UR8][R12.64] ;  /* 0x000000080c0f7981 */ /* 0x0000e2000c1e1100 */
[-C--:B----4-:R-:W-:Y:S02]  /*0720*/  ISETP.NE.AND P1, PT, R27, R11.reuse, PT ;  /* 0x0000000b1b00720c */ /* 0x090fe40003f25270 */
[-C--:B-----5:R-:W-:Y:S02]  /*0730*/  ISETP.NE.AND P4, PT, R10, R11.reuse, PT ;  /* 0x0000000b0a00720c */ /* 0x0a0fe40003f85270 */
[-C--:B------:R-:W-:Y:S02]  /*0740*/  ISETP.NE.AND P0, PT, R25, R11.reuse, PT ;  /* 0x0000000b1900720c */ /* 0x080fe40003f05270 */
[----:B------:R-:W-:Y:S02]  /*0750*/  SEL R25, RZ, 0x1, P1 ;  /* 0x00000001ff197807 */ /* 0x000fe40000800000 */
[----:B------:R-:W-:Y:S02]  /*0760*/  SEL R10, RZ, 0x1, P4 ;  /* 0x00000001ff0a7807 */ /* 0x000fe40002000000 */
[----:B------:R-:W-:-:S02]  /*0770*/  ISETP.NE.AND P5, PT, R21, R11, PT ;  /* 0x0000000b1500720c */ /* 0x000fc40003fa5270 */
[----:B------:R-:W-:Y:S02]  /*0780*/  IADD3 R23, P4, P6, R10, R23, R25 ;  /* 0x000000170a177210 */ /* 0x000fe40007e9e019 */
[-C--:B------:R-:W-:Y:S02]  /*0790*/  ISETP.NE.AND P1, PT, R24, R11.reuse, PT ;  /* 0x0000000b1800720c */ /* 0x080fe40003f25270 */
[----:B------:R-:W-:Y:S02]  /*07a0*/  SEL R10, RZ, 0x1, P5 ;  /* 0x00000001ff0a7807 */ /* 0x000fe40002800000 */
[----:B-1----:R-:W-:Y:S02]  /*07b0*/  SEL R17, RZ, 0x1, P0 ;  /* 0x00000001ff117807 */ /* 0x002fe40000000000 */
[----:B------:R-:W-:Y:S02]  /*07c0*/  ISETP.NE.AND P5, PT, R26, R11, PT ;  /* 0x0000000b1a00720c */ /* 0x000fe40003fa5270 */
[----:B------:R-:W-:-:S02]  /*07d0*/  IADD3.X R19, PT, PT, RZ, R19, RZ, P3, P2 ;  /* 0x00000013ff137210 */ /* 0x000fc40001fe44ff */
[----:B0-----:R-:W-:Y:S02]  /*07e0*/  SEL R13, RZ, 0x1, P1 ;  /* 0x00000001ff0d7807 */ /* 0x001fe40000800000 */
[----:B------:R-:W-:Y:S02]  /*07f0*/  IADD3 R10, P1, P0, R10, R23, R17 ;  /* 0x000000170a0a7210 */ /* 0x000fe4000783e011 */
[----:B------:R-:W-:Y:S02]  /*0800*/  SEL R12, RZ, 0x1, P5 ;  /* 0x00000001ff0c7807 */ /* 0x000fe40002800000 */
[----:B------:R-:W-:Y:S02]  /*0810*/  IADD3.X R19, PT, PT, RZ, R19, RZ, P4, P6 ;  /* 0x00000013ff137210 */ /* 0x000fe400027ec4ff */
[----:B------:R-:W-:Y:S02]  /*0820*/  IADD3 R12, P3, P2, R12, R10, R13 ;  /* 0x0000000a0c0c7210 */ /* 0x000fe40007a7e00d */
[----:B------:R-:W-:Y:S01]  /*0830*/  IADD3.X R19, PT, PT, RZ, R19, RZ, P1, P0 ;  /* 0x00000013ff137210 */ /* 0x000fe20000fe04ff */
[----:B------:R-:W-:-:S03]  /*0840*/  VIADD R2, R2, 0x10 ;  /* 0x0000001002027836 */ /* 0x000fc60000000000 */
[----:B------:R-:W-:Y:S01]  /*0850*/  IADD3.X R19, PT, PT, RZ, R19, RZ, P3, P2 ;  /* 0x00000013ff137210 */ /* 0x000fe20001fe44ff */
[----:B------:R-:W-:Y:S02]  /*0860*/  VIADD R9, R9, 0x2000 ;  /* 0x0000200009097836 */ /* 0x000fe40000000000 */
[----:B------:R-:W-:Y:S01]  /*0870*/  VIADD R8, R8, 0x2000 ;  /* 0x0000200008087836 */ /* 0x000fe20000000000 */
[----:B--2---:R-:W-:-:S04]  /*0880*/  ISETP.NE.AND P5, PT, R4, R11, PT ;  /* 0x0000000b0400720c */ /* 0x004fc80003fa5270 */
[----:B------:R-:W-:Y:S02]  /*0890*/  SEL R13, RZ, 0x1, P5 ;  /* 0x00000001ff0d7807 */ /* 0x000fe40002800000 */
[----:B---3--:R-:W-:-:S04]  /*08a0*/  ISETP.NE.AND P6, PT, R20, R11, PT ;  /* 0x0000000b1400720c */ /* 0x008fc80003fc5270 */
[----:B------:R-:W-:Y:S02]  /*08b0*/  SEL R10, RZ, 0x1, P6 ;  /* 0x00000001ff0a7807 */ /* 0x000fe40003000000 */
[-C--:B------:R-:W-:Y:S02]  /*08c0*/  ISETP.NE.AND P5, PT, R18, R11.reuse, PT ;  /* 0x0000000b1200720c */ /* 0x080fe40003fa5270 */
[----:B------:R-:W-:Y:S02]  /*08d0*/  ISETP.NE.AND P4, PT, R22, R11, PT ;  /* 0x0000000b1600720c */ /* 0x000fe40003f85270 */
[----:B------:R-:W-:Y:S02]  /*08e0*/  SEL R4, RZ, 0x1, P5 ;  /* 0x00000001ff047807 */ /* 0x000fe40002800000 */
[----:B------:R-:W-:Y:S02]  /*08f0*/  SEL R17, RZ, 0x1, P4 ;  /* 0x00000001ff117807 */ /* 0x000fe40002000000 */
[----:B------:R-:W-:-:S02]  /*0900*/  IADD3 R10, P4, P5, R10, R12, R13 ;  /* 0x0000000c0a0a7210 */ /* 0x000fc40007d9e00d */
[----:B------:R-:W-:-:S04]  /*0910*/  ISETP.NE.AND P6, PT, R29, R11, PT ;  /* 0x0000000b1d00720c */ /* 0x000fc80003fc5270 */
[----:B------:R-:W-:Y:S02]  /*0920*/  SEL R13, RZ, 0x1, P6 ;  /* 0x00000001ff0d7807 */ /* 0x000fe40003000000 */
[----:B------:R-:W-:Y:S02]  /*0930*/  IADD3 R4, P1, P6, R4, R10, R17 ;  /* 0x0000000a04047210 */ /* 0x000fe40007e3e011 */
[----:B------:R-:W-:-:S04]  /*0940*/  ISETP.NE.AND P0, PT, R14, R11, PT ;  /* 0x0000000b0e00720c */ /* 0x000fc80003f05270 */
[----:B------:R-:W-:Y:S02]  /*0950*/  SEL R10, RZ, 0x1, P0 ;  /* 0x00000001ff0a7807 */ /* 0x000fe40000000000 */
[----:B------:R-:W-:Y:S02]  /*0960*/  ISETP.NE.AND P0, PT, R16, R11, PT ;  /* 0x0000000b1000720c */ /* 0x000fe40003f05270 */
[----:B------:R-:W-:Y:S02]  /*0970*/  IADD3.X R19, PT, PT, RZ, R19, RZ, P4, P5 ;  /* 0x00000013ff137210 */ /* 0x000fe400027ea4ff */
[----:B------:R-:W-:Y:S02]  /*0980*/  IADD3 R10, P3, P4, R10, R4, R13 ;  /* 0x000000040a0a7210 */ /* 0x000fe40007c7e00d */
[----:B------:R-:W-:Y:S02]  /*0990*/  SEL R4, RZ, 0x1, P0 ;  /* 0x00000001ff047807 */ /* 0x000fe40000000000 */
[----:B------:R-:W-:-:S02]  /*09a0*/  ISETP.NE.AND P0, PT, R2, RZ, PT ;  /* 0x000000ff0200720c */ /* 0x000fc40003f05270 */
[----:B------:R-:W-:Y:S02]  /*09b0*/  IADD3.X R19, PT, PT, RZ, R19, RZ, P1, P6 ;  /* 0x00000013ff137210 */ /* 0x000fe40000fec4ff */
[----:B------:R-:W-:-:S04]  /*09c0*/  ISETP.NE.AND P2, PT, R15, R11, PT ;  /* 0x0000000b0f00720c */ /* 0x000fc80003f45270 */
[----:B------:R-:W-:Y:S02]  /*09d0*/  SEL R23, RZ, 0x1, P2 ;  /* 0x00000001ff177807 */ /* 0x000fe40001000000 */
[----:B------:R-:W-:Y:S02]  /*09e0*/  IADD3.X R19, PT, PT, RZ, R19, RZ, P3, P4 ;  /* 0x00000013ff137210 */ /* 0x000fe40001fe84ff */
[----:B------:R-:W-:-:S04]  /*09f0*/  IADD3 R23, P1, P2, R23, R10, R4 ;  /* 0x0000000a17177210 */ /* 0x000fc80007a3e004 */
[----:B------:R-:W-:Y:S01]  /*0a00*/  IADD3.X R19, PT, PT, RZ, R19, RZ, P1, P2 ;  /* 0x00000013ff137210 */ /* 0x000fe20000fe44ff */
[----:B------:R-:W-:Y:S08]  /*0a10*/  @P0 BRA `(.L_x_128) ;  /* 0xfffffff8002c0947 */ /* 0x000ff0000383ffff */
[----:B------:R-:W-:Y:S05]  /*0a20*/  BSYNC.RECONVERGENT B3 ;  /* 0x0000000000037941 */ /* 0x000fea0003800200 */
.L_x_127:
[----:B------:R-:W-:-:S07]  /*0a30*/  VIADD R17, R9, 0xfffff000 ;  /* 0xfffff00009117836 */ /* 0x000fce0000000000 */
.L_x_126:
[----:B------:R-:W-:Y:S05]  /*0a40*/  BSYNC.RECONVERGENT B2 ;  /* 0x0000000000027941 */ /* 0x000fea0003800200 */
.L_x_125:
[----:B------:R-:W-:-:S13]  /*0a50*/  ISETP.NE.AND P0, PT, R7, RZ, PT ;  /* 0x000000ff0700720c */ /* 0x000fda0003f05270 */
[----:B------:R-:W-:Y:S05]  /*0a60*/  @!P0 BRA `(.L_x_124) ;  /* 0x0000000400dc8947 */ /* 0x000fea0003800000 */
[----:B------:R-:W-:Y:S01]  /*0a70*/  ISETP.GE.U32.AND P1, PT, R7, 0x8, PT ;  /* 0x000000080700780c */ /* 0x000fe20003f26070 */
[----:B------:R-:W-:Y:S01]  /*0a80*/  BSSY.RECONVERGENT B2, `(.L_x_129) ;  /* 0x000003f000027945 */ /* 0x000fe20003800200 */
[----:B------:R-:W-:-:S04]  /*0a90*/  LOP3.LUT R16, R6, 0x7, RZ, 0xc0, !PT ;  /* 0x0000000706107812 */ /* 0x000fc800078ec0ff */
[----:B------:R-:W-:-:S07]  /*0aa0*/  ISETP.NE.AND P0, PT, R16, RZ, PT ;  /* 0x000000ff1000720c */ /* 0x000fce0003f05270 */
[----:B------:R-:W-:Y:S06]  /*0ab0*/  @!P1 BRA `(.L_x_130) ;  /* 0x0000000000ec9947 */ /* 0x000fec0003800000 */
[----:B------:R-:W0:Y:S01]  /*0ac0*/  LDCU.64 UR4, c[0x0][0x380] ;  /* 0x00007000ff0477ac */ /* 0x000e220008000a00 */
[----:B------:R-:W-:-:S04]  /*0ad0*/  IMAD R4, R0, 0xe00, R17 ;  /* 0x00000e0000047824 */ /* 0x000fc800078e0211 */
[C---:B------:R-:W-:Y:S02]  /*0ae0*/  VIADD R20, R4.reuse, 0x200 ;  /* 0x0000020004147836 */ /* 0x040fe40000000000 */
[C---:B------:R-:W-:Y:S02]  /*0af0*/  VIADD R8, R4.reuse, 0x400 ;  /* 0x0000040004087836 */ /* 0x040fe40000000000 */
[C---:B------:R-:W-:Y:S01]  /*0b00*/  VIADD R10, R4.reuse, 0x600 ;  /* 0x00000600040a7836 */ /* 0x040fe20000000000 */
[C---:B0-----:R-:W-:Y:S01]  /*0b10*/  IADD3 R24, P1, PT, R4.reuse, UR4, RZ ;  /* 0x0000000404187c10 */ /* 0x041fe2000ff3e0ff */
[----:B------:R-:W-:Y:S01]  /*0b20*/  VIADD R12, R4, 0x800 ;  /* 0x00000800040c7836 */ /* 0x000fe20000000000 */
[----:B------:R-:W-:-:S03]  /*0b30*/  IADD3 R8, P2, PT, R8, UR4, RZ ;  /* 0x0000000408087c10 */ /* 0x000fc6000ff5e0ff */
[----:B------:R-:W-:Y:S01]  /*0b40*/  IMAD.X R25, RZ, RZ, UR5, P1 ;  /* 0x00000005ff197e24 */ /* 0x000fe200088e06ff */
[----:B------:R-:W-:Y:S01]  /*0b50*/  IADD3 R20, P1, PT, R20, UR4, RZ ;  /* 0x0000000414147c10 */ /* 0x000fe2000ff3e0ff */
[----:B------:R-:W-:Y:S02]  /*0b60*/  VIADD R14, R4, 0xa00 ;  /* 0x00000a00040e7836 */ /* 0x000fe40000000000 */
[----:B------:R-:W-:Y:S01]  /*0b70*/  IMAD.X R9, RZ, RZ, UR5, P2 ;  /* 0x00000005ff097e24 */ /* 0x000fe200090e06ff */
[----:B------:R0:W2:Y:S01]  /*0b80*/  LDG.E.U8 R2, desc[UR8][R24.64] ;  /* 0x0000000818027981 */ /* 0x0000a2000c1e1100 */
[----:B------:R-:W-:Y:S01]  /*0b90*/  IMAD.X R21, RZ, RZ, UR5, P1 ;  /* 0x00000005ff157e24 */ /* 0x000fe200088e06ff */
[----:B------:R-:W-:Y:S01]  /*0ba0*/  IADD3 R10, P1, PT, R10, UR4, RZ ;  /* 0x000000040a0a7c10 */ /* 0x000fe2000ff3e0ff */
[----:B------:R-:W-:Y:S01]  /*0bb0*/  VIADD R15, R4, 0xc00 ;  /* 0x00000c00040f7836 */ /* 0x000fe20000000000 */
[----:B------:R-:W-:Y:S01]  /*0bc0*/  IADD3 R12, P2, PT, R12, UR4, RZ ;  /* 0x000000040c0c7c10 */ /* 0x000fe2000ff5e0ff */
[----:B------:R-:W-:Y:S01]  /*0bd0*/  VIADD R4, R4, 0xe00 ;  /* 0x00000e0004047836 */ /* 0x000fe20000000000 */
[----:B------:R1:W3:Y:S01]  /*0be0*/  LDG.E.U8 R7, desc[UR8][R20.64] ;  /* 0x0000000814077981 */ /* 0x0002e2000c1e1100 */
[----:B------:R-:W-:Y:S01]  /*0bf0*/  IMAD.X R11, RZ, RZ, UR5, P1 ;  /* 0x00000005ff0b7e24 */ /* 0x000fe200088e06ff */
[----:B------:R-:W-:Y:S01]  /*0c00*/  IADD3 R14, P1, PT, R14, UR4, RZ ;  /* 0x000000040e0e7c10 */ /* 0x000fe2000ff3e0ff */
[----:B------:R-:W-:Y:S01]  /*0c10*/  IMAD.X R13, RZ, RZ, UR5, P2 ;  /* 0x00000005ff0d7e24 */ /* 0x000fe200090e06ff */
[----:B0-----:R-:W-:Y:S01]  /*0c20*/  IADD3 R24, P2, PT, R15, UR4, RZ ;  /* 0x000000040f187c10 */ /* 0x001fe2000ff5e0ff */
[----:B------:R0:W4:Y:S02]  /*0c30*/  LDG.E.U8 R8, desc[UR8][R8.64] ;  /* 0x0000000808087981 */ /* 0x000124000c1e1100 */
[----:B------:R-:W-:-:S02]  /*0c40*/  IMAD.X R15, RZ, RZ, UR5, P1 ;  /* 0x00000005ff0f7e24 */ /* 0x000fc400088e06ff */
[----:B------:R-:W5:Y:S01]  /*0c50*/  LDG.E.U8 R10, desc[UR8][R10.64] ;  /* 0x000000080a0a7981 */ /* 0x000f62000c1e1100 */
[----:B-1----:R-:W-:Y:S01]  /*0c60*/  IADD3 R20, P1, PT, R4, UR4, RZ ;  /* 0x0000000404147c10 */ /* 0x002fe2000ff3e0ff */
[----:B------:R-:W-:Y:S02]  /*0c70*/  IMAD.X R25, RZ, RZ, UR5, P2 ;  /* 0x00000005ff197e24 */ /* 0x000fe400090e06ff */
[----:B------:R-:W5:Y:S02]  /*0c80*/  LDG.E.U8 R12, desc[UR8][R12.64] ;  /* 0x000000080c0c7981 */ /* 0x000f64000c1e1100 */
[----:B------:R-:W-:Y:S02]  /*0c90*/  IMAD.X R21, RZ, RZ, UR5, P1 ;  /* 0x00000005ff157e24 */ /* 0x000fe400088e06ff */
[----:B------:R-:W5:Y:S04]  /*0ca0*/  LDG.E.U8 R14, desc[UR8][R14.64] ;  /* 0x000000080e0e7981 */ /* 0x000f68000c1e1100 */
[----:B------:R-:W5:Y:S04]  /*0cb0*/  LDG.E.U8 R24, desc[UR8][R24.64] ;  /* 0x0000000818187981 */ /* 0x000f68000c1e1100 */
[----:B------:R-:W5:Y:S01]  /*0cc0*/  LDG.E.U8 R20, desc[UR8][R20.64] ;  /* 0x0000000814147981 */ /* 0x000f62000c1e1100 */
        /* <DEDUP_REMOVED lines=26> */
.L_x_130:
[----:B------:R-:W-:Y:S05]  /*0e70*/  BSYNC.RECONVERGENT B2 ;  /* 0x0000000000027941 */ /* 0x000fea0003800200 */
.L_x_129:
        /* <DEDUP_REMOVED lines=9> */
[C---:B------:R-:W-:Y:S01]  /*0f10*/  VIADD R12, R4.reuse, 0x400 ;  /* 0x00000400040c7836 */ /* 0x040fe20000000000 */
[C---:B0-----:R-:W-:Y:S01]  /*0f20*/  IADD3 R6, P1, PT, R4.reuse, UR4, RZ ;  /* 0x0000000404067c10 */ /* 0x041fe2000ff3e0ff */
[----:B------:R-:W-:Y:S01]  /*0f30*/  VIADD R4, R4, 0x600 ;  /* 0x0000060004047836 */ /* 0x000fe20000000000 */
[----:B------:R-:W-:-:S03]  /*0f40*/  IADD3 R10, P2, PT, R10, UR4, RZ ;  /* 0x000000040a0a7c10 */ /* 0x000fc6000ff5e0ff */
[----:B------:R-:W-:Y:S01]  /*0f50*/  IMAD.X R7, RZ, RZ, UR5, P1 ;  /* 0x00000005ff077e24 */ /* 0x000fe200088e06ff */
[----:B------:R-:W-:Y:S01]  /*0f60*/  IADD3 R12, P1, PT, R12, UR4, RZ ;  /* 0x000000040c0c7c10 */ /* 0x000fe2000ff3e0ff */
[----:B------:R-:W-:Y:S01]  /*0f70*/  IMAD.X R11, RZ, RZ, UR5, P2 ;  /* 0x00000005ff0b7e24 */ /* 0x000fe200090e06ff */
[----:B------:R-:W-:Y:S02]  /*0f80*/  IADD3 R8, P3, PT, R4, UR4, RZ ;  /* 0x0000000404087c10 */ /* 0x000fe4000ff7e0ff */
[----:B------:R-:W2:Y:S01]  /*0f90*/  LDG.E.U8 R6, desc[UR8][R6.64] ;  /* 0x0000000806067981 */ /* 0x000ea2000c1e1100 */
[----:B------:R-:W-:Y:S02]  /*0fa0*/  IMAD.X R13, RZ, RZ, UR5, P1 ;  /* 0x00000005ff0d7e24 */ /* 0x000fe400088e06ff */
[----:B------:R-:W-:Y:S01]  /*0fb0*/  IMAD.X R9, RZ, RZ, UR5, P3 ;  /* 0x00000005ff097e24 */ /* 0x000fe200098e06ff */
[----:B------:R-:W3:Y:S04]  /*0fc0*/  LDG.E.U8 R10, desc[UR8][R10.64] ;  /* 0x000000080a0a7981 */ /* 0x000ee8000c1e1100 */
[----:B------:R-:W4:Y:S04]  /*0fd0*/  LDG.E.U8 R12, desc[UR8][R12.64] ;  /* 0x000000080c0c7981 */ /* 0x000f28000c1e1100 */
[----:B------:R-:W5:Y:S01]  /*0fe0*/  LDG.E.U8 R8, desc[UR8][R8.64] ;  /* 0x0000000808087981 */ /* 0x000f62000c1e1100 */
[----:B------:R-:W-:Y:S01]  /*0ff0*/  LOP3.LUT R15, R3, 0xff, RZ, 0xc0, !PT ;  /* 0x000000ff030f7812 */ /* 0x000fe200078ec0ff */
[----:B------:R-:W-:-:S03]  /*1000*/  VIADD R17, R17, 0x800 ;  /* 0x0000080011117836 */ /* 0x000fc60000000000 */
[-C--:B--2---:R-:W-:Y:S02]  /*1010*/  ISETP.NE.AND P1, PT, R6, R15.reuse, PT ;  /* 0x0000000f0600720c */ /* 0x084fe40003f25270 */
[-C--:B---3--:R-:W-:Y:S02]  /*1020*/  ISETP.NE.AND P2, PT, R10, R15.reuse, PT ;  /* 0x0000000f0a00720c */ /* 0x088fe40003f45270 */
[----:B------:R-:W-:Y:S02]  /*1030*/  SEL R4, RZ, 0x1, P1 ;  /* 0x00000001ff047807 */ /* 0x000fe40000800000 */
[-C--:B----4-:R-:W-:Y:S02]  /*1040*/  ISETP.NE.AND P3, PT, R12, R15.reuse, PT ;  /* 0x0000000f0c00720c */ /* 0x090fe40003f65270 */
[----:B------:R-:W-:Y:S02]  /*1050*/  SEL R6, RZ, 0x1, P2 ;  /* 0x00000001ff067807 */ /* 0x000fe40001000000 */
[----:B-----5:R-:W-:-:S02]  /*1060*/  ISETP.NE.AND P4, PT, R8, R15, PT ;  /* 0x0000000f0800720c */ /* 0x020fc40003f85270 */
[----:B------:R-:W-:Y:S02]  /*1070*/  SEL R7, RZ, 0x1, P3 ;  /* 0x00000001ff077807 */ /* 0x000fe40001800000 */
[----:B------:R-:W-:Y:S02]  /*1080*/  SEL R10, RZ, 0x1, P4 ;  /* 0x00000001ff0a7807 */ /* 0x000fe40002000000 */
[----:B------:R-:W-:-:S04]  /*1090*/  IADD3 R4, P1, P2, R6, R23, R4 ;  /* 0x0000001706047210 */ /* 0x000fc80007a3e004 */
[----:B------:R-:W-:Y:S02]  /*10a0*/  IADD3 R23, P3, P4, R10, R4, R7 ;  /* 0x000000040a177210 */ /* 0x000fe40007c7e007 */
[----:B------:R-:W-:-:S04]  /*10b0*/  IADD3.X R19, PT, PT, RZ, R19, RZ, P1, P2 ;  /* 0x00000013ff137210 */ /* 0x000fc80000fe44ff */
[----:B------:R-:W-:-:S07]  /*10c0*/  IADD3.X R19, PT, PT, RZ, R19, RZ, P3, P4 ;  /* 0x00000013ff137210 */ /* 0x000fce0001fe84ff */
.L_x_132:
[----:B------:R-:W-:Y:S05]  /*10d0*/  BSYNC.RECONVERGENT B2 ;  /* 0x0000000000027941 */ /* 0x000fea0003800200 */
.L_x_131:
[----:B------:R-:W-:Y:S05]  /*10e0*/  @!P0 BRA `(.L_x_124) ;  /* 0x00000000003c8947 */ /* 0x000fea0003800000 */
[----:B------:R-:W-:Y:S01]  /*10f0*/  IMAD R4, R0, 0xe00, R17 ;  /* 0x00000e0000047824 */ /* 0x000fe200078e0211 */
[----:B------:R-:W-:Y:S01]  /*1100*/  LOP3.LUT R7, R3, 0xff, RZ, 0xc0, !PT ;  /* 0x000000ff03077812 */ /* 0x000fe200078ec0ff */
[----:B------:R-:W-:-:S07]  /*1110*/  IMAD.MOV R6, RZ, RZ, -R2 ;  /* 0x000000ffff067224 */ /* 0x000fce00078e0a02 */
.L_x_133:
[----:B------:R-:W0:Y:S02]  /*1120*/  LDCU.64 UR4, c[0x0][0x380] ;  /* 0x00007000ff0477ac */ /* 0x000e240008000a00 */
[----:B0-----:R-:W-:-:S05]  /*1130*/  IADD3 R2, P0, PT, R4, UR4, RZ ;  /* 0x0000000404027c10 */ /* 0x001fca000ff1e0ff */
[----:B------:R-:W-:-:S05]  /*1140*/  IMAD.X R3, RZ, RZ, UR5, P0 ;  /* 0x00000005ff037e24 */ /* 0x000fca00080e06ff */
        /* <DEDUP_REMOVED lines=9> */
.L_x_124:
[----:B------:R-:W-:Y:S05]  /*11e0*/  BSYNC.RECONVERGENT B1 ;  /* 0x0000000000017941 */ /* 0x000fea0003800200 */
.L_x_123:
[----:B------:R-:W-:-:S13]  /*11f0*/  ISETP.GE.U32.AND P0, PT, R28, 0x200, PT ;  /* 0x000002001c00780c */ /* 0x000fda0003f06070 */
        /* <DEDUP_REMOVED lines=23> */
[C---:B------:R-:W-:Y:S01]  /*1370*/  ISETP.GT.AND P0, PT, R10.reuse, 0x17, PT ;  /* 0x000000170a00780c */ /* 0x040fe20003f04270 */
[----:B------:R-:W-:Y:S01]  /*1380*/  IMAD.X R4, R3, 0x1, R6, P1 ;  /* 0x0000000103047824 */ /* 0x000fe200008e0606 */
[----:B------:R-:W-:-:S04]  /*1390*/  ISETP.NE.AND P1, PT, R10, RZ, PT ;  /* 0x000000ff0a00720c */ /* 0x000fc80003f25270 */
[----:B------:R-:W1:Y:S09]  /*13a0*/  SHFL.DOWN PT, R3, R4, 0x8, 0x1f ;  /* 0x09001f0004037f89 */ /* 0x000e7200000e0000 */
[----:B------:R-:W2:Y:S01]  /*13b0*/  @!P1 S2R R7, SR_CgaCtaId ;  /* 0x0000000000079919 */ /* 0x000ea20000008800 */
[----:B------:R-:W-:-:S02]  /*13c0*/  @!P1 MOV R6, 0x400 ;  /* 0x0000040000069802 */ /* 0x000fc40000000f00 */
[----:B0-----:R-:W-:-:S04]  /*13d0*/  SEL R2, R2, RZ, !P0 ;  /* 0x000000ff02027207 */ /* 0x001fc80004000000 */
[----:B------:R-:W-:Y:S02]  /*13e0*/  IADD3 R9, P2, PT, R2, R11, RZ ;  /* 0x0000000b02097210 */ /* 0x000fe40007f5e0ff */
[----:B-1----:R-:W-:-:S03]  /*13f0*/  SEL R3, R3, RZ, !P0 ;  /* 0x000000ff03037207 */ /* 0x002fc60004000000 */
[----:B------:R-:W0:Y:S01]  /*1400*/  SHFL.DOWN PT, R2, R9, 0x10, 0x1f ;  /* 0x0a001f0009027f89 */ /* 0x000e2200000e0000 */
[----:B------:R-:W-:Y:S01]  /*1410*/  ISETP.GT.AND P0, PT, R10, 0xf, PT ;  /* 0x0000000f0a00780c */ /* 0x000fe20003f04270 */
        /* <DEDUP_REMOVED lines=19> */
[----:B-1----:R-:W1:Y:S04]  /*1550*/  LDS.128 R4, [UR4+0x30] ;  /* 0x00003004ff047984 */ /* 0x002e680008000c00 */
        /* <DEDUP_REMOVED lines=22> */
.L_x_134:
[----:B------:R-:W-:-:S04]  /*16c0*/  LOP3.LUT R2, R5, 0x3e0, RZ, 0xc0, !PT ;  /* 0x000003e005027812 */ /* 0x000fc800078ec0ff */
[----:B------:R-:W-:Y:S01]  /*16d0*/  LOP3.LUT R7, RZ, R2, RZ, 0x33, !PT ;  /* 0x00000002ff077212 */ /* 0x000fe200078e33ff */
[----:B------:R-:W-:Y:S02]  /*16e0*/  VIADD R3, R2, 0x20 ;  /* 0x0000002002037836 */ /* 0x000fe40000000000 */
[----:B------:R-:W0:Y:S02]  /*16f0*/  S2R R2, SR_LANEID ;  /* 0x0000000000027919 */ /* 0x000e240000000000 */
[----:B------:R-:W-:Y:S01]  /*1700*/  IMAD.IADD R4, R28, 0x1, R7 ;  /* 0x000000011c047824 */ /* 0x000fe200078e0207 */
[----:B------:R-:W-:-:S04]  /*1710*/  ISETP.GT.U32.AND P0, PT, R3, R28, PT ;  /* 0x0000001c0300720c */ /* 0x000fc80003f04070 */
        /* <DEDUP_REMOVED lines=51> */
[----:B------:R-:W1:Y:S01]  /*1a50*/  S2UR UR5, SR_CgaCtaId ;  /* 0x00000000000579c3 */ /* 0x000e620000008800 */
[----:B------:R-:W-:Y:S01]  /*1a60*/  UMOV UR4, 0x400 ;  /* 0x0000040000047882 */ /* 0x000fe20000000000 */
[C---:B------:R-:W-:Y:S02]  /*1a70*/  ISETP.GT.U32.AND P1, PT, R28.reuse, 0x20, PT ;  /* 0x000000201c00780c */ /* 0x040fe40003f24070 */
[C---:B------:R-:W-:Y:S02]  /*1a80*/  ISETP.GT.U32.AND P2, PT, R28.reuse, 0x40, PT ;  /* 0x000000401c00780c */ /* 0x040fe40003f44070 */
[C---:B------:R-:W-:Y:S02]  /*1a90*/  ISETP.GT.U32.AND P3, PT, R28.reuse, 0x80, PT ;  /* 0x000000801c00780c */ /* 0x040fe40003f64070 */
[C---:B------:R-:W-:Y:S02]  /*1aa0*/  ISETP.GT.U32.AND P5, PT, R28.reuse, 0x180, PT ;  /* 0x000001801c00780c */ /* 0x040fe40003fa4070 */
[----:B------:R-:W-:Y:S01]  /*1ab0*/  ISETP.GT.U32.AND P6, PT, R28, 0x1a0, PT ;  /* 0x000001a01c00780c */ /* 0x000fe20003fc4070 */
[----:B-1----:R-:W-:-:S09]  /*1ac0*/  ULEA UR4, UR5, UR4, 0x18 ;  /* 0x0000000405047291 */ /* 0x002fd2000f8ec0ff */
[----:B------:R-:W1:Y:S04]  /*1ad0*/  LDS.64 R12, [UR4+0x18] ;  /* 0x00001804ff0c7984 */ /* 0x000e680008000a00 */
[----:B------:R-:W2:Y:S04]  /*1ae0*/  LDS.128 R16, [UR4+0x20] ;  /* 0x00002004ff107984 */ /* 0x000ea80008000c00 */
[----:B0-----:R-:W0:Y:S04]  /*1af0*/  LDS.128 R4, [UR4+0x30] ;  /* 0x00003004ff047984 */ /* 0x001e280008000c00 */
[----:B------:R-:W3:Y:S04]  /*1b00*/  LDS.128 R8, [UR4+0x40] ;  /* 0x00004004ff087984 */ /* 0x000ee80008000c00 */
[----:B------:R-:W-:Y:S01]  /*1b10*/  LDS.128 R24, [UR4+0x80] ;  /* 0x00008004ff187984 */ /* 0x000fe20008000c00 */
[----:B-1----:R-:W-:-:S02]  /*1b20*/  SEL R22, R12, RZ, P1 ;  /* 0x000000ff0c167207 */ /* 0x002fc40000800000 */
[----:B------:R-:W-:Y:S02]  /*1b30*/  SEL R23, R13, RZ, P1 ;  /* 0x000000ff0d177207 */ /* 0x000fe40000800000 */
[----:B--2---:R-:W-:Y:S01]  /*1b40*/  SEL R21, R16, RZ, P2 ;  /* 0x000000ff10157207 */ /* 0x004fe20001000000 */
[----:B------:R-:W1:Y:S01]  /*1b50*/  LDS.128 R12, [UR4+0x50] ;  /* 0x00005004ff0c7984 */ /* 0x000e620008000c00 */
[----:B------:R-:W-:Y:S02]  /*1b60*/  ISETP.GT.U32.AND P1, PT, R28, 0x60, PT ;  /* 0x000000601c00780c */ /* 0x000fe40003f24070 */
[----:B------:R-:W-:Y:S02]  /*1b70*/  SEL R20, R17, RZ, P2 ;  /* 0x000000ff11147207 */ /* 0x000fe40001000000 */
[----:B------:R-:W-:Y:S02]  /*1b80*/  IADD3 R16, P2, P4, R21, R22, R2 ;  /* 0x0000001615107210 */ /* 0x000fe40007c5e002 */
[----:B------:R-:W-:-:S02]  /*1b90*/  SEL R17, R18, RZ, P1 ;  /* 0x000000ff12117207 */ /* 0x000fc40000800000 */
[----:B0-----:R-:W-:Y:S02]  /*1ba0*/  SEL R4, R4, RZ, P3 ;  /* 0x000000ff04047207 */ /* 0x001fe40001800000 */
[----:B------:R-:W-:Y:S02]  /*1bb0*/  IADD3.X R20, PT, PT, R20, R23, R3, P2, P4 ;  /* 0x0000001714147210 */ /* 0x000fe400017e8403 */
[----:B------:R-:W-:Y:S02]  /*1bc0*/  SEL R3, R5, RZ, P3 ;  /* 0x000000ff05037207 */ /* 0x000fe40001800000 */
[----:B------:R-:W-:Y:S02]  /*1bd0*/  SEL R2, R19, RZ, P1 ;  /* 0x000000ff13027207 */ /* 0x000fe40000800000 */
[----:B------:R-:W-:Y:S02]  /*1be0*/  IADD3 R4, P3, P4, R4, R16, R17 ;  /* 0x0000001004047210 */ /* 0x000fe40007c7e011 */
[----:B------:R-:W0:Y:S01]  /*1bf0*/  LDS.128 R16, [UR4+0x60] ;  /* 0x00006004ff107984 */ /* 0x000e220008000c00 */
[----:B------:R-:W-:-:S02]  /*1c00*/  ISETP.GT.U32.AND P1, PT, R28, 0xa0, PT ;  /* 0x000000a01c00780c */ /* 0x000fc40003f24070 */
[----:B------:R-:W-:Y:S02]  /*1c10*/  IADD3.X R3, PT, PT, R3, R20, R2, P3, P4 ;  /* 0x0000001403037210 */ /* 0x000fe40001fe8402 */
[----:B------:R-:W2:Y:S01]  /*1c20*/  LDS.128 R20, [UR4+0x70] ;  /* 0x00007004ff147984 */ /* 0x000ea20008000c00 */
[----:B------:R-:W-:Y:S02]  /*1c30*/  ISETP.GT.U32.AND P2, PT, R28, 0xc0, PT ;  /* 0x000000c01c00780c */ /* 0x000fe40003f44070 */
[----:B------:R-:W-:Y:S02]  /*1c40*/  SEL R5, R6, RZ, P1 ;  /* 0x000000ff06057207 */ /* 0x000fe40000800000 */
[----:B---3--:R-:W-:Y:S02]  /*1c50*/  SEL R2, R8, RZ, P2 ;  /* 0x000000ff08027207 */ /* 0x008fe40001000000 */
[----:B------:R-:W-:Y:S02]  /*1c60*/  SEL R7, R7, RZ, P1 ;  /* 0x000000ff07077207 */ /* 0x000fe40000800000 */
[----:B------:R-:W-:-:S02]  /*1c70*/  ISETP.GT.U32.AND P1, PT, R28, 0xe0, PT ;  /* 0x000000e01c00780c */ /* 0x000fc40003f24070 */
[----:B------:R-:W-:Y:S02]  /*1c80*/  IADD3 R2, P3, P4, R2, R4, R5 ;  /* 0x0000000402027210 */ /* 0x000fe40007c7e005 */
[----:B------:R-:W-:Y:S02]  /*1c90*/  SEL R6, R9, RZ, P2 ;  /* 0x000000ff09067207 */ /* 0x000fe40001000000 */
[----:B------:R-:W-:Y:S02]  /*1ca0*/  ISETP.GT.U32.AND P2, PT, R28, 0x100, PT ;  /* 0x000001001c00780c */ /* 0x000fe40003f44070 */
[----:B------:R-:W-:Y:S02]  /*1cb0*/  SEL R4, R10, RZ, P1 ;  /* 0x000000ff0a047207 */ /* 0x000fe40000800000 */
[----:B------:R-:W-:Y:S02]  /*1cc0*/  SEL R10, R11, RZ, P1 ;  /* 0x000000ff0b0a7207 */ /* 0x000fe40000800000 */
[----:B------:R-:W-:-:S02]  /*1cd0*/  ISETP.GT.U32.AND P1, PT, R28, 0x120, PT ;  /* 0x000001201c00780c */ /* 0x000fc40003f24070 */
[----:B------:R-:W-:Y:S02]  /*1ce0*/  IADD3.X R6, PT, PT, R6, R3, R7, P3, P4 ;  /* 0x0000000306067210 */ /* 0x000fe40001fe8407 */
[----:B-1----:R-:W-:Y:S02]  /*1cf0*/  SEL R3, R12, RZ, P2 ;  /* 0x000000ff0c037207 */ /* 0x002fe40001000000 */
[----:B------:R-:W-:Y:S02]  /*1d00*/  SEL R7, R13, RZ, P2 ;  /* 0x000000ff0d077207 */ /* 0x000fe40001000000 */
[----:B------:R-:W-:Y:S02]  /*1d10*/  ISETP.GT.U32.AND P2, PT, R28, 0x140, PT ;  /* 0x000001401c00780c */ /* 0x000fe40003f44070 */
[----:B------:R-:W-:Y:S02]  /*1d20*/  SEL R5, R14, RZ, P1 ;  /* 0x000000ff0e057207 */ /* 0x000fe40000800000 */
[----:B------:R-:W-:-:S02]  /*1d30*/  SEL R15, R15, RZ, P1 ;  /* 0x000000ff0f0f7207 */ /* 0x000fc40000800000 */
[----:B------:R-:W-:Y:S02]  /*1d40*/  ISETP.GT.U32.AND P1, PT, R28, 0x160, PT ;  /* 0x000001601c00780c */ /* 0x000fe40003f24070 */
[----:B------:R-:W-:Y:S02]  /*1d50*/  IADD3 R4, P3, P4, R3, R2, R4 ;  /* 0x0000000203047210 */ /* 0x000fe40007c7e004 */
[----:B0-----:R-:W-:Y:S02]  /*1d60*/  SEL R2, R16, RZ, P2 ;  /* 0x000000ff10027207 */ /* 0x001fe40001000000 */
[----:B------:R-:W-:Y:S02]  /*1d70*/  SEL R3, R18, RZ, P1 ;  /* 0x000000ff12037207 */ /* 0x000fe40000800000 */
[----:B------:R-:W-:Y:S02]  /*1d80*/  IADD3.X R7, PT, PT, R7, R6, R10, P3, P4 ;  /* 0x0000000607077210 */ /* 0x000fe40001fe840a */
[----:B------:R-:W-:-:S02]  /*1d90*/  SEL R18, R19, RZ, P1 ;  /* 0x000000ff13127207 */ /* 0x000fc40000800000 */
[----:B------:R-:W-:Y:S02]  /*1da0*/  SEL R6, R17, RZ, P2 ;  /* 0x000000ff11067207 */ /* 0x000fe40001000000 */
[----:B------:R-:W-:Y:S02]  /*1db0*/  IADD3 R2, P1, P3, R2, R4, R5 ;  /* 0x0000000402027210 */ /* 0x000fe40007b3e005 */
[----:B--2---:R-:W-:Y:S02]  /*1dc0*/  SEL R4, R20, RZ, P5 ;  /* 0x000000ff14047207 */ /* 0x004fe40002800000 */
[----:B------:R-:W-:Y:S02]  /*1dd0*/  ISETP.GT.U32.AND P2, PT, R28, 0x1c0, PT ;  /* 0x000001c01c00780c */ /* 0x000fe40003f44070 */
[----:B------:R-:W-:Y:S02]  /*1de0*/  IADD3.X R6, PT, PT, R6, R7, R15, P1, P3 ;  /* 0x0000000706067210 */ /* 0x000fe40000fe640f */
[----:B------:R-:W-:-:S02]  /*1df0*/  IADD3 R4, P3, P4, R4, R2, R3 ;  /* 0x0000000204047210 */ /* 0x000fc40007c7e003 */
[----:B------:R-:W-:Y:S02]  /*1e00*/  SEL R2, R22, RZ, P6 ;  /* 0x000000ff16027207 */ /* 0x000fe40003000000 */
[----:B------:R-:W-:Y:S02]  /*1e10*/  SEL R3, R24, RZ, P2 ;  /* 0x000000ff18037207 */ /* 0x000fe40001000000 */
[----:B------:R-:W-:Y:S02]  /*1e20*/  ISETP.GT.U32.AND P1, PT, R28, 0x1e0, PT ;  /* 0x000001e01c00780c */ /* 0x000fe40003f24070 */
        /* <DEDUP_REMOVED lines=11> */
.L_x_120:
[----:B------:R-:W0:Y:S01]  /*1ee0*/  S2R R5, SR_TID.X ;  /* 0x0000000000057919 */ /* 0x000e220000002100 */
[----:B------:R-:W1:Y:S01]  /*1ef0*/  LDCU.64 UR6, c[0x0][0x380] ;  /* 0x00007000ff0677ac */ /* 0x000e620008000a00 */
[----:B0-----:R-:W-:-:S05]  /*1f00*/  IMAD R8, R0, 0xe00, R5 ;  /* 0x00000e0000087824 */ /* 0x001fca00078e0205 */
        /* <DEDUP_REMOVED lines=9> */
[----:B------:R-:W-:-:S04]  /*1fa0*/  LOP3.LUT R2, R3, 0xff, RZ, 0xc0, !PT ;  /* 0x000000ff03027812 */ /* 0x000fc800078ec0ff */
[-C--:B--2---:R-:W-:Y:S02]  /*1fb0*/  ISETP.NE.AND P0, PT, R13, R2.reuse, PT ;  /* 0x000000020d00720c */ /* 0x084fe40003f05270 */
[-C--:B---3--:R-:W-:Y:S02]  /*1fc0*/  ISETP.NE.AND P1, PT, R15, R2.reuse, PT ;  /* 0x000000020f00720c */ /* 0x088fe40003f25270 */
[----:B------:R-:W-:Y:S02]  /*1fd0*/  SEL R4, RZ, 0x1, P0 ;  /* 0x00000001ff047807 */ /* 0x000fe40000000000 */
[----:B----4-:R-:W-:Y:S02]  /*1fe0*/  ISETP.NE.AND P2, PT, R17, R2, PT ;  /* 0x000000021100720c */ /* 0x010fe40003f45270 */
[----:B------:R-:W-:Y:S02]  /*1ff0*/  SEL R13, RZ, 0x1, P1 ;  /* 0x00000001ff0d7807 */ /* 0x000fe40000800000 */
[----:B------:R-:W-:-:S02]  /*2000*/  SEL R24, RZ, 0x1, P2 ;  /* 0x00000001ff187807 */ /* 0x000fc40001000000 */
[-C--:B-----5:R-:W-:Y:S02]  /*2010*/  ISETP.NE.AND P2, PT, R19, R2.reuse, PT ;  /* 0x000000021300720c */ /* 0x0a0fe40003f45270 */
[----:B------:R-:W-:Y:S02]  /*2020*/  IADD3 R24, P1, P0, R24, R13, R4 ;  /* 0x0000000d18187210 */ /* 0x000fe4000783e004 */
[-C--:B------:R-:W-:Y:S02]  /*2030*/  ISETP.NE.AND P3, PT, R21, R2.reuse, PT ;  /* 0x000000021500720c */ /* 0x080fe40003f65270 */
[----:B------:R-:W-:Y:S02]  /*2040*/  IADD3.X R20, PT, PT, RZ, RZ, RZ, P1, P0 ;  /* 0x000000ffff147210 */ /* 0x000fe40000fe04ff */
[----:B------:R-:W-:Y:S02]  /*2050*/  ISETP.GE.U32.AND P0, PT, R28, R11, PT ;  /* 0x0000000b1c00720c */ /* 0x000fe40003f06070 */
[----:B------:R-:W-:-:S02]  /*2060*/  ISETP.NE.AND P4, PT, R23, R2, PT ;  /* 0x000000021700720c */ /* 0x000fc40003f85270 */
[----:B------:R-:W-:Y:S02]  /*2070*/  ISETP.NE.AND P5, PT, R25, R2, PT ;  /* 0x000000021900720c */ /* 0x000fe40003fa5270 */
[----:B------:R-:W-:Y:S02]  /*2080*/  SEL R8, RZ, 0x1, P2 ;  /* 0x00000001ff087807 */ /* 0x000fe40001000000 */
[----:B------:R-:W-:Y:S02]  /*2090*/  SEL R13, RZ, 0x1, P3 ;  /* 0x00000001ff0d7807 */ /* 0x000fe40001800000 */
[----:B------:R-:W-:Y:S02]  /*20a0*/  SEL R4, RZ, 0x1, P4 ;  /* 0x00000001ff047807 */ /* 0x000fe40002000000 */
[----:B------:R-:W-:Y:S02]  /*20b0*/  SEL R9, RZ, 0x1, P5 ;  /* 0x00000001ff097807 */ /* 0x000fe40002800000 */
[----:B------:R-:W-:-:S04]  /*20c0*/  IADD3 R24, P2, P3, R13, R24, R8 ;  /* 0x000000180d187210 */ /* 0x000fc80007b5e008 */
[----:B------:R-:W-:Y:S02]  /*20d0*/  IADD3 R24, P1, P4, R9, R24, R4 ;  /* 0x0000001809187210 */ /* 0x000fe40007c3e004 */
[----:B------:R-:W-:-:S04]  /*20e0*/  IADD3.X R20, PT, PT, RZ, R20, RZ, P2, P3 ;  /* 0x00000014ff147210 */ /* 0x000fc800017e64ff */
[----:B------:R-:W-:Y:S01]  /*20f0*/  IADD3.X R20, PT, PT, RZ, R20, RZ, P1, P4 ;  /* 0x00000014ff147210 */ /* 0x000fe20000fe84ff */
[----:B------:R-:W-:Y:S06]  /*2100*/  @!P0 BRA `(.L_x_136) ;  /* 0x0000001000f08947 */ /* 0x000fec0003800000 */
[----:B------:R-:W-:Y:S01]  /*2110*/  IMAD.IADD R10, R0, 0x1, R7 ;  /* 0x00000001000a7824 */ /* 0x000fe200078e0207 */
[----:B------:R-:W-:Y:S01]  /*2120*/  LOP3.LUT R4, RZ, R5, RZ, 0x33, !PT ;  /* 0x00000005ff047212 */ /* 0x000fe200078e33ff */
[----:B------:R-:W-:Y:S01]  /*2130*/  VIADD R13, R6, 0xfffff200 ;  /* 0xfffff200060d7836 */ /* 0x000fe20000000000 */
[----:B------:R-:W-:Y:S01]  /*2140*/  UMOV UR4, URZ ;  /* 0x000000ff00047c82 */ /* 0x000fe20008000000 */
[----:B------:R-:W-:Y:S01]  /*2150*/  IMAD R10, R10, 0xe00, RZ ;  /* 0x00000e000a0a7824 */ /* 0x000fe200078e02ff */
[----:B------:R-:W-:-:S03]  /*2160*/  IADD3 R7, PT, PT, -R11, R6, R4 ;  /* 0x000000060b077210 */ /* 0x000fc60007ffe104 */
[--C-:B------:R-:W-:Y:S01]  /*2170*/  IMAD.MOV.U32 R8, RZ, RZ, R10.reuse ;  /* 0x000000ffff087224 */ /* 0x100fe200078e000a */
[----:B------:R-:W-:Y:S01]  /*2180*/  ISETP.GT.U32.AND P0, PT, R10, R13, PT ;  /* 0x0000000d0a00720c */ /* 0x000fe20003f04070 */
[----:B------:R-:W-:Y:S01]  /*2190*/  IMAD R4, R0, -0xe00, R7 ;  /* 0xfffff20000047824 */ /* 0x000fe200078e0207 */
[----:B------:R-:W-:Y:S01]  /*21a0*/  IADD3 R12, PT, PT, R10, 0x1000, R5 ;  /* 0x000010000a0c7810 */ /* 0x000fe20007ffe005 */
[----:B------:R-:W-:-:S10]  /*21b0*/  IMAD.MOV.U32 R9, RZ, RZ, R10 ;  /* 0x000000ffff097224 */ /* 0x000fd400078e000a */
[----:B------:R-:W-:Y:S05]  /*21c0*/  @P0 BRA `(.L_x_137) ;  /* 0x0000000000b80947 */ /* 0x000fea0003800000 */
[----:B------:R-:W0:Y:S01]  /*21d0*/  LDC R14, c[0x0][0x3b0] ;  /* 0x0000ec00ff0e7b82 */ /* 0x000e220000000800 */
[----:B------:R-:W-:Y:S01]  /*21e0*/  LOP3.LUT R2, R3, 0xff, RZ, 0xc0, !PT ;  /* 0x000000ff03027812 */ /* 0x000fe200078ec0ff */
[----:B------:R-:W1:Y:S01]  /*21f0*/  LDCU.64 UR6, c[0x0][0x380] ;  /* 0x00007000ff0677ac */ /* 0x000e620008000a00 */
[----:B------:R-:W-:-:S05]  /*2200*/  NOP ;  /* 0x0000000000007918 */ /* 0x000fca0000000000 */
.L_x_138:
[----:B-1----:R-:W-:-:S04]  /*2210*/  IADD3 R6, P0, P1, R5, UR6, R9 ;  /* 0x0000000605067c10 */ /* 0x002fc8000f91e009 */
[----:B------:R-:W-:-:S05]  /*2220*/  IADD3.X R7, PT, PT, RZ, UR7, RZ, P0, P1 ;  /* 0x00000007ff077c10 */ /* 0x000fca00087e24ff */
[----:B------:R-:W2:Y:S04]  /*2230*/  LDG.E.U8 R15, desc[UR8][R6.64] ;  /* 0x00000008060f7981 */ /* 0x000ea8000c1e1100 */
[----:B------:R-:W3:Y:S04]  /*2240*/  LDG.E.U8 R17, desc[UR8][R6.64+0x200] ;  /* 0x0002000806117981 */ /* 0x000ee8000c1e1100 */
[----:B------:R-:W4:Y:S04]  /*2250*/  LDG.E.U8 R19, desc[UR8][R6.64+0x400] ;  /* 0x0004000806137981 */ /* 0x000f28000c1e1100 */
[----:B------:R-:W5:Y:S04]  /*2260*/  LDG.E.U8 R21, desc[UR8][R6.64+0x600] ;  /* 0x0006000806157981 */ /* 0x000f68000c1e1100 */
[----:B------:R-:W5:Y:S04]  /*2270*/  LDG.E.U8 R23, desc[UR8][R6.64+0x800] ;  /* 0x0008000806177981 */ /* 0x000f68000c1e1100 */
[----:B------:R-:W5:Y:S04]  /*2280*/  LDG.E.U8 R25, desc[UR8][R6.64+0xa00] ;  /* 0x000a000806197981 */ /* 0x000f68000c1e1100 */
[----:B------:R0:W5:Y:S02]  /*2290*/  LDG.E.U8 R3, desc[UR8][R6.64+0xc00] ;  /* 0x000c000806037981 */ /* 0x000164000c1e1100 */
[----:B0-----:R-:W-:Y:S01]  /*22a0*/  IMAD.MOV.U32 R6, RZ, RZ, R14 ;  /* 0x000000ffff067224 */ /* 0x001fe200078e000e */
        /* <DEDUP_REMOVED lines=9> */
[----:B------:R-:W-:Y:S02]  /*2340*/  ISETP.NE.AND P4, PT, R23, R2, PT ;  /* 0x000000021700720c */ /* 0x000fe40003f85270 */
[----:B------:R-:W-:Y:S01]  /*2350*/  IADD3 R24, P2, P3, R15, R24, R16 ;  /* 0x000000180f187210 */ /* 0x000fe20007b5e010 */
[----:B------:R-:W-:Y:S01]  /*2360*/  IMAD.IADD R16, R6, 0x1, -R9 ;  /* 0x0000000106107824 */ /* 0x000fe200078e0a09 */
[----:B------:R-:W-:Y:S02]  /*2370*/  ISETP.NE.AND P5, PT, R25, R2, PT ;  /* 0x000000021900720c */ /* 0x000fe40003fa5270 */
[----:B------:R-:W-:-:S02]  /*2380*/  IADD3.X R20, PT, PT, RZ, R20, RZ, P0, P1 ;  /* 0x00000014ff147210 */ /* 0x000fc400007e24ff */
[----:B------:R-:W-:Y:S02]  /*2390*/  ISETP.GE.U32.AND P0, PT, R16, R11, PT ;  /* 0x0000000b1000720c */ /* 0x000fe40003f06070 */
[----:B------:R-:W-:Y:S02]  /*23a0*/  SEL R15, RZ, 0x1, P4 ;  /* 0x00000001ff0f7807 */ /* 0x000fe40002000000 */
[----:B------:R-:W-:Y:S02]  /*23b0*/  SEL R7, RZ, 0x1, P5 ;  /* 0x00000001ff077807 */ /* 0x000fe40002800000 */
[----:B------:R-:W-:Y:S02]  /*23c0*/  ISETP.NE.AND P6, PT, R3, R2, PT ;  /* 0x000000020300720c */ /* 0x000fe40003fc5270 */
[----:B------:R-:W-:Y:S02]  /*23d0*/  IADD3 R24, P5, P4, R7, R24, R15 ;  /* 0x0000001807187210 */ /* 0x000fe40007cbe00f */
[----:B------:R-:W-:-:S02]  /*23e0*/  SEL R3, RZ, 0x1, P6 ;  /* 0x00000001ff037807 */ /* 0x000fc40003000000 */
[----:B------:R-:W-:Y:S02]  /*23f0*/  IADD3.X R20, PT, PT, RZ, R20, RZ, P2, P3 ;  /* 0x00000014ff147210 */ /* 0x000fe400017e64ff */
[----:B------:R-:W-:Y:S02]  /*2400*/  IADD3 R24, P1, PT, R24, R3, RZ ;  /* 0x0000000318187210 */ /* 0x000fe40007f3e0ff */
[----:B------:R-:W-:-:S05]  /*2410*/  IADD3.X R20, PT, PT, RZ, R20, RZ, P5, P4 ;  /* 0x00000014ff147210 */ /* 0x000fca0002fe84ff */
[----:B------:R-:W-:Y:S01]  /*2420*/  IMAD.X R20, RZ, RZ, R20, P1 ;  /* 0x000000ffff147224 */ /* 0x000fe200008e0614 */
[----:B------:R-:W-:Y:S06]  /*2430*/  @!P0 BRA `(.L_x_136) ;  /* 0x0000001000248947 */ /* 0x000fec0003800000 */
[C---:B------:R-:W-:Y:S01]  /*2440*/  IMAD.IADD R9, R11.reuse, 0x1, R9 ;  /* 0x000000010b097824 */ /* 0x040fe200078e0209 */
[----:B------:R-:W-:Y:S01]  /*2450*/  UIADD3 UR4, UPT, UPT, UR4, 0x1, URZ ;  /* 0x0000000104047890 */ /* 0x000fe2000fffe0ff */
[----:B------:R-:W-:Y:S02]  /*2460*/  IMAD.IADD R8, R11, 0x1, R8 ;  /* 0x000000010b087824 */ /* 0x000fe400078e0208 */
[----:B------:R-:W-:Y:S01]  /*2470*/  IMAD.IADD R4, R4, 0x1, -R11 ;  /* 0x0000000104047824 */ /* 0x000fe200078e0a0b */
[----:B------:R-:W-:Y:S01]  /*2480*/  ISETP.GT.U32.AND P0, PT, R9, R13, PT ;  /* 0x0000000d0900720c */ /* 0x000fe20003f04070 */
[----:B------:R-:W-:-:S12]  /*2490*/  IMAD.IADD R12, R11, 0x1, R12 ;  /* 0x000000010b0c7824 */ /* 0x000fd800078e020c */
[----:B------:R-:W-:Y:S05]  /*24a0*/  @!P0 BRA `(.L_x_138) ;  /* 0xfffffffc00588947 */ /* 0x000fea000383ffff */
.L_x_137:
[----:B------:R-:W-:Y:S01]  /*24b0*/  IMAD.IADD R14, R6, 0x1, -R9 ;  /* 0x00000001060e7824 */ /* 0x000fe200078e0a09 */
[----:B------:R-:W-:Y:S04]  /*24c0*/  BSSY.RECONVERGENT B1, `(.L_x_136) ;  /* 0x0000100000017945 */ /* 0x000fe80003800200 */
[----:B------:R-:W-:-:S04]  /*24d0*/  ISETP.GE.AND P0, PT, R5, R14, PT ;  /* 0x0000000e0500720c */ /* 0x000fc80003f06270 */
[----:B------:R-:W-:-:S13]  /*24e0*/  ISETP.GE.U32.OR P0, PT, R9, R6, P0 ;  /* 0x000000060900720c */ /* 0x000fda0000706470 */
[----:B------:R-:W-:Y:S05]  /*24f0*/  @P0 BRA `(.L_x_139) ;  /* 0x0000000c00f00947 */ /* 0x000fea0003800000 */
[----:B------:R-:W0:Y:S01]  /*2500*/  LDC R7, c[0x0][0x3b4] ;  /* 0x0000ed00ff077b82 */ /* 0x000e220000000800 */
[----:B------:R-:W-:Y:S01]  /*2510*/  LOP3.LUT R3, RZ, R5, RZ, 0x33, !PT ;  /* 0x00000005ff037212 */ /* 0x000fe200078e33ff */
[----:B------:R-:W-:Y:S01]  /*2520*/  BSSY.RECONVERGENT B2, `(.L_x_140) ;  /* 0x0000084000027945 */ /* 0x000fe20003800200 */
[----:B------:R-:W-:Y:S02]  /*2530*/  IMAD.MOV.U32 R26, RZ, RZ, R5 ;  /* 0x000000ffff1a7224 */ /* 0x000fe400078e0005 */
[----:B------:R-:W-:Y:S01]  /*2540*/  IADD3 R6, PT, PT, -R10, R6, R3 ;  /* 0x000000060a067210 */ /* 0x000fe20007ffe103 */
[----:B0-----:R-:W-:-:S04]  /*2550*/  IMAD R3, R7, UR4, RZ ;  /* 0x0000000407037c24 */ /* 0x001fc8000f8e02ff */
[----:B------:R-:W-:-:S05]  /*2560*/  IMAD R3, R3, -0xe00, R6 ;  /* 0xfffff20003037824 */ /* 0x000fca00078e0206 */
[C---:B------:R-:W-:Y:S02]  /*2570*/  ISETP.GE.U32.AND P0, PT, R3.reuse, 0x1e00, PT ;  /* 0x00001e000300780c */ /* 0x040fe40003f06070 */
[----:B------:R-:W-:-:S04]  /*2580*/  LEA.HI R10, R3, 0x1, RZ, 0x17 ;  /* 0x00000001030a7811 */ /* 0x000fc800078fb8ff */
[----:B------:R-:W-:-:S07]  /*2590*/  LOP3.LUT R11, R10, 0xf, RZ, 0xc0, !PT ;  /* 0x0000000f0a0b7812 */ /* 0x000fce00078ec0ff */
[----:B------:R-:W-:Y:S05]  /*25a0*/  @!P0 BRA `(.L_x_141) ;  /* 0x0000000400ec8947 */ /* 0x000fea0003800000 */
[----:B------:R-:W-:Y:S01]  /*25b0*/  LEA.HI R3, R4, 0x1, RZ, 0x17 ;  /* 0x0000000104037811 */ /* 0x000fe200078fb8ff */
[----:B------:R-:W-:Y:S01]  /*25c0*/  BSSY.RECONVERGENT B3, `(.L_x_142) ;  /* 0x0000078000037945 */ /* 0x000fe20003800200 */
[----:B------:R-:W-:Y:S02]  /*25d0*/  LOP3.LUT R6, R5, 0x1000, RZ, 0xfc, !PT ;  /* 0x0000100005067812 */ /* 0x000fe400078efcff */
[----:B------:R-:W-:-:S05]  /*25e0*/  LOP3.LUT R3, R3, 0xfffff0, RZ, 0xc0, !PT ;  /* 0x00fffff003037812 */ /* 0x000fca00078ec0ff */
[----:B------:R-:W-:-:S07]  /*25f0*/  IMAD.MOV R3, RZ, RZ, -R3 ;  /* 0x000000ffff037224 */ /* 0x000fce00078e0a03 */
.L_x_143:
[C---:B------:R-:W-:Y:S02]  /*2600*/  VIADD R16, R12.reuse, 0xfffff000 ;  /* 0xfffff0000c107836 */ /* 0x040fe40000000000 */
[----:B------:R-:W-:-:S03]  /*2610*/  VIADD R14, R12, 0xfffff200 ;  /* 0xfffff2000c0e7836 */ /* 0x000fc60000000000 */
[----:B------:R-:W-:Y:S02]  /*2620*/  IADD3 R16, P0, PT, R16, UR6, RZ ;  /* 0x0000000610107c10 */ /* 0x000fe4000ff1e0ff */
[----:B------:R-:W-:-:S03]  /*2630*/  IADD3 R14, P1, PT, R14, UR6, RZ ;  /* 0x000000060e0e7c10 */ /* 0x000fc6000ff3e0ff */
[----:B------:R-:W-:Y:S02]  /*2640*/  IMAD.X R17, RZ, RZ, UR7, P0 ;  /* 0x00000007ff117e24 */ /* 0x000fe400080e06ff */
[----:B------:R-:W-:-:S03]  /*2650*/  IMAD.X R15, RZ, RZ, UR7, P1 ;  /* 0x00000007ff0f7e24 */ /* 0x000fc600088e06ff */
[----:B------:R0:W2:Y:S04]  /*2660*/  LDG.E.U8 R25, desc[UR8][R16.64] ;  /* 0x0000000810197981 */ /* 0x0000a8000c1e1100 */
[----:B------:R1:W3:Y:S01]  /*2670*/  LDG.E.U8 R29, desc[UR8][R14.64] ;  /* 0x000000080e1d7981 */ /* 0x0002e2000c1e1100 */
[----:B------:R-:W-:-:S05]  /*2680*/  VIADD R18, R12, 0xfffff400 ;  /* 0xfffff4000c127836 */ /* 0x000fca0000000000 */
[----:B------:R-:W-:Y:S01]  /*2690*/  IADD3 R18, P0, PT, R18, UR6, RZ ;  /* 0x0000000612127c10 */ /* 0x000fe2000ff1e0ff */
[----:B------:R-:W-:-:S04]  /*26a0*/  VIADD R22, R12, 0xfffff600 ;  /* 0xfffff6000c167836 */ /* 0x000fc80000000000 */
[----:B------:R-:W-:Y:S01]  /*26b0*/  IMAD.X R19, RZ, RZ, UR7, P0 ;  /* 0x00000007ff137e24 */ /* 0x000fe200080e06ff */
[----:B------:R-:W-:-:S05]  /*26c0*/  IADD3 R22, P0, PT, R22, UR6, RZ ;  /* 0x0000000616167c10 */ /* 0x000fca000ff1e0ff */
[----:B------:R-:W4:Y:S01]  /*26d0*/  LDG.E.U8 R19, desc[UR8][R18.64] ;  /* 0x0000000812137981 */ /* 0x000f22000c1e1100 */
[----:B------:R-:W-:-:S05]  /*26e0*/  IMAD.X R23, RZ, RZ, UR7, P0 ;  /* 0x00000007ff177e24 */ /* 0x000fca00080e06ff */
[----:B------:R5:W4:Y:S01]  /*26f0*/  LDG.E.U8 R13, desc[UR8][R22.64] ;  /* 0x00000008160d7981 */ /* 0x000b22000c1e1100 */
[C---:B------:R-:W-:Y:S01]  /*2700*/  VIADD R7, R12.reuse, 0xfffff800 ;  /* 0xfffff8000c077836 */ /* 0x040fe20000000000 */
[C---:B0-----:R-:W-:Y:S01]  /*2710*/  IADD3 R16, P2, PT, R12.reuse, UR6, RZ ;  /* 0x000000060c107c10 */ /* 0x041fe2000ff5e0ff */
[----:B------:R-:W-:-:S03]  /*2720*/  VIADD R26, R12, 0xfffffa00 ;  /* 0xfffffa000c1a7836 */ /* 0x000fc60000000000 */
[----:B-1----:R-:W-:Y:S01]  /*2730*/  IADD3 R14, P0, PT, R7, UR6, RZ ;  /* 0x00000006070e7c10 */ /* 0x002fe2000ff1e0ff */
[----:B------:R-:W-:Y:S01]  /*2740*/  VIADD R28, R12, 0xfffffc00 ;  /* 0xfffffc000c1c7836 */ /* 0x000fe20000000000 */
[----:B------:R-:W-:Y:S01]  /*2750*/  IADD3 R26, P1, PT, R26, UR6, RZ ;  /* 0x000000061a1a7c10 */ /* 0x000fe2000ff3e0ff */
[----:B------:R-:W-:Y:S02]  /*2760*/  IMAD.X R17, RZ, RZ, UR7, P2 ;  /* 0x00000007ff117e24 */ /* 0x000fe400090e06ff */
[----:B------:R-:W-:Y:S02]  /*2770*/  IMAD.X R15, RZ, RZ, UR7, P0 ;  /* 0x00000007ff0f7e24 */ /* 0x000fe400080e06ff */
[----:B------:R-:W-:Y:S02]  /*2780*/  IMAD.X R27, RZ, RZ, UR7, P1 ;  /* 0x00000007ff1b7e24 */ /* 0x000fe400088e06ff */
[C---:B-----5:R-:W-:Y:S02]  /*2790*/  VIADD R22, R12.reuse, 0xfffffe00 ;  /* 0xfffffe000c167836 */ /* 0x060fe40000000000 */
[----:B------:R-:W-:Y:S01]  /*27a0*/  VIADD R18, R12, 0x200 ;  /* 0x000002000c127836 */ /* 0x000fe20000000000 */
[----:B------:R-:W-:Y:S01]  /*27b0*/  IADD3 R28, P2, PT, R28, UR6, RZ ;  /* 0x000000061c1c7c10 */ /* 0x000fe2000ff5e0ff */
[----:B------:R-:W5:Y:S04]  /*27c0*/  LDG.E.U8 R7, desc[UR8][R16.64] ;  /* 0x0000000810077981 */ /* 0x000f68000c1e1100 */
[----:B------:R0:W5:Y:S04]  /*27d0*/  LDG.E.U8 R21, desc[UR8][R14.64] ;  /* 0x000000080e157981 */ /* 0x000168000c1e1100 */
[----:B------:R-:W5:Y:S01]  /*27e0*/  LDG.E.U8 R26, desc[UR8][R26.64] ;  /* 0x000000081a1a7981 */ /* 0x000f62000c1e1100 */
[----:B0-----:R-:W-:Y:S01]  /*27f0*/  VIADD R14, R12, 0x400 ;  /* 0x000004000c0e7836 */ /* 0x001fe20000000000 */
[----:B--2---:R-:W-:-:S02]  /*2800*/  ISETP.NE.AND P0, PT, R25, R2, PT ;  /* 0x000000021900720c */ /* 0x004fc40003f05270 */
[----:B---3--:R-:W-:Y:S01]  /*2810*/  ISETP.NE.AND P1, PT, R29, R2, PT ;  /* 0x000000021d00720c */ /* 0x008fe20003f25270 */
[----:B------:R-:W-:Y:S01]  /*2820*/  IMAD.X R29, RZ, RZ, UR7, P2 ;  /* 0x00000007ff1d7e24 */ /* 0x000fe200090e06ff */
[----:B------:R-:W-:Y:S02]  /*2830*/  SEL R25, RZ, 0x1, P0 ;  /* 0x00000001ff197807 */ /* 0x000fe40000000000 */
[----:B------:R-:W-:Y:S02]  /*2840*/  SEL R23, RZ, 0x1, P1 ;  /* 0x00000001ff177807 */ /* 0x000fe40000800000 */
[----:B------:R-:W-:Y:S01]  /*2850*/  IADD3 R22, P0, PT, R22, UR6, RZ ;  /* 0x0000000616167c10 */ /* 0x000fe2000ff1e0ff */
[----:B------:R-:W2:Y:S01]  /*2860*/  LDG.E.U8 R29, desc[UR8][R28.64] ;  /* 0x000000081c1d7981 */ /* 0x000ea2000c1e1100 */
[----:B------:R-:W-:Y:S02]  /*2870*/  IADD3 R16, P1, PT, R18, UR6, RZ ;  /* 0x0000000612107c10 */ /* 0x000fe4000ff3e0ff */
[----:B------:R-:W-:Y:S01]  /*2880*/  IADD3 R24, P3, P2, R23, R24, R25 ;  /* 0x0000001817187210 */ /* 0x000fe20007a7e019 */
[----:B------:R-:W-:Y:S01]  /*2890*/  IMAD.X R23, RZ, RZ, UR7, P0 ;  /* 0x00000007ff177e24 */ /* 0x000fe200080e06ff */
[----:B------:R-:W-:Y:S01]  /*28a0*/  IADD3 R14, P0, PT, R14, UR6, RZ ;  /* 0x000000060e0e7c10 */ /* 0x000fe2000ff1e0ff */
[----:B------:R-:W-:-:S02]  /*28b0*/  IMAD.X R17, RZ, RZ, UR7, P1 ;  /* 0x00000007ff117e24 */ /* 0x000fc400088e06ff */
[----:B------:R-:W-:Y:S01]  /*28c0*/  VIADD R18, R12, 0x600 ;  /* 0x000006000c127836 */ /* 0x000fe20000000000 */
[----:B------:R-:W3:Y:S01]  /*28d0*/  LDG.E.U8 R22, desc[UR8][R22.64] ;  /* 0x0000000816167981 */ /* 0x000ee2000c1e1100 */
[----:B------:R-:W-:-:S03]  /*28e0*/  IMAD.X R15, RZ, RZ, UR7, P0 ;  /* 0x00000007ff0f7e24 */ /* 0x000fc600080e06ff */
[----:B------:R0:W3:Y:S04]  /*28f0*/  LDG.E.U8 R25, desc[UR8][R16.64] ;  /* 0x0000000810197981 */ /* 0x0000e8000c1e1100 */
[----:B------:R1:W3:Y:S01]  /*2900*/  LDG.E.U8 R27, desc[UR8][R14.64] ;  /* 0x000000080e1b7981 */ /* 0x0002e2000c1e1100 */
[----:B0-----:R-:W-:Y:S01]  /*2910*/  IADD3 R16, P0, PT, R18, UR6, RZ ;  /* 0x0000000612107c10 */ /* 0x001fe2000ff1e0ff */
[----:B------:R-:W-:-:S04]  /*2920*/  VIADD R18, R12, 0x800 ;  /* 0x000008000c127836 */ /* 0x000fc80000000000 */
[----:B------:R-:W-:Y:S01]  /*2930*/  IMAD.X R17, RZ, RZ, UR7, P0 ;  /* 0x00000007ff117e24 */ /* 0x000fe200080e06ff */
[----:B-1----:R-:W-:Y:S01]  /*2940*/  IADD3 R14, P0, PT, R18, UR6, RZ ;  /* 0x00000006120e7c10 */ /* 0x002fe2000ff1e0ff */
[----:B------:R-:W-:-:S03]  /*2950*/  VIADD R18, R12, 0xa00 ;  /* 0x00000a000c127836 */ /* 0x000fc60000000000 */
[----:B------:R0:W3:Y:S01]  /*2960*/  LDG.E.U8 R23, desc[UR8][R16.64] ;  /* 0x0000000810177981 */ /* 0x0000e2000c1e1100 */
[----:B------:R-:W-:-:S06]  /*2970*/  IMAD.X R15, RZ, RZ, UR7, P0 ;  /* 0x00000007ff0f7e24 */ /* 0x000fcc00080e06ff */
[----:B------:R-:W3:Y:S01]  /*2980*/  LDG.E.U8 R15, desc[UR8][R14.64] ;  /* 0x000000080e0f7981 */ /* 0x000ee2000c1e1100 */
[----:B0-----:R-:W-:Y:S01]  /*2990*/  IADD3 R16, P0, PT, R18, UR6, RZ ;  /* 0x0000000612107c10 */ /* 0x001fe2000ff1e0ff */
[----:B------:R-:W-:-:S04]  /*29a0*/  VIADD R18, R12, 0xc00 ;  /* 0x00000c000c127836 */ /* 0x000fc80000000000 */
[----:B------:R-:W-:Y:S01]  /*29b0*/  IMAD.X R17, RZ, RZ, UR7, P0 ;  /* 0x00000007ff117e24 */ /* 0x000fe200080e06ff */
[----:B------:R-:W-:-:S04]  /*29c0*/  IADD3 R18, P1, PT, R18, UR6, RZ ;  /* 0x0000000612127c10 */ /* 0x000fc8000ff3e0ff */
[----:B------:R0:W3:Y:S01]  /*29d0*/  LDG.E.U8 R28, desc[UR8][R16.64] ;  /* 0x00000008101c7981 */ /* 0x0000e2000c1e1100 */
[-C--:B----4-:R-:W-:Y:S01]  /*29e0*/  ISETP.NE.AND P0, PT, R19, R2.reuse, PT ;  /* 0x000000021300720c */ /* 0x090fe20003f05270 */
[----:B------:R-:W-:Y:S01]  /*29f0*/  IMAD.X R19, RZ, RZ, UR7, P1 ;  /* 0x00000007ff137e24 */ /* 0x000fe200088e06ff */
[----:B------:R-:W-:-:S05]  /*2a00*/  ISETP.NE.AND P4, PT, R13, R2, PT ;  /* 0x000000020d00720c */ /* 0x000fca0003f85270 */
[----:B------:R1:W4:Y:S01]  /*2a10*/  LDG.E.U8 R19, desc[UR8][R18.64] ;  /* 0x0000000812137981 */ /* 0x000322000c1e1100 */
[----:B0-----:R-:W-:-:S05]  /*2a20*/  VIADD R16, R12, 0xe00 ;  /* 0x00000e000c107836 */ /* 0x001fca0000000000 */
[----:B------:R-:W-:-:S05]  /*2a30*/  IADD3 R16, P1, PT, R16, UR6, RZ ;  /* 0x0000000610107c10 */ /* 0x000fca000ff3e0ff */
[----:B------:R-:W-:-:S05]  /*2a40*/  IMAD.X R17, RZ, RZ, UR7, P1 ;  /* 0x00000007ff117e24 */ /* 0x000fca00088e06ff */
[----:B------:R0:W4:Y:S01]  /*2a50*/  LDG.E.U8 R13, desc[UR8][R16.64] ;  /* 0x00000008100d7981 */ /* 0x000122000c1e1100 */
[-C--:B-----5:R-:W-:Y:S02]  /*2a60*/  ISETP.NE.AND P1, PT, R21, R2.reuse, PT ;  /* 0x000000021500720c */ /* 0x0a0fe40003f25270 */
[----:B------:R-:W-:Y:S02]  /*2a70*/  ISETP.NE.AND P6, PT, R26, R2, PT ;  /* 0x000000021a00720c */ /* 0x000fe40003fc5270 */
[----:B------:R-:W-:Y:S02]  /*2a80*/  SEL R14, RZ, 0x1, P0 ;  /* 0x00000001ff0e7807 */ /* 0x000fe40000000000 */
[----:B------:R-:W-:Y:S02]  /*2a90*/  SEL R21, RZ, 0x1, P4 ;  /* 0x00000001ff157807 */ /* 0x000fe40002000000 */
[----:B-1----:R-:W-:Y:S02]  /*2aa0*/  SEL R18, RZ, 0x1, P6 ;  /* 0x00000001ff127807 */ /* 0x002fe40003000000 */
[----:B------:R-:W-:-:S02]  /*2ab0*/  IADD3 R24, P4, P5, R21, R24, R14 ;  /* 0x0000001815187210 */ /* 0x000fc40007d9e00e */
[----:B------:R-:W-:Y:S02]  /*2ac0*/  SEL R21, RZ, 0x1, P1 ;  /* 0x00000001ff157807 */ /* 0x000fe40000800000 */
[----:B------:R-:W-:-:S04]  /*2ad0*/  IADD3.X R20, PT, PT, RZ, R20, RZ, P3, P2 ;  /* 0x00000014ff147210 */ /* 0x000fc80001fe44ff */
[----:B------:R-:W-:Y:S01]  /*2ae0*/  IADD3.X R20, PT, PT, RZ, R20, RZ, P4, P5 ;  /* 0x00000014ff147210 */ /* 0x000fe200027ea4ff */
[----:B------:R-:W-:Y:S02]  /*2af0*/  VIADD R3, R3, 0x10 ;  /* 0x0000001003037836 */ /* 0x000fe40000000000 */
[----:B------:R-:W-:Y:S02]  /*2b00*/  VIADD R6, R6, 0x2000 ;  /* 0x0000200006067836 */ /* 0x000fe40000000000 */
[----:B------:R-:W-:Y:S01]  /*2b10*/  VIADD R12, R12, 0x2000 ;  /* 0x000020000c0c7836 */ /* 0x000fe20000000000 */
[----:B--2---:R-:W-:-:S04]  /*2b20*/  ISETP.NE.AND P0, PT, R29, R2, PT ;  /* 0x000000021d00720c */ /* 0x004fc80003f05270 */
[----:B------:R-:W-:Y:S02]  /*2b30*/  SEL R14, RZ, 0x1, P0 ;  /* 0x00000001ff0e7807 */ /* 0x000fe40000000000 */
[----:B---3--:R-:W-:Y:S02]  /*2b40*/  ISETP.NE.AND P6, PT, R22, R2, PT ;  /* 0x000000021600720c */ /* 0x008fe40003fc5270 */
[----:B0-----:R-:W-:Y:S02]  /*2b50*/  IADD3 R16, P1, P0, R18, R24, R21 ;  /* 0x0000001812107210 */ /* 0x001fe4000783e015 */
[----:B------:R-:W-:Y:S02]  /*2b60*/  SEL R17, RZ, 0x1, P6 ;  /* 0x00000001ff117807 */ /* 0x000fe40003000000 */
[-C--:B------:R-:W-:Y:S02]  /*2b70*/  ISETP.NE.AND P6, PT, R7, R2.reuse, PT ;  /* 0x000000020700720c */ /* 0x080fe40003fc5270 */
[----:B------:R-:W-:-:S02]  /*2b80*/  ISETP.NE.AND P4, PT, R25, R2, PT ;  /* 0x000000021900720c */ /* 0x000fc40003f85270 */
[----:B------:R-:W-:Y:S02]  /*2b90*/  IADD3 R17, P3, P2, R17, R16, R14 ;  /* 0x0000001011117210 */ /* 0x000fe40007a7e00e */
[----:B------:R-:W-:Y:S02]  /*2ba0*/  SEL R14, RZ, 0x1, P6 ;  /* 0x00000001ff0e7807 */ /* 0x000fe40003000000 */
[-C--:B------:R-:W-:Y:S02]  /*2bb0*/  ISETP.NE.AND P5, PT, R27, R2.reuse, PT ;  /* 0x000000021b00720c */ /* 0x080fe40003fa5270 */
[----:B------:R-:W-:Y:S02]  /*2bc0*/  SEL R7, RZ, 0x1, P4 ;  /* 0x00000001ff077807 */ /* 0x000fe40002000000 */
[----:B------:R-:W-:Y:S02]  /*2bd0*/  SEL R16, RZ, 0x1, P5 ;  /* 0x00000001ff107807 */ /* 0x000fe40002800000 */
[----:B------:R-:W-:-:S02]  /*2be0*/  ISETP.NE.AND P6, PT, R23, R2, PT ;  /* 0x000000021700720c */ /* 0x000fc40003fc5270 */
[----:B------:R-:W-:Y:S02]  /*2bf0*/  IADD3.X R20, PT, PT, RZ, R20, RZ, P1, P0 ;  /* 0x00000014ff147210 */ /* 0x000fe40000fe04ff */
[----:B------:R-:W-:Y:S02]  /*2c00*/  ISETP.NE.AND P4, PT, R15, R2, PT ;  /* 0x000000020f00720c */ /* 0x000fe40003f85270 */
[----:B------:R-:W-:Y:S02]  /*2c10*/  SEL R15, RZ, 0x1, P6 ;  /* 0x00000001ff0f7807 */ /* 0x000fe40003000000 */
[----:B------:R-:W-:Y:S02]  /*2c20*/  IADD3 R7, P5, P6, R7, R17, R14 ;  /* 0x0000001107077210 */ /* 0x000fe40007ebe00e */
[----:B------:R-:W-:Y:S02]  /*2c30*/  SEL R14, RZ, 0x1, P4 ;  /* 0x00000001ff0e7807 */ /* 0x000fe40002000000 */
[----:B------:R-:W-:-:S02]  /*2c40*/  IADD3 R15, P1, P4, R15, R7, R16 ;  /* 0x000000070f0f7210 */ /* 0x000fc40007c3e010 */
[----:B------:R-:W-:Y:S02]  /*2c50*/  IADD3.X R20, PT, PT, RZ, R20, RZ, P3, P2 ;  /* 0x00000014ff147210 */ /* 0x000fe40001fe44ff */
[----:B------:R-:W-:-:S04]  /*2c60*/  ISETP.NE.AND P0, PT, R28, R2, PT ;  /* 0x000000021c00720c */ /* 0x000fc80003f05270 */
[----:B------:R-:W-:Y:S02]  /*2c70*/  SEL R7, RZ, 0x1, P0 ;  /* 0x00000001ff077807 */ /* 0x000fe40000000000 */
[----:B------:R-:W-:Y:S02]  /*2c80*/  IADD3.X R20, PT, PT, RZ, R20, RZ, P5, P6 ;  /* 0x00000014ff147210 */ /* 0x000fe40002fec4ff */
[----:B----4-:R-:W-:Y:S02]  /*2c90*/  ISETP.NE.AND P0, PT, R19, R2, PT ;  /* 0x000000021300720c */ /* 0x010fe40003f05270 */
[----:B------:R-:W-:Y:S02]  /*2ca0*/  IADD3.X R20, PT, PT, RZ, R20, RZ, P1, P4 ;  /* 0x00000014ff147210 */ /* 0x000fe40000fe84ff */
[----:B------:R-:W-:Y:S02]  /*2cb0*/  ISETP.NE.AND P2, PT, R13, R2, PT ;  /* 0x000000020d00720c */ /* 0x000fe40003f45270 */
[----:B------:R-:W-:-:S02]  /*2cc0*/  IADD3 R13, P3, P5, R7, R15, R14 ;  /* 0x0000000f070d7210 */ /* 0x000fc40007d7e00e */
[----:B------:R-:W-:Y:S02]  /*2cd0*/  SEL R7, RZ, 0x1, P0 ;  /* 0x00000001ff077807 */ /* 0x000fe40000000000 */
[----:B------:R-:W-:Y:S02]  /*2ce0*/  ISETP.NE.AND P0, PT, R3, RZ, PT ;  /* 0x000000ff0300720c */ /* 0x000fe40003f05270 */
[----:B------:R-:W-:Y:S02]  /*2cf0*/  SEL R24, RZ, 0x1, P2 ;  /* 0x00000001ff187807 */ /* 0x000fe40001000000 */
[----:B------:R-:W-:Y:S02]  /*2d00*/  IADD3.X R20, PT, PT, RZ, R20, RZ, P3, P5 ;  /* 0x00000014ff147210 */ /* 0x000fe40001fea4ff */
[----:B------:R-:W-:-:S04]  /*2d10*/  IADD3 R24, P1, P2, R24, R13, R7 ;  /* 0x0000000d18187210 */ /* 0x000fc80007a3e007 */
[----:B------:R-:W-:-:S03]  /*2d20*/  IADD3.X R20, PT, PT, RZ, R20, RZ, P1, P2 ;  /* 0x00000014ff147210 */ /* 0x000fc60000fe44ff */
[----:B------:R-:W-:Y:S06]  /*2d30*/  @P0 BRA `(.L_x_143) ;  /* 0xfffffff800300947 */ /* 0x000fec000383ffff */
[----:B------:R-:W-:Y:S05]  /*2d40*/  BSYNC.RECONVERGENT B3 ;  /* 0x0000000000037941 */ /* 0x000fea0003800200 */
.L_x_142:
[----:B------:R-:W-:-:S07]  /*2d50*/  VIADD R26, R6, 0xfffff000 ;  /* 0xfffff000061a7836 */ /* 0x000fce0000000000 */
.L_x_141:
[----:B------:R-:W-:Y:S05]  /*2d60*/  BSYNC.RECONVERGENT B2 ;  /* 0x0000000000027941 */ /* 0x000fea0003800200 */
.L_x_140:
[----:B------:R-:W-:-:S13]  /*2d70*/  ISETP.NE.AND P0, PT, R11, RZ, PT ;  /* 0x000000ff0b00720c */ /* 0x000fda0003f05270 */
[----:B------:R-:W-:Y:S05]  /*2d80*/  @!P0 BRA `(.L_x_139) ;  /* 0x0000000400cc8947 */ /* 0x000fea0003800000 */
[----:B------:R-:W-:Y:S01]  /*2d90*/  ISETP.GE.U32.AND P1, PT, R11, 0x8, PT ;  /* 0x000000080b00780c */ /* 0x000fe20003f26070 */
[----:B------:R-:W-:Y:S01]  /*2da0*/  BSSY.RECONVERGENT B2, `(.L_x_144) ;  /* 0x000003d000027945 */ /* 0x000fe20003800200 */
[----:B------:R-:W-:-:S04]  /*2db0*/  LOP3.LUT R21, R10, 0x7, RZ, 0xc0, !PT ;  /* 0x000000070a157812 */ /* 0x000fc800078ec0ff */
[----:B------:R-:W-:-:S07]  /*2dc0*/  ISETP.NE.AND P0, PT, R21, RZ, PT ;  /* 0x000000ff1500720c */ /* 0x000fce0003f05270 */
[----:B------:R-:W-:Y:S06]  /*2dd0*/  @!P1 BRA `(.L_x_145) ;  /* 0x0000000000e49947 */ /* 0x000fec0003800000 */
[----:B------:R-:W-:-:S04]  /*2de0*/  IMAD.IADD R11, R26, 0x1, R9 ;  /* 0x000000011a0b7824 */ /* 0x000fc800078e0209 */
[C---:B------:R-:W-:Y:S01]  /*2df0*/  VIADD R18, R11.reuse, 0x200 ;  /* 0x000002000b127836 */ /* 0x040fe20000000000 */
[C---:B------:R-:W-:Y:S01]  /*2e00*/  IADD3 R22, P1, PT, R11.reuse, UR6, RZ ;  /* 0x000000060b167c10 */ /* 0x040fe2000ff3e0ff */
[C---:B------:R-:W-:Y:S02]  /*2e10*/  VIADD R16, R11.reuse, 0x400 ;  /* 0x000004000b107836 */ /* 0x040fe40000000000 */
[C---:B------:R-:W-:Y:S02]  /*2e20*/  VIADD R6, R11.reuse, 0x600 ;  /* 0x000006000b067836 */ /* 0x040fe40000000000 */
[----:B------:R-:W-:Y:S01]  /*2e30*/  IMAD.X R23, RZ, RZ, UR7, P1 ;  /* 0x00000007ff177e24 */ /* 0x000fe200088e06ff */
[----:B------:R-:W-:Y:S01]  /*2e40*/  IADD3 R18, P1, PT, R18, UR6, RZ ;  /* 0x0000000612127c10 */ /* 0x000fe2000ff3e0ff */
[C---:B------:R-:W-:Y:S01]  /*2e50*/  VIADD R12, R11.reuse, 0x800 ;  /* 0x000008000b0c7836 */ /* 0x040fe20000000000 */
[----:B------:R-:W-:Y:S01]  /*2e60*/  IADD3 R16, P2, PT, R16, UR6, RZ ;  /* 0x0000000610107c10 */ /* 0x000fe2000ff5e0ff */
[C---:B------:R-:W-:Y:S01]  /*2e70*/  VIADD R14, R11.reuse, 0xa00 ;  /* 0x00000a000b0e7836 */ /* 0x040fe20000000000 */
[----:B------:R0:W2:Y:S01]  /*2e80*/  LDG.E.U8 R3, desc[UR8][R22.64] ;  /* 0x0000000816037981 */ /* 0x0000a2000c1e1100 */
[----:B------:R-:W-:Y:S01]  /*2e90*/  IMAD.X R19, RZ, RZ, UR7, P1 ;  /* 0x00000007ff137e24 */ /* 0x000fe200088e06ff */
[----:B------:R-:W-:Y:S01]  /*2ea0*/  IADD3 R6, P1, PT, R6, UR6, RZ ;  /* 0x0000000606067c10 */ /* 0x000fe2000ff3e0ff */
[----:B------:R-:W-:Y:S01]  /*2eb0*/  IMAD.X R17, RZ, RZ, UR7, P2 ;  /* 0x00000007ff117e24 */ /* 0x000fe200090e06ff */
[----:B------:R-:W-:Y:S01]  /*2ec0*/  IADD3 R12, P2, PT, R12, UR6, RZ ;  /* 0x000000060c0c7c10 */ /* 0x000fe2000ff5e0ff */
[C---:B------:R-:W-:Y:S01]  /*2ed0*/  VIADD R15, R11.reuse, 0xc00 ;  /* 0x00000c000b0f7836 */ /* 0x040fe20000000000 */
[----:B------:R1:W3:Y:S01]  /*2ee0*/  LDG.E.U8 R25, desc[UR8][R18.64] ;  /* 0x0000000812197981 */ /* 0x0002e2000c1e1100 */
[----:B------:R-:W-:Y:S01]  /*2ef0*/  IMAD.X R7, RZ, RZ, UR7, P1 ;  /* 0x00000007ff077e24 */ /* 0x000fe200088e06ff */
[----:B------:R-:W-:Y:S01]  /*2f00*/  IADD3 R14, P1, PT, R14, UR6, RZ ;  /* 0x000000060e0e7c10 */ /* 0x000fe2000ff3e0ff */
[----:B------:R-:W-:Y:S01]  /*2f10*/  VIADD R11, R11, 0xe00 ;  /* 0x00000e000b0b7836 */ /* 0x000fe20000000000 */
[----:B------:R-:W4:Y:S01]  /*2f20*/  LDG.E.U8 R17, desc[UR8][R16.64] ;  /* 0x0000000810117981 */ /* 0x000f22000c1e1100 */
[----:B------:R-:W-:Y:S01]  /*2f30*/  IMAD.X R13, RZ, RZ, UR7, P2 ;  /* 0x00000007ff0d7e24 */ /* 0x000fe200090e06ff */
[----:B0-----:R-:W-:Y:S01]  /*2f40*/  IADD3 R22, P2, PT, R15, UR6, RZ ;  /* 0x000000060f167c10 */ /* 0x001fe2000ff5e0ff */
[----:B------:R-:W-:Y:S01]  /*2f50*/  IMAD.X R15, RZ, RZ, UR7, P1 ;  /* 0x00000007ff0f7e24 */ /* 0x000fe200088e06ff */
[----:B------:R0:W5:Y:S01]  /*2f60*/  LDG.E.U8 R7, desc[UR8][R6.64] ;  /* 0x0000000806077981 */ /* 0x000162000c1e1100 */
[----:B-1----:R-:W-:-:S02]  /*2f70*/  IADD3 R18, P1, PT, R11, UR6, RZ ;  /* 0x000000060b127c10 */ /* 0x002fc4000ff3e0ff */
[----:B------:R-:W-:Y:S01]  /*2f80*/  IMAD.X R23, RZ, RZ, UR7, P2 ;  /* 0x00000007ff177e24 */ /* 0x000fe200090e06ff */
[----:B------:R-:W5:Y:S02]  /*2f90*/  LDG.E.U8 R13, desc[UR8][R12.64] ;  /* 0x000000080c0d7981 */ /* 0x000f64000c1e1100 */
[----:B------:R-:W-:Y:S02]  /*2fa0*/  IMAD.X R19, RZ, RZ, UR7, P1 ;  /* 0x00000007ff137e24 */ /* 0x000fe400088e06ff */
[----:B------:R-:W5:Y:S04]  /*2fb0*/  LDG.E.U8 R15, desc[UR8][R14.64] ;  /* 0x000000080e0f7981 */ /* 0x000f68000c1e1100 */
[----:B------:R-:W5:Y:S04]  /*2fc0*/  LDG.E.U8 R23, desc[UR8][R22.64] ;  /* 0x0000000816177981 */ /* 0x000f68000c1e1100 */
[----:B------:R-:W5:Y:S01]  /*2fd0*/  LDG.E.U8 R19, desc[UR8][R18.64] ;  /* 0x0000000812137981 */ /* 0x000f62000c1e1100 */
[----:B------:R-:W-:Y:S01]  /*2fe0*/  VIADD R26, R26, 0x1000 ;  /* 0x000010001a1a7836 */ /* 0x000fe20000000000 */
[----:B--2---:R-:W-:-:S02]  /*2ff0*/  ISETP.NE.AND P1, PT, R3, R2, PT ;  /* 0x000000020300720c */ /* 0x004fc40003f25270 */
[-C--:B---3--:R-:W-:Y:S02]  /*3000*/  ISETP.NE.AND P2, PT, R25, R2.reuse, PT ;  /* 0x000000021900720c */ /* 0x088fe40003f45270 */
[----:B0-----:R-:W-:Y:S02]  /*3010*/  SEL R6, RZ, 0x1, P1 ;  /* 0x00000001ff067807 */ /* 0x001fe40000800000 */
        /* <DEDUP_REMOVED lines=21> */
.L_x_145:
[----:B------:R-:W-:Y:S05]  /*3170*/  BSYNC.RECONVERGENT B2 ;  /* 0x0000000000027941 */ /* 0x000fea0003800200 */
.L_x_144:
[----:B------:R-:W-:Y:S05]  /*3180*/  @!P0 BRA `(.L_x_139) ;  /* 0x0000000000cc8947 */ /* 0x000fea0003800000 */
[----:B------:R-:W-:Y:S01]  /*3190*/  ISETP.GE.U32.AND P1, PT, R21, 0x4, PT ;  /* 0x000000041500780c */ /* 0x000fe20003f26070 */
[----:B------:R-:W-:Y:S01]  /*31a0*/  BSSY.RECONVERGENT B2, `(.L_x_146) ;  /* 0x0000020000027945 */ /* 0x000fe20003800200 */
[----:B------:R-:W-:-:S11]  /*31b0*/  LOP3.LUT P0, RZ, R10, 0x3, RZ, 0xc0, !PT ;  /* 0x000000030aff7812 */ /* 0x000fd6000780c0ff */
[----:B------:R-:W-:Y:S05]  /*31c0*/  @!P1 BRA `(.L_x_147) ;  /* 0x0000000000749947 */ /* 0x000fea0003800000 */
[----:B------:R-:W-:-:S04]  /*31d0*/  IMAD.IADD R9, R26, 0x1, R9 ;  /* 0x000000011a097824 */ /* 0x000fc800078e0209 */
[C---:B------:R-:W-:Y:S01]  /*31e0*/  VIADD R12, R9.reuse, 0x200 ;  /* 0x00000200090c7836 */ /* 0x040fe20000000000 */
[C---:B------:R-:W-:Y:S01]  /*31f0*/  IADD3 R6, P1, PT, R9.reuse, UR6, RZ ;  /* 0x0000000609067c10 */ /* 0x040fe2000ff3e0ff */
[C---:B------:R-:W-:Y:S02]  /*3200*/  VIADD R14, R9.reuse, 0x400 ;  /* 0x00000400090e7836 */ /* 0x040fe40000000000 */
[----:B------:R-:W-:Y:S01]  /*3210*/  VIADD R9, R9, 0x600 ;  /* 0x0000060009097836 */ /* 0x000fe20000000000 */
[----:B------:R-:W-:Y:S01]  /*3220*/  IADD3 R12, P2, PT, R12, UR6, RZ ;  /* 0x000000060c0c7c10 */ /* 0x000fe2000ff5e0ff */
[----:B------:R-:W-:Y:S01]  /*3230*/  IMAD.X R7, RZ, RZ, UR7, P1 ;  /* 0x00000007ff077e24 */ /* 0x000fe200088e06ff */
[----:B------:R-:W-:Y:S02]  /*3240*/  IADD3 R14, P1, PT, R14, UR6, RZ ;  /* 0x000000060e0e7c10 */ /* 0x000fe4000ff3e0ff */
[----:B------:R-:W-:Y:S01]  /*3250*/  IADD3 R10, P3, PT, R9, UR6, RZ ;  /* 0x00000006090a7c10 */ /* 0x000fe2000ff7e0ff */
[----:B------:R-:W-:-:S02]  /*3260*/  IMAD.X R13, RZ, RZ, UR7, P2 ;  /* 0x00000007ff0d7e24 */ /* 0x000fc400090e06ff */
[----:B------:R-:W-:Y:S01]  /*3270*/  IMAD.X R15, RZ, RZ, UR7, P1 ;  /* 0x00000007ff0f7e24 */ /* 0x000fe200088e06ff */
[----:B------:R-:W2:Y:S01]  /*3280*/  LDG.E.U8 R7, desc[UR8][R6.64] ;  /* 0x0000000806077981 */ /* 0x000ea2000c1e1100 */
[----:B------:R-:W-:-:S03]  /*3290*/  IMAD.X R11, RZ, RZ, UR7, P3 ;  /* 0x00000007ff0b7e24 */ /* 0x000fc600098e06ff */
        /* <DEDUP_REMOVED lines=16> */
.L_x_147:
[----:B------:R-:W-:Y:S05]  /*33a0*/  BSYNC.RECONVERGENT B2 ;  /* 0x0000000000027941 */ /* 0x000fea0003800200 */
.L_x_146:
[----:B------:R-:W-:Y:S05]  /*33b0*/  @!P0 BRA `(.L_x_139) ;  /* 0x0000000000408947 */ /* 0x000fea0003800000 */
[----:B------:R-:W-:Y:S01]  /*33c0*/  LOP3.LUT R3, R4, 0xffff, RZ, 0xc0, !PT ;  /* 0x0000ffff04037812 */ /* 0x000fe200078ec0ff */
[----:B------:R-:W-:-:S03]  /*33d0*/  IMAD.IADD R8, R26, 0x1, R8 ;  /* 0x000000011a087824 */ /* 0x000fc600078e0208 */
[----:B------:R-:W-:-:S04]  /*33e0*/  LEA.HI R3, R3, 0x1, RZ, 0x17 ;  /* 0x0000000103037811 */ /* 0x000fc800078fb8ff */
[----:B------:R-:W-:-:S05]  /*33f0*/  LOP3.LUT R3, R3, 0x3, RZ, 0xc0, !PT ;  /* 0x0000000303037812 */ /* 0x000fca00078ec0ff */
[----:B------:R-:W-:-:S07]  /*3400*/  IMAD.MOV R3, RZ, RZ, -R3 ;  /* 0x000000ffff037224 */ /* 0x000fce00078e0a03 */
.L_x_148:
[----:B------:R-:W-:-:S05]  /*3410*/  IADD3 R6, P0, PT, R8, UR6, RZ ;  /* 0x0000000608067c10 */ /* 0x000fca000ff1e0ff */
[----:B------:R-:W-:-:S06]  /*3420*/  IMAD.X R7, RZ, RZ, UR7, P0 ;  /* 0x00000007ff077e24 */ /* 0x000fcc00080e06ff */
        /* <DEDUP_REMOVED lines=9> */
.L_x_139:
[----:B------:R-:W-:Y:S05]  /*34c0*/  BSYNC.RECONVERGENT B1 ;  /* 0x0000000000017941 */ /* 0x000fea0003800200 */
.L_x_136:
        /* <DEDUP_REMOVED lines=32> */
[----:B------:R-:W-:Y:S01]  /*36d0*/  @!P2 MOV R8, 0x400 ;  /* 0x000004000008a802 */ /* 0x000fe20000000f00 */
[----:B------:R-:W-:Y:S01]  /*36e0*/  IMAD.X R4, R3, 0x1, R6, P0 ;  /* 0x0000000103047824 */ /* 0x000fe200000e0606 */
[----:B------:R-:W-:Y:S02]  /*36f0*/  @!P2 SHF.R.U32.HI R6, RZ, 0x2, R5 ;  /* 0x00000002ff06a819 */ /* 0x000fe40000011605 */
[----:B--2---:R-:W-:Y:S02]  /*3700*/  @!P2 LEA R11, R11, R8, 0x18 ;  /* 0x000000080b0ba211 */ /* 0x004fe400078ec0ff */
[----:B------:R-:W1:Y:S01]  /*3710*/  SHFL.DOWN PT, R3, R4, 0x10, 0x1f ;  /* 0x0a001f0004037f89 */ /* 0x000e6200000e0000 */
[----:B------:R-:W-:-:S05]  /*3720*/  @!P2 LOP3.LUT R6, R6, 0xf8, RZ, 0xc0, !PT ;  /* 0x000000f80606a812 */ /* 0x000fca00078ec0ff */
        /* <DEDUP_REMOVED lines=9> */
[----:B------:R-:W0:Y:S01]  /*37c0*/  S2UR UR5, SR_CgaCtaId ;  /* 0x00000000000579c3 */ /* 0x000e220000008800 */
[----:B------:R-:W-:Y:S02]  /*37d0*/  UMOV UR4, 0x400 ;  /* 0x0000040000047882 */ /* 0x000fe40000000000 */
[----:B0-----:R-:W-:-:S09]  /*37e0*/  ULEA UR4, UR5, UR4, 0x18 ;  /* 0x0000000405047291 */ /* 0x001fd2000f8ec0ff */
[----:B------:R-:W-:Y:S04]  /*37f0*/  LDS.64 R8, [UR4+0x18] ;  /* 0x00001804ff087984 */ /* 0x000fe80008000a00 */
[----:B------:R-:W2:Y:S04]  /*3800*/  LDS.128 R24, [UR4+0x20] ;  /* 0x00002004ff187984 */ /* 0x000ea80008000c00 */
[----:B------:R-:W0:Y:S04]  /*3810*/  LDS.128 R4, [UR4+0x30] ;  /* 0x00003004ff047984 */ /* 0x000e280008000c00 */
[----:B------:R-:W1:Y:S04]  /*3820*/  LDS.128 R20, [UR4+0x40] ;  /* 0x00004004ff147984 */ /* 0x000e680008000c00 */
[----:B------:R-:W3:Y:S04]  /*3830*/  LDS.128 R16, [UR4+0x50] ;  /* 0x00005004ff107984 */ /* 0x000ee80008000c00 */
[----:B------:R-:W4:Y:S01]  /*3840*/  LDS.128 R12, [UR4+0x60] ;  /* 0x00006004ff0c7984 */ /* 0x000f220008000c00 */
[----:B--2---:R-:W-:-:S04]  /*3850*/  IADD3 R11, P1, P2, R24, R8, R2 ;  /* 0x00000008180b7210 */ /* 0x004fc80007a3e002 */
[----:B------:R-:W-:Y:S02]  /*3860*/  IADD3.X R25, PT, PT, R25, R9, R3, P1, P2 ;  /* 0x0000000919197210 */ /* 0x000fe40000fe4403 */
[----:B0-----:R-:W-:Y:S02]  /*3870*/  IADD3 R3, P1, P2, R4, R11, R26 ;  /* 0x0000000b04037210 */ /* 0x001fe40007a3e01a */
[----:B------:R-:W0:Y:S02]  /*3880*/  LDS.128 R8, [UR4+0x70] ;  /* 0x00007004ff087984 */ /* 0x000e240008000c00 */
[----:B------:R-:W-:Y:S02]  /*3890*/  IADD3.X R5, PT, PT, R5, R25, R27, P1, P2 ;  /* 0x0000001905057210 */ /* 0x000fe40000fe441b */
[----:B------:R-:W2:Y:S01]  /*38a0*/  LDS.128 R24, [UR4+0x80] ;  /* 0x00008004ff187984 */ /* 0x000ea20008000c00 */
[----:B-1----:R-:W-:-:S04]  /*38b0*/  IADD3 R3, P1, P2, R20, R3, R6 ;  /* 0x0000000314037210 */ /* 0x002fc80007a3e006 */
[----:B---3--:R-:W-:Y:S02]  /*38c0*/  IADD3 R3, P3, P4, R16, R3, R22 ;  /* 0x0000000310037210 */ /* 0x008fe40007c7e016 */
[----:B------:R-:W-:Y:S02]  /*38d0*/  IADD3.X R7, PT, PT, R21, R5, R7, P1, P2 ;  /* 0x0000000515077210 */ /* 0x000fe40000fe4407 */
[----:B----4-:R-:W-:Y:S02]  /*38e0*/  IADD3 R3, P1, P2, R12, R3, R18 ;  /* 0x000000030c037210 */ /* 0x010fe40007a3e012 */
[----:B------:R-:W-:-:S04]  /*38f0*/  IADD3.X R17, PT, PT, R17, R7, R23, P3, P4 ;  /* 0x0000000711117210 */ /* 0x000fc80001fe8417 */
[----:B------:R-:W-:Y:S02]  /*3900*/  IADD3.X R13, PT, PT, R13, R17, R19, P1, P2 ;  /* 0x000000110d0d7210 */ /* 0x000fe40000fe4413 */
[----:B0-----:R-:W-:-:S04]  /*3910*/  IADD3 R3, P3, P4, R8, R3, R14 ;  /* 0x0000000308037210 */ /* 0x001fc80007c7e00e */
[----:B--2---:R-:W-:Y:S02]  /*3920*/  IADD3 R3, P1, P2, R24, R3, R10 ;  /* 0x0000000318037210 */ /* 0x004fe40007a3e00a */
[----:B------:R-:W-:Y:S02]  /*3930*/  IADD3.X R9, PT, PT, R9, R13, R15, P3, P4 ;  /* 0x0000000d09097210 */ /* 0x000fe40001fe840f */
[----:B------:R-:W-:Y:S02]  /*3940*/  IADD3 R2, P3, PT, R3, R26, RZ ;  /* 0x0000001a03027210 */ /* 0x000fe40007f7e0ff */
[----:B------:R-:W-:-:S05]  /*3950*/  IADD3.X R3, PT, PT, R25, R9, R11, P1, P2 ;  /* 0x0000000919037210 */ /* 0x000fca0000fe440b */
[----:B------:R-:W-:-:S07]  /*3960*/  IMAD.X R3, R3, 0x1, R27, P3 ;  /* 0x0000000103037824 */ /* 0x000fce00018e061b */
.L_x_135:
[----:B------:R-:W-:Y:S05]  /*3970*/  BSYNC.RECONVERGENT B0 ;  /* 0x0000000000007941 */ /* 0x000fea0003800200 */
.L_x_119:
[----:B------:R-:W-:Y:S05]  /*3980*/  @P0 EXIT ;  /* 0x000000000000094d */ /* 0x000fea0003800000 */
[----:B------:R-:W3:Y:S02]  /*3990*/  LDC.64 R4, c[0x0][0x390] ;  /* 0x0000e400ff047b82 */ /* 0x000ee40000000a00 */
[----:B---3--:R-:W-:-:S05]  /*39a0*/  IMAD.WIDE.U32 R4, R0, 0x8, R4 ;  /* 0x0000000800047825 */ /* 0x008fca00078e0004 */
[----:B------:R-:W-:Y:S01]  /*39b0*/  STG.E.64 desc[UR8][R4.64], R2 ;  /* 0x0000000204007986 */ /* 0x000fe2000c101b08 */
[----:B------:R-:W-:Y:S05]  /*39c0*/  EXIT ;  /* 0x000000000000794d */ /* 0x000fea0003800000 */
.L_x_149:
        /* <DEDUP_REMOVED lines=11> */
.L_x_444:


//--------------------- .text._ZN3cub18CUB_300001_SM_10006detail6reduce28DeviceReduceSingleTileKernelINS2_10policy_hubIljN4cuda3std3__44plusIlEEE10Policy1000EN6thrust24THRUST_300001_SM_1000_NS18transform_iteratorINSD_6detail14equal_to_valueIbEENSF_15normal_iteratorINSD_10device_ptrIbEEEEllEEPljS9_llNS7_10__identityEEEvT0_T1_T2_T3_T4_T6_ --------------------------
	.section	.text._ZN3cub18CUB_300001_SM_10006detail6reduce28DeviceReduceSingleTileKernelINS2_10policy_hubIljN4cuda3std3__44plusIlEEE10Policy1000EN6thrust24THRUST_300001_SM_1000_NS18transform_iteratorINSD_6detail14equal_to_valueIbEENSF_15normal_iteratorINSD_10device_ptrIbEEEEllEEPljS9_llNS7_10__identityEEEvT0_T1_T2_T3_T4_T6_,"ax",@progbits
	.align	128
        .global         _ZN3cub18CUB_300001_SM_10006detail6reduce28DeviceReduceSingleTileKernelINS2_10policy_hubIljN4cuda3std3__44plusIlEEE10Policy1000EN6thrust24THRUST_300001_SM_1000_NS18transform_iteratorINSD_6detail14equal_to_valueIbEENSF_15normal_iteratorINSD_10device_ptrIbEEEEllEEPljS9_llNS7_10__identityEEEvT0_T1_T2_T3_T4_T6_
        .type           _ZN3cub18CUB_300001_SM_10006detail6reduce28DeviceReduceSingleTileKernelINS2_10policy_hubIljN4cuda3std3__44plusIlEEE10Policy1000EN6thrust24THRUST_300001_SM_1000_NS18transform_iteratorINSD_6detail14equal_to_valueIbEENSF_15normal_iteratorINSD_10device_ptrIbEEEEllEEPljS9_llNS7_10__identityEEEvT0_T1_T2_T3_T4_T6_,@function
        .size           _ZN3cub18CUB_300001_SM_10006detail6reduce28DeviceReduceSingleTileKernelINS2_10policy_hubIljN4cuda3std3__44plusIlEEE10Policy1000EN6thrust24THRUST_300001_SM_1000_NS18transform_iteratorINSD_6detail14equal_to_valueIbEENSF_15normal_iteratorINSD_10device_ptrIbEEEEllEEPljS9_llNS7_10__identityEEEvT0_T1_T2_T3_T4_T6_,(.L_x_445 - _ZN3cub18CUB_300001_SM_10006detail6reduce28DeviceReduceSingleTileKernelINS2_10policy_hubIljN4cuda3std3__44plusIlEEE10Policy1000EN6thrust24THRUST_300001_SM_1000_NS18transform_iteratorINSD_6detail14equal_to_valueIbEENSF_15normal_iteratorINSD_10device_ptrIbEEEEllEEPljS9_llNS7_10__identityEEEvT0_T1_T2_T3_T4_T6_)
        .other          _ZN3cub18CUB_300001_SM_10006detail6reduce28DeviceReduceSingleTileKernelINS2_10policy_hubIljN4cuda3std3__44plusIlEEE10Policy1000EN6thrust24THRUST_300001_SM_1000_NS18transform_iteratorINSD_6detail14equal_to_valueIbEENSF_15normal_iteratorINSD_10device_ptrIbEEEEllEEPljS9_llNS7_10__identityEEEvT0_T1_T2_T3_T4_T6_,@"STO_CUDA_ENTRY STV_DEFAULT"
_ZN3cub18CUB_300001_SM_10006detail6reduce28DeviceReduceSingleTileKernelINS2_10policy_hubIljN4cuda3std3__44plusIlEEE10Policy1000EN6thrust24THRUST_300001_SM_1000_NS18transform_iteratorINSD_6detail14equal_to_valueIbEENSF_15normal_iteratorINSD_10device_ptrIbEEEEllEEPljS9_llNS7_10__identityEEEvT0_T1_T2_T3_T4_T6_:
.text._ZN3cub18CUB_300001_SM_10006detail6reduce28DeviceReduceSingleTileKernelINS2_10policy_hubIljN4cuda3std3__44plusIlEEE10Policy1000EN6thrust24THRUST_300001_SM_1000_NS18transform_iteratorINSD_6detail14equal_to_valueIbEENSF_15normal_iteratorINSD_10device_ptrIbEEEEllEEPljS9_llNS7_10__identityEEEvT0_T1_T2_T3_T4_T6_:
        /* <DEDUP_REMOVED lines=13> */
.L_x_150:
[----:B------:R-:W0:Y:S01]  /*00d0*/  LDC R4, c[0x0][0x388] ;  /* 0x0000e200ff047b82 */ /* 0x000e220000000800 */
[----:B------:R-:W-:Y:S01]  /*00e0*/  ISETP.GT.U32.AND P0, PT, R32, 0xdff, PT ;  /* 0x00000dff2000780c */ /* 0x000fe20003f04070 */
[----:B------:R-:W-:-:S12]  /*00f0*/  BSSY.RECONVERGENT B0, `(.L_x_151) ;  /* 0x000032c000007945 */ /* 0x000fd80003800200 */
[----:B------:R-:W-:Y:S05]  /*0100*/  @P0 BRA `(.L_x_152) ;  /* 0x00000018004c0947 */ /* 0x000fea0003800000 */
[----:B------:R-:W1:Y:S01]  /*0110*/  S2R R5, SR_TID.X ;  /* 0x0000000000057919 */ /* 0x000e620000002100 */
[----:B------:R-:W-:Y:S01]  /*0120*/  BSSY.RECONVERGENT B1, `(.L_x_153) ;  /* 0x000000f000017945 */ /* 0x000fe20003800200 */
[----:B------:R-:W-:Y:S02]  /*0130*/  IMAD.MOV.U32 R0, RZ, RZ, RZ ;  /* 0x000000ffff007224 */ /* 0x000fe400078e00ff */
[----:B------:R-:W-:Y:S01]  /*0140*/  IMAD.MOV.U32 R6, RZ, RZ, RZ ;  /* 0x000000ffff067224 */ /* 0x000fe200078e00ff */
        /* <DEDUP_REMOVED lines=8> */
[----:B------:R-:W-:-:S03]  /*01d0*/  IMAD.MOV.U32 R6, RZ, RZ, RZ ;  /* 0x000000ffff067224 */ /* 0x000fc600078e00ff */
[----:B--2---:R-:W-:Y:S01]  /*01e0*/  ISETP.NE.AND P0, PT, R2, R7, PT ;  /* 0x000000070200720c */ /* 0x004fe20003f05270 */
[----:B------:R-:W-:-:S03]  /*01f0*/  VIADD R7, R5, 0x200 ;  /* 0x0000020005077836 */ /* 0x000fc60000000000 */
[----:B------:R-:W-:-:S09]  /*0200*/  SEL R0, RZ, 0x1, P0 ;  /* 0x00000001ff007807 */ /* 0x000fd20000000000 */
.L_x_154:
[----:B------:R-:W-:Y:S05]  /*0210*/  BSYNC.RECONVERGENT B1 ;  /* 0x0000000000017941 */ /* 0x000fea0003800200 */
.L_x_153:
        /* <DEDUP_REMOVED lines=17> */
.L_x_159:
        /* <DEDUP_REMOVED lines=71> */
.L_x_158:
[----:B------:R-:W-:Y:S05]  /*07a0*/  BSYNC.RECONVERGENT B2 ;  /* 0x0000000000027941 */ /* 0x000fea0003800200 */
.L_x_157:
[----:B------:R-:W-:Y:S05]  /*07b0*/  @!P0 BRA `(.L_x_156) ;  /* 0x0000000400608947 */ /* 0x000fea0003800000 */
[----:B------:R-:W-:Y:S01]  /*07c0*/  ISETP.GE.U32.AND P1, PT, R16, 0x8, PT ;  /* 0x000000081000780c */ /* 0x000fe20003f26070 */
[----:B------:R-:W-:Y:S01]  /*07d0*/  BSSY.RECONVERGENT B2, `(.L_x_160) ;  /* 0x0000029000027945 */ /* 0x000fe20003800200 */
[----:B------:R-:W-:-:S04]  /*07e0*/  LOP3.LUT R18, R8, 0x7, RZ, 0xc0, !PT ;  /* 0x0000000708127812 */ /* 0x000fc800078ec0ff */
[----:B------:R-:W-:-:S07]  /*07f0*/  ISETP.NE.AND P0, PT, R18, RZ, PT ;  /* 0x000000ff1200720c */ /* 0x000fce0003f05270 */
[----:B------:R-:W-:Y:S06]  /*0800*/  @!P1 BRA `(.L_x_161) ;  /* 0x0000000000949947 */ /* 0x000fec0003800000 */
        /* <DEDUP_REMOVED lines=37> */
.L_x_161:
[----:B------:R-:W-:Y:S05]  /*0a60*/  BSYNC.RECONVERGENT B2 ;  /* 0x0000000000027941 */ /* 0x000fea0003800200 */
.L_x_160:
        /* <DEDUP_REMOVED lines=27> */
.L_x_163:
[----:B------:R-:W-:Y:S05]  /*0c20*/  BSYNC.RECONVERGENT B2 ;  /* 0x0000000000027941 */ /* 0x000fea0003800200 */
.L_x_162:
[----:B------:R-:W-:Y:S05]  /*0c30*/  @!P0 BRA `(.L_x_156) ;  /* 0x0000000000408947 */ /* 0x000fea0003800000 */
[----:B------:R-:W1:Y:S01]  /*0c40*/  LDCU.64 UR4, c[0x0][0x380] ;  /* 0x00007000ff0477ac */ /* 0x000e620008000a00 */
[----:B0-----:R-:W-:Y:S02]  /*0c50*/  LOP3.LUT R11, R4, 0xff, RZ, 0xc0, !PT ;  /* 0x000000ff040b7812 */ /* 0x001fe400078ec0ff */
[----:B-1----:R-:W-:Y:S01]  /*0c60*/  IADD3 R8, P0, PT, R7, UR4, RZ ;  /* 0x0000000407087c10 */ /* 0x002fe2000ff1e0ff */
[----:B------:R-:W-:-:S04]  /*0c70*/  IMAD.MOV R7, RZ, RZ, -R9 ;  /* 0x000000ffff077224 */ /* 0x000fc800078e0a09 */
[----:B------:R-:W-:-:S08]  /*0c80*/  IMAD.X R3, RZ, RZ, UR5, P0 ;  /* 0x00000005ff037e24 */ /* 0x000fd000080e06ff */
.L_x_164:
[----:B------:R-:W-:-:S06]  /*0c90*/  IMAD.MOV.U32 R2, RZ, RZ, R8 ;  /* 0x000000ffff027224 */ /* 0x000fcc00078e0008 */
[----:B------:R0:W2:Y:S01]  /*0ca0*/  LDG.E.U8 R2, desc[UR6][R2.64] ;  /* 0x0000000602027981 */ /* 0x0000a2000c1e1100 */
[----:B------:R-:W-:Y:S01]  /*0cb0*/  VIADD R7, R7, 0x1 ;  /* 0x0000000107077836 */ /* 0x000fe20000000000 */
[----:B------:R-:W-:-:S05]  /*0cc0*/  IADD3 R8, P2, PT, R8, 0x200, RZ ;  /* 0x0000020008087810 */ /* 0x000fca0007f5e0ff */
[----:B0-----:R-:W-:Y:S01]  /*0cd0*/  IMAD.X R3, RZ, RZ, R3, P2 ;  /* 0x000000ffff037224 */ /* 0x001fe200010e0603 */
[----:B--2---:R-:W-:-:S04]  /*0ce0*/  ISETP.NE.AND P0, PT, R2, R11, PT ;  /* 0x0000000b0200720c */ /* 0x004fc80003f05270 */
[----:B------:R-:W-:Y:S02]  /*0cf0*/  SEL R9, RZ, 0x1, P0 ;  /* 0x00000001ff097807 */ /* 0x000fe40000000000 */
[----:B------:R-:W-:Y:S02]  /*0d00*/  ISETP.NE.AND P0, PT, R7, RZ, PT ;  /* 0x000000ff0700720c */ /* 0x000fe40003f05270 */
[----:B------:R-:W-:-:S05]  /*0d10*/  IADD3 R0, P1, PT, R0, R9, RZ ;  /* 0x0000000900007210 */ /* 0x000fca0007f3e0ff */
[----:B------:R-:W-:-:S06]  /*0d20*/  IMAD.X R6, RZ, RZ, R6, P1 ;  /* 0x000000ffff067224 */ /* 0x000fcc00008e0606 */
[----:B------:R-:W-:Y:S05]  /*0d30*/  @P0 BRA `(.L_x_164) ;  /* 0xfffffffc00d40947 */ /* 0x000fea000383ffff */
.L_x_156:
[----:B------:R-:W-:Y:S05]  /*0d40*/  BSYNC.RECONVERGENT B1 ;  /* 0x0000000000017941 */ /* 0x000fea0003800200 */
.L_x_155:
[----:B------:R-:W-:-:S13]  /*0d50*/  ISETP.GE.U32.AND P0, PT, R32, 0x200, PT ;  /* 0x000002002000780c */ /* 0x000fda0003f06070 */
[----:B------:R-:W-:Y:S05]  /*0d60*/  @!P0 BRA `(.L_x_165) ;  /* 0x00000004002c8947 */ /* 0x000fea0003800000 */
[----:B------:R-:W1:Y:S01]  /*0d70*/  S2R R8, SR_LANEID ;  /* 0x0000000000087919 */ /* 0x000e620000000000 */
[----:B------:R-:W2:Y:S04]  /*0d80*/  SHFL.DOWN PT, R2, R0, 0x1, 0x1f ;  /* 0x08201f0000027f89 */ /* 0x000ea800000e0000 */
[----:B------:R-:W3:Y:S01]  /*0d90*/  SHFL.DOWN PT, R3, R6, 0x1, 0x1f ;  /* 0x08201f0006037f89 */ /* 0x000ee200000e0000 */
[----:B-1----:R-:W-:-:S04]  /*0da0*/  ISETP.GT.AND P0, PT, R8, 0x1e, PT ;  /* 0x0000001e0800780c */ /* 0x002fc80003f04270 */
[----:B--2---:R-:W-:Y:S02]  /*0db0*/  SEL R9, R2, RZ, !P0 ;  /* 0x000000ff02097207 */ /* 0x004fe40004000000 */
[----:B---3--:R-:W-:Y:S02]  /*0dc0*/  SEL R3, R3, RZ, !P0 ;  /* 0x000000ff03037207 */ /* 0x008fe40004000000 */
[----:B------:R-:W-:-:S05]  /*0dd0*/  IADD3 R9, P0, PT, R0, R9, RZ ;  /* 0x0000000900097210 */ /* 0x000fca0007f1e0ff */
[----:B0-----:R-:W-:Y:S01]  /*0de0*/  IMAD.X R4, R6, 0x1, R3, P0 ;  /* 0x0000000106047824 */ /* 0x001fe200000e0603 */
        /* <DEDUP_REMOVED lines=67> */
.L_x_165:
[----:B------:R-:W-:-:S04]  /*1220*/  LOP3.LUT R2, R5, 0x3e0, RZ, 0xc0, !PT ;  /* 0x000003e005027812 */ /* 0x000fc800078ec0ff */
        /* <DEDUP_REMOVED lines=27> */
[----:B------:R-:W-:-:S02]  /*13e0*/  VIADD R4, R2, 0x8 ;  /* 0x0000000802047836 */ /* 0x000fc40000000000 */
[----:B------:R-:W-:Y:S01]  /*13f0*/  VIADD R2, R2, 0x10 ;  /* 0x0000001002027836 */ /* 0x000fe20000000000 */
        /* <DEDUP_REMOVED lines=38> */
[----:B------:R-:W4:Y:S04]  /*1660*/  LDS.128 R16, [UR4+0x50] ;  /* 0x00005004ff107984 */ /* 0x000f280008000c00 */
[----:B------:R-:W5:Y:S01]  /*1670*/  LDS.128 R20, [UR4+0x60] ;  /* 0x00006004ff147984 */ /* 0x000f620008000c00 */
[----:B-1----:R-:W-:-:S02]  /*1680*/  SEL R28, R24, RZ, P1 ;  /* 0x000000ff181c7207 */ /* 0x002fc40000800000 */
[----:B------:R-:W-:Y:S02]  /*1690*/  SEL R0, R25, RZ, P1 ;  /* 0x000000ff19007207 */ /* 0x000fe40000800000 */
[----:B--2---:R-:W-:Y:S01]  /*16a0*/  SEL R33, R4, RZ, P2 ;  /* 0x000000ff04217207 */ /* 0x004fe20001000000 */
[----:B------:R-:W1:Y:S01]  /*16b0*/  LDS.128 R24, [UR4+0x70] ;  /* 0x00007004ff187984 */ /* 0x000e620008000c00 */
[----:B------:R-:W-:Y:S02]  /*16c0*/  SEL R4, R5, RZ, P2 ;  /* 0x000000ff05047207 */ /* 0x000fe40001000000 */
[----:B------:R-:W-:Y:S02]  /*16d0*/  IADD3 R33, P3, P4, R33, R28, R2 ;  /* 0x0000001c21217210 */ /* 0x000fe40007c7e002 */
[----:B------:R-:W2:Y:S01]  /*16e0*/  LDS.128 R28, [UR4+0x80] ;  /* 0x00008004ff1c7984 */ /* 0x000ea20008000c00 */
[C---:B------:R-:W-:Y:S02]  /*16f0*/  ISETP.GT.U32.AND P1, PT, R32.reuse, 0x60, PT ;  /* 0x000000602000780c */ /* 0x040fe40003f24070 */
[----:B------:R-:W-:-:S02]  /*1700*/  ISETP.GT.U32.AND P2, PT, R32, 0x80, PT ;  /* 0x000000802000780c */ /* 0x000fc40003f44070 */
[----:B------:R-:W-:Y:S02]  /*1710*/  SEL R5, R6, RZ, P1 ;  /* 0x000000ff06057207 */ /* 0x000fe40000800000 */
[----:B0-----:R-:W-:Y:S02]  /*1720*/  SEL R2, R8, RZ, P2 ;  /* 0x000000ff08027207 */ /* 0x001fe40001000000 */
[----:B------:R-:W-:Y:S02]  /*1730*/  IADD3.X R0, PT, PT, R4, R0, R3, P3, P4 ;  /* 0x0000000004007210 */ /* 0x000fe40001fe8403 */
[----:B------:R-:W-:Y:S02]  /*1740*/  SEL R7, R7, RZ, P1 ;  /* 0x000000ff07077207 */ /* 0x000fe40000800000 */
[----:B------:R-:W-:Y:S02]  /*1750*/  SEL R4, R9, RZ, P2 ;  /* 0x000000ff09047207 */ /* 0x000fe40001000000 */
[----:B------:R-:W-:-:S02]  /*1760*/  IADD3 R2, P3, P4, R2, R33, R5 ;  /* 0x0000002102027210 */ /* 0x000fc40007c7e005 */
[C---:B------:R-:W-:Y:S02]  /*1770*/  ISETP.GT.U32.AND P1, PT, R32.reuse, 0xa0, PT ;  /* 0x000000a02000780c */ /* 0x040fe40003f24070 */
[----:B------:R-:W-:Y:S02]  /*1780*/  ISETP.GT.U32.AND P2, PT, R32, 0xc0, PT ;  /* 0x000000c02000780c */ /* 0x000fe40003f44070 */
[----:B------:R-:W-:Y:S02]  /*1790*/  IADD3.X R4, PT, PT, R4, R0, R7, P3, P4 ;  /* 0x0000000004047210 */ /* 0x000fe40001fe8407 */
[----:B------:R-:W-:Y:S02]  /*17a0*/  SEL R3, R10, RZ, P1 ;  /* 0x000000ff0a037207 */ /* 0x000fe40000800000 */
[----:B---3--:R-:W-:Y:S02]  /*17b0*/  SEL R0, R12, RZ, P2 ;  /* 0x000000ff0c007207 */ /* 0x008fe40001000000 */
[----:B------:R-:W-:-:S02]  /*17c0*/  SEL R10, R11, RZ, P1 ;  /* 0x000000ff0b0a7207 */ /* 0x000fc40000800000 */
[----:B------:R-:W-:Y:S02]  /*17d0*/  ISETP.GT.U32.AND P1, PT, R32, 0xe0, PT ;  /* 0x000000e02000780c */ /* 0x000fe40003f24070 */
[----:B------:R-:W-:Y:S02]  /*17e0*/  SEL R5, R13, RZ, P2 ;  /* 0x000000ff0d057207 */ /* 0x000fe40001000000 */
[----:B------:R-:W-:Y:S02]  /*17f0*/  IADD3 R0, P3, P4, R0, R2, R3 ;  /* 0x0000000200007210 */ /* 0x000fe40007c7e003 */
[----:B------:R-:W-:Y:S02]  /*1800*/  ISETP.GT.U32.AND P2, PT, R32, 0x100, PT ;  /* 0x000001002000780c */ /* 0x000fe40003f44070 */
[----:B------:R-:W-:Y:S02]  /*1810*/  SEL R3, R14, RZ, P1 ;  /* 0x000000ff0e037207 */ /* 0x000fe40000800000 */
[----:B------:R-:W-:-:S02]  /*1820*/  SEL R15, R15, RZ, P1 ;  /* 0x000000ff0f0f7207 */ /* 0x000fc40000800000 */
[----:B------:R-:W-:Y:S02]  /*1830*/  ISETP.GT.U32.AND P1, PT, R32, 0x120, PT ;  /* 0x000001202000780c */ /* 0x000fe40003f24070 */
[----:B------:R-:W-:Y:S02]  /*1840*/  IADD3.X R5, PT, PT, R5, R4, R10, P3, P4 ;  /* 0x0000000405057210 */ /* 0x000fe40001fe840a */
[----:B----4-:R-:W-:Y:S02]  /*1850*/  SEL R2, R16, RZ, P2 ;  /* 0x000000ff10027207 */ /* 0x010fe40001000000 */
[----:B------:R-:W-:Y:S02]  /*1860*/  SEL R4, R17, RZ, P2 ;  /* 0x000000ff11047207 */ /* 0x000fe40001000000 */
[----:B------:R-:W-:Y:S02]  /*1870*/  ISETP.GT.U32.AND P2, PT, R32, 0x140, PT ;  /* 0x000001402000780c */ /* 0x000fe40003f44070 */
[----:B------:R-:W-:-:S02]  /*1880*/  SEL R7, R18, RZ, P1 ;  /* 0x000000ff12077207 */ /* 0x000fc40000800000 */
[----:B------:R-:W-:Y:S02]  /*1890*/  SEL R18, R19, RZ, P1 ;  /* 0x000000ff13127207 */ /* 0x000fe40000800000 */
[----:B------:R-:W-:Y:S02]  /*18a0*/  IADD3 R2, P3, P4, R2, R0, R3 ;  /* 0x0000000002027210 */ /* 0x000fe40007c7e003 */
[----:B------:R-:W-:Y:S02]  /*18b0*/  ISETP.GT.U32.AND P1, PT, R32, 0x160, PT ;  /* 0x000001602000780c */ /* 0x000fe40003f24070 */
[----:B-----5:R-:W-:Y:S02]  /*18c0*/  SEL R0, R20, RZ, P2 ;  /* 0x000000ff14007207 */ /* 0x020fe40001000000 */
[----:B------:R-:W-:Y:S02]  /*18d0*/  IADD3.X R4, PT, PT, R4, R5, R15, P3, P4 ;  /* 0x0000000504047210 */ /* 0x000fe40001fe840f */
[----:B------:R-:W-:-:S02]  /*18e0*/  SEL R3, R22, RZ, P1 ;  /* 0x000000ff16037207 */ /* 0x000fc40000800000 */
[----:B------:R-:W-:Y:S02]  /*18f0*/  SEL R23, R23, RZ, P1 ;  /* 0x000000ff17177207 */ /* 0x000fe40000800000 */
[----:B------:R-:W-:Y:S02]  /*1900*/  SEL R5, R21, RZ, P2 ;  /* 0x000000ff15057207 */ /* 0x000fe40001000000 */
[----:B------:R-:W-:Y:S02]  /*1910*/  IADD3 R0, P1, P3, R0, R2, R7 ;  /* 0x0000000200007210 */ /* 0x000fe40007b3e007 */
[----:B-1----:R-:W-:Y:S02]  /*1920*/  SEL R2, R24, RZ, P5 ;  /* 0x000000ff18027207 */ /* 0x002fe40002800000 */
[----:B------:R-:W-:Y:S02]  /*1930*/  ISETP.GT.U32.AND P2, PT, R32, 0x1c0, PT ;  /* 0x000001c02000780c */ /* 0x000fe40003f44070 */
[----:B------:R-:W-:-:S02]  /*1940*/  IADD3.X R5, PT, PT, R5, R4, R18, P1, P3 ;  /* 0x0000000405057210 */ /* 0x000fc40000fe6412 */
[----:B------:R-:W-:Y:S02]  /*1950*/  IADD3 R2, P3, P4, R2, R0, R3 ;  /* 0x0000000002027210 */ /* 0x000fe40007c7e003 */
[----:B------:R-:W-:Y:S02]  /*1960*/  SEL R0, R26, RZ, P6 ;  /* 0x000000ff1a007207 */ /* 0x000fe40003000000 */
[----:B--2---:R-:W-:Y:S02]  /*1970*/  SEL R3, R28, RZ, P2 ;  /* 0x000000ff1c037207 */ /* 0x004fe40001000000 */
[----:B------:R-:W-:Y:S02]  /*1980*/  ISETP.GT.U32.AND P1, PT, R32, 0x1e0, PT ;  /* 0x000001e02000780c */ /* 0x000fe40003f24070 */
        /* <DEDUP_REMOVED lines=11> */
.L_x_152:
        /* <DEDUP_REMOVED lines=12> */
[----:B------:R-:W-:Y:S01]  /*1b00*/  VIADD R8, R32, 0xfffff200 ;  /* 0xfffff20020087836 */ /* 0x000fe20000000000 */
[----:B------:R-:W-:-:S02]  /*1b10*/  UMOV UR4, 0xe00 ;  /* 0x00000e0000047882 */ /* 0x000fc40000000000 */
[-C--:B--2---:R-:W-:Y:S02]  /*1b20*/  ISETP.NE.AND P0, PT, R5, R16.reuse, PT ;  /* 0x000000100500720c */ /* 0x084fe40003f05270 */
[-C--:B---3--:R-:W-:Y:S02]  /*1b30*/  ISETP.NE.AND P1, PT, R7, R16.reuse, PT ;  /* 0x000000100700720c */ /* 0x088fe40003f25270 */
[----:B------:R-:W-:Y:S02]  /*1b40*/  SEL R7, RZ, 0x1, P0 ;  /* 0x00000001ff077807 */ /* 0x000fe40000000000 */
[----:B----4-:R-:W-:Y:S02]  /*1b50*/  ISETP.NE.AND P2, PT, R9, R16, PT ;  /* 0x000000100900720c */ /* 0x010fe40003f45270 */
[----:B------:R-:W-:Y:S02]  /*1b60*/  SEL R6, RZ, 0x1, P1 ;  /* 0x00000001ff067807 */ /* 0x000fe40000800000 */
[----:B------:R-:W-:-:S02]  /*1b70*/  SEL R5, RZ, 0x1, P2 ;  /* 0x00000001ff057807 */ /* 0x000fc40001000000 */
[----:B-----5:R-:W-:Y:S02]  /*1b80*/  ISETP.NE.AND P2, PT, R11, R16, PT ;  /* 0x000000100b00720c */ /* 0x020fe40003f45270 */
[----:B------:R-:W-:Y:S02]  /*1b90*/  IADD3 R5, P0, P1, R5, R6, R7 ;  /* 0x0000000605057210 */ /* 0x000fe4000791e007 */
[----:B------:R-:W-:Y:S02]  /*1ba0*/  ISETP.NE.AND P3, PT, R13, R16, PT ;  /* 0x000000100d00720c */ /* 0x000fe40003f65270 */
[----:B------:R-:W-:Y:S02]  /*1bb0*/  IADD3.X R14, PT, PT, RZ, RZ, RZ, P0, P1 ;  /* 0x000000ffff0e7210 */ /* 0x000fe400007e24ff */
[----:B------:R-:W-:Y:S02]  /*1bc0*/  ISETP.GE.U32.AND P0, PT, R8, 0xe00, PT ;  /* 0x00000e000800780c */ /* 0x000fe40003f06070 */
[----:B------:R-:W-:-:S02]  /*1bd0*/  SEL R7, RZ, 0x1, P2 ;  /* 0x00000001ff077807 */ /* 0x000fc40001000000 */
[----:B------:R-:W-:Y:S02]  /*1be0*/  SEL R6, RZ, 0x1, P3 ;  /* 0x00000001ff067807 */ /* 0x000fe40001800000 */
[-C--:B------:R-:W-:Y:S02]  /*1bf0*/  ISETP.NE.AND P4, PT, R15, R16.reuse, PT ;  /* 0x000000100f00720c */ /* 0x080fe40003f85270 */
[----:B------:R-:W-:Y:S02]  /*1c00*/  ISETP.NE.AND P5, PT, R17, R16, PT ;  /* 0x000000101100720c */ /* 0x000fe40003fa5270 */
[----:B------:R-:W-:Y:S02]  /*1c10*/  IADD3 R15, P2, P3, R6, R5, R7 ;  /* 0x00000005060f7210 */ /* 0x000fe40007b5e007 */
[----:B------:R-:W-:Y:S02]  /*1c20*/  SEL R5, RZ, 0x1, P4 ;  /* 0x00000001ff057807 */ /* 0x000fe40002000000 */
[----:B------:R-:W-:-:S02]  /*1c30*/  SEL R6, RZ, 0x1, P5 ;  /* 0x00000001ff067807 */ /* 0x000fc40002800000 */
[----:B------:R-:W-:Y:S02]  /*1c40*/  IADD3.X R14, PT, PT, RZ, R14, RZ, P2, P3 ;  /* 0x0000000eff0e7210 */ /* 0x000fe400017e64ff */
[----:B------:R-:W-:-:S04]  /*1c50*/  IADD3 R15, P1, P4, R6, R15, R5 ;  /* 0x0000000f060f7210 */ /* 0x000fc80007c3e005 */
[----:B------:R-:W-:Y:S01]  /*1c60*/  IADD3.X R14, PT, PT, RZ, R14, RZ, P1, P4 ;  /* 0x0000000eff0e7210 */ /* 0x000fe20000fe84ff */
[----:B------:R-:W-:Y:S08]  /*1c70*/  @!P0 BRA `(.L_x_167) ;  /* 0x0000000000a08947 */ /* 0x000ff00003800000 */
[----:B------:R-:W0:Y:S01]  /*1c80*/  LDC R32, c[0x0][0x398] ;  /* 0x0000e600ff207b82 */ /* 0x000e220000000800 */
[----:B------:R-:W-:Y:S01]  /*1c90*/  LOP3.LUT R16, R4, 0xff, RZ, 0xc0, !PT ;  /* 0x000000ff04107812 */ /* 0x000fe200078ec0ff */
[----:B------:R-:W-:-:S06]  /*1ca0*/  UMOV UR4, 0xe00 ;  /* 0x00000e0000047882 */ /* 0x000fcc0000000000 */
.L_x_169:
[----:B------:R-:W-:-:S05]  /*1cb0*/  IADD3 R4, P0, PT, R2, UR4, RZ ;  /* 0x0000000402047c10 */ /* 0x000fca000ff1e0ff */
[----:B------:R-:W-:-:S05]  /*1cc0*/  IMAD.X R5, RZ, RZ, R3, P0 ;  /* 0x000000ffff057224 */ /* 0x000fca00000e0603 */
[----:B------:R-:W2:Y:S04]  /*1cd0*/  LDG.E.U8 R7, desc[UR6][R4.64] ;  /* 0x0000000604077981 */ /* 0x000ea8000c1e1100 */
[----:B------:R-:W3:Y:S04]  /*1ce0*/  LDG.E.U8 R9, desc[UR6][R4.64+0x200] ;  /* 0x0002000604097981 */ /* 0x000ee8000c1e1100 */
[----:B------:R-:W4:Y:S04]  /*1cf0*/  LDG.E.U8 R11, desc[UR6][R4.64+0x400] ;  /* 0x00040006040b7981 */ /* 0x000f28000c1e1100 */
[----:B------:R-:W5:Y:S04]  /*1d00*/  LDG.E.U8 R13, desc[UR6][R4.64+0x600] ;  /* 0x00060006040d7981 */ /* 0x000f68000c1e1100 */
[----:B------:R-:W5:Y:S04]  /*1d10*/  LDG.E.U8 R17, desc[UR6][R4.64+0x800] ;  /* 0x0008000604117981 */ /* 0x000f68000c1e1100 */
[----:B------:R-:W5:Y:S04]  /*1d20*/  LDG.E.U8 R19, desc[UR6][R4.64+0xa00] ;  /* 0x000a000604137981 */ /* 0x000f68000c1e1100 */
[----:B------:R1:W5:Y:S01]  /*1d30*/  LDG.E.U8 R21, desc[UR6][R4.64+0xc00] ;  /* 0x000c000604157981 */ /* 0x000362000c1e1100 */
        /* <DEDUP_REMOVED lines=12> */
[----:B-1----:R-:W-:-:S02]  /*1e00*/  SEL R5, RZ, 0x1, P4 ;  /* 0x00000001ff057807 */ /* 0x002fc40002000000 */
[----:B------:R-:W-:Y:S02]  /*1e10*/  SEL R4, RZ, 0x1, P5 ;  /* 0x00000001ff047807 */ /* 0x000fe40002800000 */
[----:B------:R-:W-:Y:S02]  /*1e20*/  IADD3.X R14, PT, PT, RZ, R14, RZ, P0, P1 ;  /* 0x0000000eff0e7210 */ /* 0x000fe400007e24ff */
[----:B------:R-:W-:Y:S01]  /*1e30*/  IADD3 R15, P5, P4, R4, R15, R5 ;  /* 0x0000000f040f7210 */ /* 0x000fe20007cbe005 */
[----:B0-----:R-:W-:Y:S01]  /*1e40*/  VIADD R5, R32, -UR4 ;  /* 0x8000000420057c36 */ /* 0x001fe20008000000 */
[----:B------:R-:W-:Y:S02]  /*1e50*/  ISETP.NE.AND P6, PT, R21, R16, PT ;  /* 0x000000101500720c */ /* 0x000fe40003fc5270 */
[----:B------:R-:W-:Y:S02]  /*1e60*/  IADD3.X R14, PT, PT, RZ, R14, RZ, P2, P3 ;  /* 0x0000000eff0e7210 */ /* 0x000fe400017e64ff */
[----:B------:R-:W-:-:S02]  /*1e70*/  ISETP.GE.U32.AND P0, PT, R5, 0xe00, PT ;  /* 0x00000e000500780c */ /* 0x000fc40003f06070 */
[----:B------:R-:W-:Y:S02]  /*1e80*/  SEL R4, RZ, 0x1, P6 ;  /* 0x00000001ff047807 */ /* 0x000fe40003000000 */
[----:B------:R-:W-:Y:S02]  /*1e90*/  IADD3.X R14, PT, PT, RZ, R14, RZ, P5, P4 ;  /* 0x0000000eff0e7210 */ /* 0x000fe40002fe84ff */
[----:B------:R-:W-:-:S05]  /*1ea0*/  IADD3 R15, P1, PT, R15, R4, RZ ;  /* 0x000000040f0f7210 */ /* 0x000fca0007f3e0ff */
[----:B------:R-:W-:Y:S02]  /*1eb0*/  IMAD.X R14, RZ, RZ, R14, P1 ;  /* 0x000000ffff0e7224 */ /* 0x000fe400008e060e */
[----:B------:R-:W-:Y:S06]  /*1ec0*/  @!P0 BRA `(.L_x_168) ;  /* 0x0000001000108947 */ /* 0x000fec0003800000 */
[----:B------:R-:W-:-:S06]  /*1ed0*/  UIADD3 UR4, UPT, UPT, UR4, 0xe00, URZ ;  /* 0x00000e0004047890 */ /* 0x000fcc000fffe0ff */
[----:B------:R-:W-:-:S13]  /*1ee0*/  ISETP.LT.U32.AND P0, PT, R8, UR4, PT ;  /* 0x0000000408007c0c */ /* 0x000fda000bf01070 */
[----:B------:R-:W-:Y:S05]  /*1ef0*/  @!P0 BRA `(.L_x_169) ;  /* 0xfffffffc006c8947 */ /* 0x000fea000383ffff */
.L_x_167:
[----:B------:R-:W-:Y:S01]  /*1f00*/  VIADD R3, R32, -UR4 ;  /* 0x8000000420037c36 */ /* 0x000fe20008000000 */
[----:B------:R-:W0:Y:S01]  /*1f10*/  LDCU.64 UR8, c[0x0][0x380] ;  /* 0x00007000ff0877ac */ /* 0x000e220008000a00 */
[----:B------:R-:W-:Y:S03]  /*1f20*/  BSSY.RECONVERGENT B1, `(.L_x_168) ;  /* 0x00000fe000017945 */ /* 0x000fe60003800200 */
[----:B------:R-:W-:-:S04]  /*1f30*/  ISETP.GE.AND P0, PT, R0, R3, PT ;  /* 0x000000030000720c */ /* 0x000fc80003f06270 */
[----:B------:R-:W-:-:S13]  /*1f40*/  ISETP.LE.U32.OR P0, PT, R32, UR4, P0 ;  /* 0x0000000420007c0c */ /* 0x000fda0008703470 */
[----:B0-----:R-:W-:Y:S05]  /*1f50*/  @P0 BRA `(.L_x_170) ;  /* 0x0000000c00e80947 */ /* 0x001fea0003800000 */
[----:B------:R-:W-:Y:S01]  /*1f60*/  LOP3.LUT R3, RZ, R0, RZ, 0x33, !PT ;  /* 0x00000000ff037212 */ /* 0x000fe200078e33ff */
[----:B------:R-:W-:Y:S01]  /*1f70*/  BSSY.RECONVERGENT B2, `(.L_x_171) ;  /* 0x0000082000027945 */ /* 0x000fe20003800200 */
[----:B------:R-:W-:Y:S02]  /*1f80*/  IMAD.MOV.U32 R20, RZ, RZ, R0 ;  /* 0x000000ffff147224 */ /* 0x000fe400078e0000 */
[----:B------:R-:W-:-:S04]  /*1f90*/  IADD3 R3, PT, PT, R32, -UR4, R3 ;  /* 0x8000000420037c10 */ /* 0x000fc8000fffe003 */
[C---:B------:R-:W-:Y:S02]  /*1fa0*/  ISETP.GE.U32.AND P0, PT, R3.reuse, 0x1e00, PT ;  /* 0x00001e000300780c */ /* 0x040fe40003f06070 */
[----:B------:R-:W-:-:S04]  /*1fb0*/  LEA.HI R18, R3, 0x1, RZ, 0x17 ;  /* 0x0000000103127811 */ /* 0x000fc800078fb8ff */
[----:B------:R-:W-:-:S07]  /*1fc0*/  LOP3.LUT R22, R18, 0xf, RZ, 0xc0, !PT ;  /* 0x0000000f12167812 */ /* 0x000fce00078ec0ff */
[----:B------:R-:W-:Y:S05]  /*1fd0*/  @!P0 BRA `(.L_x_172) ;  /* 0x0000000400ec8947 */ /* 0x000fea0003800000 */
[----:B------:R-:W-:Y:S01]  /*1fe0*/  LOP3.LUT R17, R18, 0xfffff0, RZ, 0xc0, !PT ;  /* 0x00fffff012117812 */ /* 0x000fe200078ec0ff */
[----:B------:R-:W-:Y:S01]  /*1ff0*/  BSSY.RECONVERGENT B3, `(.L_x_173) ;  /* 0x0000078000037945 */ /* 0x000fe20003800200 */
[C---:B------:R-:W-:Y:S01]  /*2000*/  LOP3.LUT R20, R0.reuse, 0x1000, RZ, 0xfc, !PT ;  /* 0x0000100000147812 */ /* 0x040fe200078efcff */
[----:B------:R-:W-:Y:S02]  /*2010*/  VIADD R24, R0, UR4 ;  /* 0x0000000400187c36 */ /* 0x000fe40008000000 */
[----:B------:R-:W-:-:S07]  /*2020*/  IMAD.MOV R17, RZ, RZ, -R17 ;  /* 0x000000ffff117224 */ /* 0x000fce00078e0a11 */
.L_x_174:
[C---:B------:R-:W-:Y:S01]  /*2030*/  IADD3 R2, P0, PT, R24.reuse, UR8, RZ ;  /* 0x0000000818027c10 */ /* 0x040fe2000ff1e0ff */
[C---:B------:R-:W-:Y:S02]  /*2040*/  VIADD R26, R24.reuse, 0x200 ;  /* 0x00000200181a7836 */ /* 0x040fe40000000000 */
[----:B------:R-:W-:Y:S02]  /*2050*/  VIADD R4, R24, 0x400 ;  /* 0x0000040018047836 */ /* 0x000fe40000000000 */
[----:B------:R-:W-:Y:S01]  /*2060*/  IMAD.X R3, RZ, RZ, UR9, P0 ;  /* 0x00000009ff037e24 */ /* 0x000fe200080e06ff */
[----:B------:R-:W-:Y:S01]  /*2070*/  IADD3 R26, P0, PT, R26, UR8, RZ ;  /* 0x000000081a1a7c10 */ /* 0x000fe2000ff1e0ff */
[----:B------:R-:W-:Y:S01]  /*2080*/  VIADD R6, R24, 0x600 ;  /* 0x0000060018067836 */ /* 0x000fe20000000000 */
[----:B------:R-:W-:Y:S01]  /*2090*/  IADD3 R4, P1, PT, R4, UR8, RZ ;  /* 0x0000000804047c10 */ /* 0x000fe2000ff3e0ff */
[----:B------:R-:W-:Y:S01]  /*20a0*/  VIADD R8, R24, 0x800 ;  /* 0x0000080018087836 */ /* 0x000fe20000000000 */
[----:B------:R0:W2:Y:S01]  /*20b0*/  LDG.E.U8 R21, desc[UR6][R2.64] ;  /* 0x0000000602157981 */ /* 0x0000a2000c1e1100 */
[----:B------:R-:W-:Y:S01]  /*20c0*/  IMAD.X R27, RZ, RZ, UR9, P0 ;  /* 0x00000009ff1b7e24 */ /* 0x000fe200080e06ff */
[----:B------:R-:W-:Y:S01]  /*20d0*/  IADD3 R6, P0, PT, R6, UR8, RZ ;  /* 0x0000000806067c10 */ /* 0x000fe2000ff1e0ff */
[----:B------:R-:W-:-:S02]  /*20e0*/  VIADD R10, R24, 0xa00 ;  /* 0x00000a00180a7836 */ /* 0x000fc40000000000 */
[----:B------:R-:W-:Y:S01]  /*20f0*/  IMAD.X R5, RZ, RZ, UR9, P1 ;  /* 0x00000009ff057e24 */ /* 0x000fe200088e06ff */
[----:B------:R-:W-:Y:S01]  /*2100*/  IADD3 R8, P1, PT, R8, UR8, RZ ;  /* 0x0000000808087c10 */ /* 0x000fe2000ff3e0ff */
[----:B------:R-:W-:Y:S01]  /*2110*/  IMAD.X R7, RZ, RZ, UR9, P0 ;  /* 0x00000009ff077e24 */ /* 0x000fe200080e06ff */
[----:B------:R-:W-:Y:S01]  /*2120*/  IADD3 R10, P0, PT, R10, UR8, RZ ;  /* 0x000000080a0a7c10 */ /* 0x000fe2000ff1e0ff */
[C---:B------:R-:W-:Y:S01]  /*2130*/  VIADD R12, R24.reuse, 0xc00 ;  /* 0x00000c00180c7836 */ /* 0x040fe20000000000 */
[----:B------:R-:W3:Y:S01]  /*2140*/  LDG.E.U8 R23, desc[UR6][R26.64] ;  /* 0x000000061a177981 */ /* 0x000ee2000c1e1100 */
[----:B0-----:R-:W-:Y:S02]  /*2150*/  VIADD R2, R24, 0xe00 ;  /* 0x00000e0018027836 */ /* 0x001fe40000000000 */
[----:B------:R-:W-:Y:S01]  /*2160*/  IMAD.X R9, RZ, RZ, UR9, P1 ;  /* 0x00000009ff097e24 */ /* 0x000fe200088e06ff */
[----:B------:R-:W-:Y:S01]  /*2170*/  IADD3 R12, P1, PT, R12, UR8, RZ ;  /* 0x000000080c0c7c10 */ /* 0x000fe2000ff3e0ff */
[----:B------:R-:W-:Y:S01]  /*2180*/  IMAD.X R11, RZ, RZ, UR9, P0 ;  /* 0x00000009ff0b7e24 */ /* 0x000fe200080e06ff */
[----:B------:R0:W4:Y:S01]  /*2190*/  LDG.E.U8 R19, desc[UR6][R4.64] ;  /* 0x0000000604137981 */ /* 0x000122000c1e1100 */
[----:B------:R-:W-:Y:S01]  /*21a0*/  VIADD R3, R24, 0x1000 ;  /* 0x0000100018037836 */ /* 0x000fe20000000000 */
[----:B------:R-:W-:Y:S01]  /*21b0*/  IADD3 R2, P0, PT, R2, UR8, RZ ;  /* 0x0000000802027c10 */ /* 0x000fe2000ff1e0ff */
[----:B------:R-:W-:Y:S01]  /*21c0*/  IMAD.X R13, RZ, RZ, UR9, P1 ;  /* 0x00000009ff0d7e24 */ /* 0x000fe200088e06ff */
[----:B------:R1:W5:Y:S04]  /*21d0*/  LDG.E.U8 R25, desc[UR6][R6.64] ;  /* 0x0000000606197981 */ /* 0x000368000c1e1100 */
[----:B------:R1:W5:Y:S01]  /*21e0*/  LDG.E.U8 R27, desc[UR6][R8.64] ;  /* 0x00000006081b7981 */ /* 0x000362000c1e1100 */
[C---:B0-----:R-:W-:Y:S01]  /*21f0*/  VIADD R5, R24.reuse, 0x1200 ;  /* 0x0000120018057836 */ /* 0x041fe20000000000 */
[----:B------:R-:W-:Y:S01]  /*2200*/  IADD3 R4, P1, PT, R3, UR8, RZ ;  /* 0x0000000803047c10 */ /* 0x000fe2000ff3e0ff */
[----:B------:R-:W-:Y:S01]  /*2210*/  IMAD.X R3, RZ, RZ, UR9, P0 ;  /* 0x00000009ff037e24 */ /* 0x000fe200080e06ff */
[----:B------:R0:W5:Y:S01]  /*2220*/  LDG.E.U8 R29, desc[UR6][R10.64] ;  /* 0x000000060a1d7981 */ /* 0x000162000c1e1100 */
[C---:B-1----:R-:W-:Y:S01]  /*2230*/  VIADD R7, R24.reuse, 0x1400 ;  /* 0x0000140018077836 */ /* 0x042fe20000000000 */
[----:B------:R-:W-:Y:S01]  /*2240*/  IADD3 R6, P0, PT, R5, UR8, RZ ;  /* 0x0000000805067c10 */ /* 0x000fe2000ff1e0ff */
[----:B------:R-:W-:Y:S01]  /*2250*/  IMAD.X R5, RZ, RZ, UR9, P1 ;  /* 0x00000009ff057e24 */ /* 0x000fe200088e06ff */
[----:B------:R1:W5:Y:S01]  /*2260*/  LDG.E.U8 R31, desc[UR6][R12.64] ;  /* 0x000000060c1f7981 */ /* 0x000362000c1e1100 */
[C---:B------:R-:W-:Y:S01]  /*2270*/  VIADD R9, R24.reuse, 0x1600 ;  /* 0x0000160018097836 */ /* 0x040fe20000000000 */
[----:B------:R-:W-:Y:S01]  /*2280*/  IADD3 R8, P1, PT, R7, UR8, RZ ;  /* 0x0000000807087c10 */ /* 0x000fe2000ff3e0ff */
[----:B------:R-:W-:Y:S01]  /*2290*/  IMAD.X R7, RZ, RZ, UR9, P0 ;  /* 0x00000009ff077e24 */ /* 0x000fe200080e06ff */
        /* <DEDUP_REMOVED lines=12> */
[----:B------:R-:W5:Y:S01]  /*2360*/  LDG.E.U8 R9, desc[UR6][R8.64] ;  /* 0x0000000608097981 */ /* 0x000f62000c1e1100 */
[----:B0-----:R-:W-:Y:S01]  /*2370*/  VIADD R5, R24, 0x1e00 ;  /* 0x00001e0018057836 */ /* 0x001fe20000000000 */
[----:B------:R-:W-:Y:S01]  /*2380*/  IADD3 R4, P1, PT, R3, UR8, RZ ;  /* 0x0000000803047c10 */ /* 0x000fe2000ff3e0ff */
[----:B------:R-:W-:Y:S01]  /*2390*/  IMAD.X R3, RZ, RZ, UR9, P0 ;  /* 0x00000009ff037e24 */ /* 0x000fe200080e06ff */
[----:B------:R0:W5:Y:S02]  /*23a0*/  LDG.E.U8 R11, desc[UR6][R10.64] ;  /* 0x000000060a0b7981 */ /* 0x000164000c1e1100 */
[----:B-1----:R-:W-:Y:S01]  /*23b0*/  IADD3 R6, P0, PT, R5, UR8, RZ ;  /* 0x0000000805067c10 */ /* 0x002fe2000ff1e0ff */
[----:B------:R-:W-:Y:S01]  /*23c0*/  IMAD.X R5, RZ, RZ, UR9, P1 ;  /* 0x00000009ff057e24 */ /* 0x000fe200088e06ff */
[----:B------:R-:W5:Y:S04]  /*23d0*/  LDG.E.U8 R13, desc[UR6][R12.64] ;  /* 0x000000060c0d7981 */ /* 0x000f68000c1e1100 */
[----:B------:R1:W5:Y:S01]  /*23e0*/  LDG.E.U8 R3, desc[UR6][R2.64] ;  /* 0x0000000602037981 */ /* 0x000362000c1e1100 */
[----:B------:R-:W-:-:S03]  /*23f0*/  IMAD.X R7, RZ, RZ, UR9, P0 ;  /* 0x00000009ff077e24 */ /* 0x000fc600080e06ff */
[----:B------:R1:W5:Y:S04]  /*2400*/  LDG.E.U8 R5, desc[UR6][R4.64] ;  /* 0x0000000604057981 */ /* 0x000368000c1e1100 */
[----:B------:R1:W5:Y:S01]  /*2410*/  LDG.E.U8 R7, desc[UR6][R6.64] ;  /* 0x0000000606077981 */ /* 0x000362000c1e1100 */
[----:B------:R-:W-:Y:S02]  /*2420*/  VIADD R17, R17, 0x10 ;  /* 0x0000001011117836 */ /* 0x000fe40000000000 */
[----:B------:R-:W-:Y:S02]  /*2430*/  VIADD R20, R20, 0x2000 ;  /* 0x0000200014147836 */ /* 0x000fe40000000000 */
[----:B------:R-:W-:Y:S01]  /*2440*/  VIADD R24, R24, 0x2000 ;  /* 0x0000200018187836 */ /* 0x000fe20000000000 */
[----:B--2---:R-:W-:-:S04]  /*2450*/  ISETP.NE.AND P0, PT, R21, R16, PT ;  /* 0x000000101500720c */ /* 0x004fc80003f05270 */
[----:B0-----:R-:W-:Y:S02]  /*2460*/  SEL R10, RZ, 0x1, P0 ;  /* 0x00000001ff0a7807 */ /* 0x001fe40000000000 */
[----:B---3--:R-:W-:-:S04]  /*2470*/  ISETP.NE.AND P1, PT, R23, R16, PT ;  /* 0x000000101700720c */ /* 0x008fc80003f25270 */
[----:B------:R-:W-:Y:S02]  /*2480*/  SEL R8, RZ, 0x1, P1 ;  /* 0x00000001ff087807 */ /* 0x000fe40000800000 */
[-C--:B----4-:R-:W-:Y:S02]  /*2490*/  ISETP.NE.AND P0, PT, R19, R16.reuse, PT ;  /* 0x000000101300720c */ /* 0x090fe40003f05270 */
[----:B-----5:R-:W-:Y:S02]  /*24a0*/  ISETP.NE.AND P1, PT, R25, R16, PT ;  /* 0x000000101900720c */ /* 0x020fe40003f25270 */
[----:B------:R-:W-:Y:S02]  /*24b0*/  IADD3 R8, P3, P2, R8, R15, R10 ;  /* 0x0000000f08087210 */ /* 0x000fe40007a7e00a */
[----:B-1----:R-:W-:Y:S02]  /*24c0*/  SEL R2, RZ, 0x1, P1 ;  /* 0x00000001ff027807 */ /* 0x002fe40000800000 */
[----:B------:R-:W-:-:S02]  /*24d0*/  SEL R15, RZ, 0x1, P0 ;  /* 0x00000001ff0f7807 */ /* 0x000fc40000000000 */
[-C--:B------:R-:W-:Y:S02]  /*24e0*/  ISETP.NE.AND P1, PT, R27, R16.reuse, PT ;  /* 0x000000101b00720c */ /* 0x080fe40003f25270 */
[----:B------:R-:W-:Y:S02]  /*24f0*/  ISETP.NE.AND P5, PT, R29, R16, PT ;  /* 0x000000101d00720c */ /* 0x000fe40003fa5270 */
[----:B------:R-:W-:Y:S02]  /*2500*/  IADD3 R2, P4, P6, R2, R8, R15 ;  /* 0x0000000802027210 */ /* 0x000fe40007e9e00f */
[----:B------:R-:W-:Y:S02]  /*2510*/  ISETP.NE.AND P0, PT, R31, R16, PT ;  /* 0x000000101f00720c */ /* 0x000fe40003f05270 */
[----:B------:R-:W-:Y:S02]  /*2520*/  SEL R19, RZ, 0x1, P1 ;  /* 0x00000001ff137807 */ /* 0x000fe40000800000 */
[----:B------:R-:W-:-:S02]  /*2530*/  SEL R4, RZ, 0x1, P5 ;  /* 0x00000001ff047807 */ /* 0x000fc40002800000 */
[----:B------:R-:W-:Y:S02]  /*2540*/  ISETP.NE.AND P5, PT, R33, R16, PT ;  /* 0x000000102100720c */ /* 0x000fe40003fa5270 */
[----:B------:R-:W-:Y:S02]  /*2550*/  SEL R15, RZ, 0x1, P0 ;  /* 0x00000001ff0f7807 */ /* 0x000fe40000000000 */
[----:B------:R-:W-:Y:S02]  /*2560*/  IADD3.X R14, PT, PT, RZ, R14, RZ, P3, P2 ;  /* 0x0000000eff0e7210 */ /* 0x000fe40001fe44ff */
[----:B------:R-:W-:Y:S02]  /*2570*/  IADD3 R4, P1, P0, R4, R2, R19 ;  /* 0x0000000204047210 */ /* 0x000fe4000783e013 */
[----:B------:R-:W-:Y:S02]  /*2580*/  SEL R2, RZ, 0x1, P5 ;  /* 0x00000001ff027807 */ /* 0x000fe40002800000 */
[----:B------:R-:W-:-:S02]  /*2590*/  ISETP.NE.AND P5, PT, R35, R16, PT ;  /* 0x000000102300720c */ /* 0x000fc40003fa5270 */
[----:B------:R-:W-:Y:S02]  /*25a0*/  IADD3.X R14, PT, PT, RZ, R14, RZ, P4, P6 ;  /* 0x0000000eff0e7210 */ /* 0x000fe400027ec4ff */
[----:B------:R-:W-:Y:S02]  /*25b0*/  ISETP.NE.AND P6, PT, R37, R16, PT ;  /* 0x000000102500720c */ /* 0x000fe40003fc5270 */
[----:B------:R-:W-:Y:S02]  /*25c0*/  IADD3 R2, P3, P2, R2, R4, R15 ;  /* 0x0000000402027210 */ /* 0x000fe40007a7e00f */
[----:B------:R-:W-:Y:S02]  /*25d0*/  SEL R15, RZ, 0x1, P5 ;  /* 0x00000001ff0f7807 */ /* 0x000fe40002800000 */
[-C--:B------:R-:W-:Y:S02]  /*25e0*/  ISETP.NE.AND P4, PT, R9, R16.reuse, PT ;  /* 0x000000100900720c */ /* 0x080fe40003f85270 */
[----:B------:R-:W-:-:S02]  /*25f0*/  ISETP.NE.AND P5, PT, R11, R16, PT ;  /* 0x000000100b00720c */ /* 0x000fc40003fa5270 */
[----:B------:R-:W-:Y:S02]  /*2600*/  SEL R6, RZ, 0x1, P6 ;  /* 0x00000001ff067807 */ /* 0x000fe40003000000 */
[----:B------:R-:W-:Y:S02]  /*2610*/  ISETP.NE.AND P6, PT, R13, R16, PT ;  /* 0x000000100d00720c */ /* 0x000fe40003fc5270 */
[----:B------:R-:W-:Y:S02]  /*2620*/  SEL R9, RZ, 0x1, P4 ;  /* 0x00000001ff097807 */ /* 0x000fe40002000000 */
[----:B------:R-:W-:Y:S02]  /*2630*/  SEL R4, RZ, 0x1, P5 ;  /* 0x00000001ff047807 */ /* 0x000fe40002800000 */
[----:B------:R-:W-:Y:S02]  /*2640*/  IADD3.X R14, PT, PT, RZ, R14, RZ, P1, P0 ;  /* 0x0000000eff0e7210 */ /* 0x000fe40000fe04ff */
[----:B------:R-:W-:-:S02]  /*2650*/  IADD3 R6, P4, P5, R6, R2, R15 ;  /* 0x0000000206067210 */ /* 0x000fc40007d9e00f */
[----:B------:R-:W-:Y:S02]  /*2660*/  ISETP.NE.AND P0, PT, R3, R16, PT ;  /* 0x000000100300720c */ /* 0x000fe40003f05270 */
[----:B------:R-:W-:Y:S02]  /*2670*/  SEL R2, RZ, 0x1, P6 ;  /* 0x00000001ff027807 */ /* 0x000fe40003000000 */
[----:B------:R-:W-:Y:S02]  /*2680*/  IADD3.X R14, PT, PT, RZ, R14, RZ, P3, P2 ;  /* 0x0000000eff0e7210 */ /* 0x000fe40001fe44ff */
[----:B------:R-:W-:Y:S02]  /*2690*/  IADD3 R4, P1, P6, R4, R6, R9 ;  /* 0x0000000604047210 */ /* 0x000fe40007e3e009 */
[----:B------:R-:W-:Y:S02]  /*26a0*/  SEL R3, RZ, 0x1, P0 ;  /* 0x00000001ff037807 */ /* 0x000fe40000000000 */
[----:B------:R-:W-:-:S02]  /*26b0*/  ISETP.NE.AND P0, PT, R5, R16, PT ;  /* 0x000000100500720c */ /* 0x000fc40003f05270 */
[----:B------:R-:W-:Y:S02]  /*26c0*/  IADD3.X R14, PT, PT, RZ, R14, RZ, P4, P5 ;  /* 0x0000000eff0e7210 */ /* 0x000fe400027ea4ff */
[----:B------:R-:W-:Y:S02]  /*26d0*/  IADD3 R3, P3, P4, R3, R4, R2 ;  /* 0x0000000403037210 */ /* 0x000fe40007c7e002 */
[----:B------:R-:W-:Y:S02]  /*26e0*/  SEL R2, RZ, 0x1, P0 ;  /* 0x00000001ff027807 */ /* 0x000fe40000000000 */
[----:B------:R-:W-:Y:S02]  /*26f0*/  ISETP.NE.AND P0, PT, R17, RZ, PT ;  /* 0x000000ff1100720c */ /* 0x000fe40003f05270 */
[----:B------:R-:W-:Y:S02]  /*2700*/  ISETP.NE.AND P2, PT, R7, R16, PT ;  /* 0x000000100700720c */ /* 0x000fe40003f45270 */
[----:B------:R-:W-:-:S02]  /*2710*/  IADD3.X R14, PT, PT, RZ, R14, RZ, P1, P6 ;  /* 0x0000000eff0e7210 */ /* 0x000fc40000fec4ff */
[----:B------:R-:W-:Y:S02]  /*2720*/  SEL R15, RZ, 0x1, P2 ;  /* 0x00000001ff0f7807 */ /* 0x000fe40001000000 */
[----:B------:R-:W-:Y:S02]  /*2730*/  IADD3.X R14, PT, PT, RZ, R14, RZ, P3, P4 ;  /* 0x0000000eff0e7210 */ /* 0x000fe40001fe84ff */
[----:B------:R-:W-:-:S04]  /*2740*/  IADD3 R15, P1, P2, R15, R3, R2 ;  /* 0x000000030f0f7210 */ /* 0x000fc80007a3e002 */
[----:B------:R-:W-:Y:S01]  /*2750*/  IADD3.X R14, PT, PT, RZ, R14, RZ, P1, P2 ;  /* 0x0000000eff0e7210 */ /* 0x000fe20000fe44ff */
[----:B------:R-:W-:Y:S08]  /*2760*/  @P0 BRA `(.L_x_174) ;  /* 0xfffffff800300947 */ /* 0x000ff0000383ffff */
[----:B------:R-:W-:Y:S05]  /*2770*/  BSYNC.RECONVERGENT B3 ;  /* 0x0000000000037941 */ /* 0x000fea0003800200 */
.L_x_173:
[----:B------:R-:W-:-:S07]  /*2780*/  VIADD R20, R20, 0xfffff000 ;  /* 0xfffff00014147836 */ /* 0x000fce0000000000 */
.L_x_172:
[----:B------:R-:W-:Y:S05]  /*2790*/  BSYNC.RECONVERGENT B2 ;  /* 0x0000000000027941 */ /* 0x000fea0003800200 */
.L_x_171:
        /* <DEDUP_REMOVED lines=8> */
[----:B------:R-:W-:-:S04]  /*2820*/  VIADD R7, R20, UR4 ;  /* 0x0000000414077c36 */ /* 0x000fc80008000000 */
        /* <DEDUP_REMOVED lines=8> */
[C---:B------:R-:W-:Y:S02]  /*28b0*/  VIADD R6, R7.reuse, 0xa00 ;  /* 0x00000a0007067836 */ /* 0x040fe40000000000 */
[----:B------:R-:W-:Y:S01]  /*28c0*/  IMAD.X R13, RZ, RZ, UR11, P2 ;  /* 0x0000000bff0d7e24 */ /* 0x000fe200090e06ff */
[----:B------:R0:W2:Y:S01]  /*28d0*/  LDG.E.U8 R17, desc[UR6][R8.64] ;  /* 0x0000000608117981 */ /* 0x0000a2000c1e1100 */
[----:B------:R-:W-:Y:S01]  /*28e0*/  IMAD.X R11, RZ, RZ, UR11, P1 ;  /* 0x0000000bff0b7e24 */ /* 0x000fe200088e06ff */
[----:B------:R-:W-:Y:S01]  /*28f0*/  IADD3 R2, P1, PT, R2, UR10, RZ ;  /* 0x0000000a02027c10 */ /* 0x000fe2000ff3e0ff */
[C---:B------:R-:W-:Y:S01]  /*2900*/  VIADD R21, R7.reuse, 0xc00 ;  /* 0x00000c0007157836 */ /* 0x040fe20000000000 */
[----:B------:R-:W-:Y:S01]  /*2910*/  IADD3 R4, P2, PT, R4, UR10, RZ ;  /* 0x0000000a04047c10 */ /* 0x000fe2000ff5e0ff */
[----:B------:R-:W3:Y:S02]  /*2920*/  LDG.E.U8 R13, desc[UR6][R12.64] ;  /* 0x000000060c0d7981 */ /* 0x000ee4000c1e1100 */
[----:B------:R-:W-:Y:S01]  /*2930*/  IMAD.X R3, RZ, RZ, UR11, P1 ;  /* 0x0000000bff037e24 */ /* 0x000fe200088e06ff */
[----:B------:R-:W-:Y:S01]  /*2940*/  IADD3 R6, P1, PT, R6, UR10, RZ ;  /* 0x0000000a06067c10 */ /* 0x000fe2000ff3e0ff */
[----:B------:R1:W4:Y:S01]  /*2950*/  LDG.E.U8 R19, desc[UR6][R10.64] ;  /* 0x000000060a137981 */ /* 0x000322000c1e1100 */
[----:B0-----:R-:W-:-:S02]  /*2960*/  VIADD R9, R7, 0xe00 ;  /* 0x00000e0007097836 */ /* 0x001fc40000000000 */
[----:B------:R-:W-:Y:S01]  /*2970*/  IMAD.X R5, RZ, RZ, UR11, P2 ;  /* 0x0000000bff057e24 */ /* 0x000fe200090e06ff */
[----:B------:R-:W-:Y:S01]  /*2980*/  IADD3 R8, P2, PT, R21, UR10, RZ ;  /* 0x0000000a15087c10 */ /* 0x000fe2000ff5e0ff */
[----:B------:R-:W-:Y:S01]  /*2990*/  IMAD.X R7, RZ, RZ, UR11, P1 ;  /* 0x0000000bff077e24 */ /* 0x000fe200088e06ff */
[----:B------:R0:W5:Y:S01]  /*29a0*/  LDG.E.U8 R3, desc[UR6][R2.64] ;  /* 0x0000000602037981 */ /* 0x000162000c1e1100 */
[----:B-1----:R-:W-:Y:S02]  /*29b0*/  IADD3 R10, P1, PT, R9, UR10, RZ ;  /* 0x0000000a090a7c10 */ /* 0x002fe4000ff3e0ff */
[----:B------:R-:W-:Y:S01]  /*29c0*/  IMAD.X R9, RZ, RZ, UR11, P2 ;  /* 0x0000000bff097e24 */ /* 0x000fe200090e06ff */
[----:B------:R1:W5:Y:S02]  /*29d0*/  LDG.E.U8 R5, desc[UR6][R4.64] ;  /* 0x0000000604057981 */ /* 0x000364000c1e1100 */
[----:B------:R-:W-:Y:S02]  /*29e0*/  IMAD.X R11, RZ, RZ, UR11, P1 ;  /* 0x0000000bff0b7e24 */ /* 0x000fe400088e06ff */
[----:B------:R-:W5:Y:S04]  /*29f0*/  LDG.E.U8 R7, desc[UR6][R6.64] ;  /* 0x0000000606077981 */ /* 0x000f68000c1e1100 */
[----:B------:R-:W5:Y:S04]  /*2a00*/  LDG.E.U8 R9, desc[UR6][R8.64] ;  /* 0x0000000608097981 */ /* 0x000f68000c1e1100 */
[----:B------:R-:W5:Y:S01]  /*2a10*/  LDG.E.U8 R11, desc[UR6][R10.64] ;  /* 0x000000060a0b7981 */ /* 0x000f62000c1e1100 */
[----:B------:R-:W-:Y:S01]  /*2a20*/  VIADD R20, R20, 0x1000 ;  /* 0x0000100014147836 */ /* 0x000fe20000000000 */
[----:B--2---:R-:W-:-:S04]  /*2a30*/  ISETP.NE.AND P1, PT, R17, R16, PT ;  /* 0x000000101100720c */ /* 0x004fc80003f25270 */
[----:B------:R-:W-:Y:S02]  /*2a40*/  SEL R12, RZ, 0x1, P1 ;  /* 0x00000001ff0c7807 */ /* 0x000fe40000800000 */
[-C--:B----4-:R-:W-:Y:S02]  /*2a50*/  ISETP.NE.AND P2, PT, R19, R16.reuse, PT ;  /* 0x000000101300720c */ /* 0x090fe40003f45270 */
[-C--:B---3--:R-:W-:Y:S02]  /*2a60*/  ISETP.NE.AND P1, PT, R13, R16.reuse, PT ;  /* 0x000000100d00720c */ /* 0x088fe40003f25270 */
[----:B0-----:R-:W-:Y:S02]  /*2a70*/  SEL R2, RZ, 0x1, P2 ;  /* 0x00000001ff027807 */ /* 0x001fe40001000000 */
[----:B-----5:R-:W-:Y:S02]  /*2a80*/  ISETP.NE.AND P2, PT, R3, R16, PT ;  /* 0x000000100300720c */ /* 0x020fe40003f45270 */
[----:B------:R-:W-:-:S02]  /*2a90*/  IADD3 R15, P5, P6, R2, R15, R12 ;  /* 0x0000000f020f7210 */ /* 0x000fc40007ebe00c */
[----:B------:R-:W-:Y:S02]  /*2aa0*/  SEL R3, RZ, 0x1, P1 ;  /* 0x00000001ff037807 */ /* 0x000fe40000800000 */
[----:B-1----:R-:W-:Y:S02]  /*2ab0*/  SEL R4, RZ, 0x1, P2 ;  /* 0x00000001ff047807 */ /* 0x002fe40001000000 */
        /* <DEDUP_REMOVED lines=15> */
.L_x_176:
[----:B------:R-:W-:Y:S05]  /*2bb0*/  BSYNC.RECONVERGENT B2 ;  /* 0x0000000000027941 */ /* 0x000fea0003800200 */
.L_x_175:
        /* <DEDUP_REMOVED lines=11> */
[----:B0-----:R-:W-:Y:S02]  /*2c70*/  IADD3 R2, P1, PT, R3, UR10, RZ ;  /* 0x0000000a03027c10 */ /* 0x001fe4000ff3e0ff */
[----:B------:R-:W-:Y:S02]  /*2c80*/  IADD3 R4, P2, PT, R4, UR10, RZ ;  /* 0x0000000a04047c10 */ /* 0x000fe4000ff5e0ff */
[----:B------:R-:W-:Y:S01]  /*2c90*/  IADD3 R8, P3, PT, R8, UR10, RZ ;  /* 0x0000000a08087c10 */ /* 0x000fe2000ff7e0ff */
[----:B------:R-:W-:Y:S01]  /*2ca0*/  IMAD.X R3, RZ, RZ, UR11, P1 ;  /* 0x0000000bff037e24 */ /* 0x000fe200088e06ff */
[----:B------:R-:W-:Y:S01]  /*2cb0*/  IADD3 R6, P1, PT, R6, UR10, RZ ;  /* 0x0000000a06067c10 */ /* 0x000fe2000ff3e0ff */
[----:B------:R-:W-:-:S02]  /*2cc0*/  IMAD.X R5, RZ, RZ, UR11, P2 ;  /* 0x0000000bff057e24 */ /* 0x000fc400090e06ff */
[----:B------:R-:W-:Y:S02]  /*2cd0*/  IMAD.X R9, RZ, RZ, UR11, P3 ;  /* 0x0000000bff097e24 */ /* 0x000fe400098e06ff */
[----:B------:R-:W-:Y:S01]  /*2ce0*/  IMAD.X R7, RZ, RZ, UR11, P1 ;  /* 0x0000000bff077e24 */ /* 0x000fe200088e06ff */
        /* <DEDUP_REMOVED lines=17> */
.L_x_178:
[----:B------:R-:W-:Y:S05]  /*2e00*/  BSYNC.RECONVERGENT B2 ;  /* 0x0000000000027941 */ /* 0x000fea0003800200 */
.L_x_177:
[----:B------:R-:W-:Y:S05]  /*2e10*/  @!P0 BRA `(.L_x_170) ;  /* 0x0000000000388947 */ /* 0x000fea0003800000 */
[----:B------:R-:W-:Y:S02]  /*2e20*/  VIADD R4, R20, UR4 ;  /* 0x0000000414047c36 */ /* 0x000fe40008000000 */
[----:B------:R-:W-:-:S07]  /*2e30*/  IMAD.MOV R5, RZ, RZ, -R18 ;  /* 0x000000ffff057224 */ /* 0x000fce00078e0a12 */
.L_x_179:
[----:B------:R-:W0:Y:S02]  /*2e40*/  LDCU.64 UR10, c[0x0][0x380] ;  /* 0x00007000ff0a77ac */ /* 0x000e240008000a00 */
[----:B0-----:R-:W-:-:S05]  /*2e50*/  IADD3 R2, P0, PT, R4, UR10, RZ ;  /* 0x0000000a04027c10 */ /* 0x001fca000ff1e0ff */
        /* <DEDUP_REMOVED lines=10> */
.L_x_170:
[----:B------:R-:W-:Y:S05]  /*2f00*/  BSYNC.RECONVERGENT B1 ;  /* 0x0000000000017941 */ /* 0x000fea0003800200 */
.L_x_168:
        /* <DEDUP_REMOVED lines=29> */
[----:B------:R-:W-:Y:S02]  /*30e0*/  @!P2 MOV R7, 0x400 ;  /* 0x000004000007a802 */ /* 0x000fe40000000f00 */
[----:B-1----:R-:W-:Y:S01]  /*30f0*/  SEL R3, R3, RZ, !P1 ;  /* 0x000000ff03037207 */ /* 0x002fe20004800000 */
[----:B------:R-:W0:Y:S01]  /*3100*/  SHFL.DOWN PT, R2, R5, 0x10, 0x1f ;  /* 0x0a001f0005027f89 */ /* 0x000e2200000e0000 */
[----:B------:R-:W-:Y:S02]  /*3110*/  ISETP.GT.AND P1, PT, R9, 0xf, PT ;  /* 0x0000000f0900780c */ /* 0x000fe40003f24270 */
[----:B--2---:R-:W-:Y:S01]  /*3120*/  @!P2 LEA R7, R8, R7, 0x18 ;  /* 0x000000070807a211 */ /* 0x004fe200078ec0ff */
[----:B------:R-:W-:Y:S01]  /*3130*/  IMAD.X R4, R3, 0x1, R6, P0 ;  /* 0x0000000103047824 */ /* 0x000fe200000e0606 */
[----:B------:R-:W-:-:S04]  /*3140*/  @!P2 SHF.R.U32.HI R6, RZ, 0x2, R0 ;  /* 0x00000002ff06a819 */ /* 0x000fc80000011600 */
        /* <DEDUP_REMOVED lines=15> */
[----:B--2---:R-:W0:Y:S04]  /*3240*/  LDS.128 R4, [UR4+0x20] ;  /* 0x00002004ff047984 */ /* 0x004e280008000c00 */
        /* <DEDUP_REMOVED lines=22> */
.L_x_166:
[----:B------:R-:W-:Y:S05]  /*33b0*/  BSYNC.RECONVERGENT B0 ;  /* 0x0000000000007941 */ /* 0x000fea0003800200 */
.L_x_151:
[----:B------:R-:W-:Y:S05]  /*33c0*/  @P0 EXIT ;  /* 0x000000000000094d */ /* 0x000fea0003800000 */
[----:B------:R-:W0:Y:S01]  /*33d0*/  LDCU.64 UR4, c[0x0][0x3a0] ;  /* 0x00007400ff0477ac */ /* 0x000e220008000a00 */
[----:B------:R-:W3:Y:S01]  /*33e0*/  LDC.64 R4, c[0x0][0x390] ;  /* 0x0000e400ff047b82 */ /* 0x000ee20000000a00 */
[----:B012---:R-:W-:-:S04]  /*33f0*/  IADD3 R2, P0, PT, R2, UR4, RZ ;  /* 0x0000000402027c10 */ /* 0x007fc8000ff1e0ff */
[----:B------:R-:W-:-:S05]  /*3400*/  IADD3.X R3, PT, PT, R3, UR5, RZ, P0, !PT ;  /* 0x0000000503037c10 */ /* 0x000fca00087fe4ff */
[----:B---3--:R-:W-:Y:S01]  /*3410*/  STG.E.64 desc[UR6][R4.64], R2 ;  /* 0x0000000204007986 */ /* 0x008fe2000c101b06 */
[----:B------:R-:W-:Y:S05]  /*3420*/  EXIT ;  /* 0x000000000000794d */ /* 0x000fea0003800000 */
.L_x_180:
        /* <DEDUP_REMOVED lines=13> */
.L_x_445:


//--------------------- .text._ZN3cub18CUB_300001_SM_10006detail8for_each13static_kernelINS2_12policy_hub_t12policy_500_tElN6thrust24THRUST_300001_SM_1000_NS8cuda_cub6__fill7functorINS7_6detail15normal_iteratorINS7_10device_ptrIiEEEEiEEEEvT0_T1_ --------------------------
	.section	.text._ZN3cub18CUB_300001_SM_10006detail8for_each13static_kernelINS2_12policy_hub_t12policy_500_tElN6thrust24THRUST_300001_SM_1000_NS8cuda_cub6__fill7functorINS7_6detail15normal_iteratorINS7_10device_ptrIiEEEEiEEEEvT0_T1_,"ax",@progbits
	.align	128
        .global         _ZN3cub18CUB_300001_SM_10006detail8for_each13static_kernelINS2_12policy_hub_t12policy_500_tElN6thrust24THRUST_300001_SM_1000_NS8cuda_cub6__fill7functorINS7_6detail15normal_iteratorINS7_10device_ptrIiEEEEiEEEEvT0_T1_
        .type           _ZN3cub18CUB_300001_SM_10006detail8for_each13static_kernelINS2_12policy_hub_t12policy_500_tElN6thrust24THRUST_300001_SM_1000_NS8cuda_cub6__fill7functorINS7_6detail15normal_iteratorINS7_10device_ptrIiEEEEiEEEEvT0_T1_,@function
        .size           _ZN3cub18CUB_300001_SM_10006detail8for_each13static_kernelINS2_12policy_hub_t12policy_500_tElN6thrust24THRUST_300001_SM_1000_NS8cuda_cub6__fill7functorINS7_6detail15normal_iteratorINS7_10device_ptrIiEEEEiEEEEvT0_T1_,(.L_x_446 - _ZN3cub18CUB_300001_SM_10006detail8for_each13static_kernelINS2_12policy_hub_t12policy_500_tElN6thrust24THRUST_300001_SM_1000_NS8cuda_cub6__fill7functorINS7_6detail15normal_iteratorINS7_10device_ptrIiEEEEiEEEEvT0_T1_)
        .other          _ZN3cub18CUB_300001_SM_10006detail8for_each13static_kernelINS2_12policy_hub_t12policy_500_tElN6thrust24THRUST_300001_SM_1000_NS8cuda_cub6__fill7functorINS7_6detail15normal_iteratorINS7_10device_ptrIiEEEEiEEEEvT0_T1_,@"STO_CUDA_ENTRY STV_DEFAULT"
_ZN3cub18CUB_300001_SM_10006detail8for_each13static_kernelINS2_12policy_hub_t12policy_500_tElN6thrust24THRUST_300001_SM_1000_NS8cuda_cub6__fill7functorINS7_6detail15normal_iteratorINS7_10device_ptrIiEEEEiEEEEvT0_T1_:
.text._ZN3cub18CUB_300001_SM_10006detail8for_each13static_kernelINS2_12policy_hub_t12policy_500_tElN6thrust24THRUST_300001_SM_1000_NS8cuda_cub6__fill7functorINS7_6detail15normal_iteratorINS7_10device_ptrIiEEEEiEEEEvT0_T1_:
[----:B------:R-:W-:Y:S08]  /*0000*/  LDC R1, c[0x0][0x37c] ;  /* 0x0000df00ff017b82 */ /* 0x000ff00000000800 */
[----:B------:R-:W0:Y:S01]  /*0010*/  S2UR UR4, SR_CTAID.X ;  /* 0x00000000000479c3 */ /* 0x000e220000002500 */
[----:B------:R-:W1:Y:S01]  /*0020*/  LDCU.64 UR6, c[0x0][0x380] ;  /* 0x00007000ff0677ac */ /* 0x000e620008000a00 */
[----:B------:R-:W2:Y:S01]  /*0030*/  LDCU.64 UR8, c[0x0][0x358] ;  /* 0x00006b00ff0877ac */ /* 0x000ea20008000a00 */
[----:B0-----:R-:W-:-:S04]  /*0040*/  UIMAD.WIDE.U32 UR4, UR4, 0x200, URZ ;  /* 0x00000200040478a5 */ /* 0x001fc8000f8e00ff */
[----:B-1----:R-:W-:-:S04]  /*0050*/  UIADD3 UR6, UP0, UPT, -UR4, UR6, URZ ;  /* 0x0000000604067290 */ /* 0x002fc8000ff1e1ff */
[----:B------:R-:W-:Y:S02]  /*0060*/  UIADD3.X UR7, UPT, UPT, ~UR5, UR7, URZ, UP0, !UPT ;  /* 0x0000000705077290 */ /* 0x000fe400087fe5ff */
[----:B------:R-:W-:-:S04]  /*0070*/  UISETP.GE.U32.AND UP0, UPT, UR6, 0x200, UPT ;  /* 0x000002000600788c */ /* 0x000fc8000bf06070 */
[----:B------:R-:W-:-:S09]  /*0080*/  UISETP.GE.AND.EX UP0, UPT, UR7, URZ, UPT, UP0 ;  /* 0x000000ff0700728c */ /* 0x000fd2000bf06300 */
[----:B--2---:R-:W-:Y:S05]  /*0090*/  BRA.U !UP0, `(.L_x_181) ;  /* 0x0000000108287547 */ /* 0x004fea000b800000 */
[----:B------:R-:W0:Y:S01]  /*00a0*/  S2R R0, SR_TID.X ;  /* 0x0000000000007919 */ /* 0x000e220000002100 */
[----:B------:R-:W1:Y:S01]  /*00b0*/  LDCU.64 UR6, c[0x0][0x388] ;  /* 0x00007100ff0677ac */ /* 0x000e620008000a00 */
[----:B------:R-:W2:Y:S01]  /*00c0*/  LDC R5, c[0x0][0x390] ;  /* 0x0000e400ff057b82 */ /* 0x000ea20000000800 */
[----:B0-----:R-:W-:-:S05]  /*00d0*/  IADD3 R0, P0, PT, R0, UR4, RZ ;  /* 0x0000000400007c10 */ /* 0x001fca000ff1e0ff */
[----:B------:R-:W-:Y:S01]  /*00e0*/  IMAD.X R3, RZ, RZ, UR5, P0 ;  /* 0x00000005ff037e24 */ /* 0x000fe200080e06ff */
[----:B-1----:R-:W-:-:S04]  /*00f0*/  LEA R2, P0, R0, UR6, 0x2 ;  /* 0x0000000600027c11 */ /* 0x002fc8000f8010ff */
[----:B------:R-:W-:-:S05]  /*0100*/  LEA.HI.X R3, R0, UR7, R3, 0x2, P0 ;  /* 0x0000000700037c11 */ /* 0x000fca00080f1403 */
[----:B--2---:R-:W-:Y:S04]  /*0110*/  STG.E desc[UR8][R2.64], R5 ;  /* 0x0000000502007986 */ /* 0x004fe8000c101908 */
[----:B------:R-:W-:Y:S01]  /*0120*/  STG.E desc[UR8][R2.64+0x400], R5 ;  /* 0x0004000502007986 */ /* 0x000fe2000c101908 */
[----:B------:R-:W-:Y:S05]  /*0130*/  EXIT ;  /* 0x000000000000794d */ /* 0x000fea0003800000 */
.L_x_181:
[----:B------:R-:W0:Y:S01]  /*0140*/  S2R R0, SR_TID.X ;  /* 0x0000000000007919 */ /* 0x000e220000002100 */
[----:B------:R-:W-:Y:S01]  /*0150*/  USHF.R.S32.HI UR7, URZ, 0x1f, UR6 ;  /* 0x0000001fff077899 */ /* 0x000fe20008011406 */
[----:B------:R-:W1:Y:S05]  /*0160*/  LDCU.64 UR10, c[0x0][0x388] ;  /* 0x00007100ff0a77ac */ /* 0x000e6a0008000a00 */
[----:B------:R-:W-:Y:S02]  /*0170*/  IMAD.U32 R2, RZ, RZ, UR7 ;  /* 0x00000007ff027e24 */ /* 0x000fe4000f8e00ff */
[----:B------:R-:W-:Y:S01]  /*0180*/  IMAD.U32 R4, RZ, RZ, UR7 ;  /* 0x00000007ff047e24 */ /* 0x000fe2000f8e00ff */
[----:B0-----:R-:W-:-:S04]  /*0190*/  ISETP.LT.U32.AND P0, PT, R0, UR6, PT ;  /* 0x0000000600007c0c */ /* 0x001fc8000bf01070 */
[----:B------:R-:W-:Y:S01]  /*01a0*/  ISETP.GT.AND.EX P0, PT, R2, RZ, PT, P0 ;  /* 0x000000ff0200720c */ /* 0x000fe20003f04300 */
[C---:B------:R-:W-:Y:S01]  /*01b0*/  VIADD R2, R0.reuse, 0x100 ;  /* 0x0000010000027836 */ /* 0x040fe20000000000 */
[----:B------:R-:W-:-:S04]  /*01c0*/  IADD3 R0, P2, PT, R0, UR4, RZ ;  /* 0x0000000400007c10 */ /* 0x000fc8000ff5e0ff */
[----:B------:R-:W-:Y:S01]  /*01d0*/  ISETP.LT.U32.AND P1, PT, R2, UR6, PT ;  /* 0x0000000602007c0c */ /* 0x000fe2000bf21070 */
[----:B------:R-:W-:Y:S01]  /*01e0*/  IMAD.X R3, RZ, RZ, UR5, P2 ;  /* 0x00000005ff037e24 */ /* 0x000fe200090e06ff */
[----:B-1----:R-:W-:Y:S02]  /*01f0*/  LEA R2, P2, R0, UR10, 0x2 ;  /* 0x0000000a00027c11 */ /* 0x002fe4000f8410ff */
[----:B------:R-:W-:Y:S02]  /*0200*/  ISETP.GT.AND.EX P1, PT, R4, RZ, PT, P1 ;  /* 0x000000ff0400720c */ /* 0x000fe40003f24310 */
[----:B------:R-:W-:Y:S01]  /*0210*/  LEA.HI.X R3, R0, UR11, R3, 0x2, P2 ;  /* 0x0000000b00037c11 */ /* 0x000fe200090f1403 */
[----:B------:R-:W0:Y:S04]  /*0220*/  @P0 LDC R5, c[0x0][0x390] ;  /* 0x0000e400ff050b82 */ /* 0x000e280000000800 */
[----:B0-----:R0:W-:Y:S06]  /*0230*/  @P0 STG.E desc[UR8][R2.64], R5 ;  /* 0x0000000502000986 */ /* 0x0011ec000c101908 */
[----:B------:R-:W-:Y:S05]  /*0240*/  @!P1 EXIT ;  /* 0x000000000000994d */ /* 0x000fea0003800000 */
[----:B0-----:R-:W0:Y:S02]  /*0250*/  LDC R5, c[0x0][0x390] ;  /* 0x0000e400ff057b82 */ /* 0x001e240000000800 */
[----:B0-----:R-:W-:Y:S01]  /*0260*/  STG.E desc[UR8][R2.64+0x400], R5 ;  /* 0x0004000502007986 */ /* 0x001fe2000c101908 */
[----:B------:R-:W-:Y:S05]  /*0270*/  EXIT ;  /* 0x000000000000794d */ /* 0x000fea0003800000 */
.L_x_182:
        /* <DEDUP_REMOVED lines=16> */
.L_x_446:


//--------------------- .text._ZN3cub18CUB_300001_SM_10006detail8for_each13static_kernelINS2_12policy_hub_t12policy_500_tEmN6thrust24THRUST_300001_SM_1000_NS8cuda_cub20__uninitialized_fill7functorINS7_10device_ptrIbEEbEEEEvT0_T1_ --------------------------
	.section	.text._ZN3cub18CUB_300001_SM_10006detail8for_each13static_kernelINS2_12policy_hub_t12policy_500_tEmN6thrust24THRUST_300001_SM_1000_NS8cuda_cub20__uninitialized_fill7functorINS7_10device_ptrIbEEbEEEEvT0_T1_,"ax",@progbits
	.align	128
        .global         _ZN3cub18CUB_300001_SM_10006detail8for_each13static_kernelINS2_12policy_hub_t12policy_500_tEmN6thrust24THRUST_300001_SM_1000_NS8cuda_cub20__uninitialized_fill7functorINS7_10device_ptrIbEEbEEEEvT0_T1_
        .type           _ZN3cub18CUB_300001_SM_10006detail8for_each13static_kernelINS2_12policy_hub_t12policy_500_tEmN6thrust24THRUST_300001_SM_1000_NS8cuda_cub20__uninitialized_fill7functorINS7_10device_ptrIbEEbEEEEvT0_T1_,@function
        .size           _ZN3cub18CUB_300001_SM_10006detail8for_each13static_kernelINS2_12policy_hub_t12policy_500_tEmN6thrust24THRUST_300001_SM_1000_NS8cuda_cub20__uninitialized_fill7functorINS7_10device_ptrIbEEbEEEEvT0_T1_,(.L_x_447 - _ZN3cub18CUB_300001_SM_10006detail8for_each13static_kernelINS2_12policy_hub_t12policy_500_tEmN6thrust24THRUST_300001_SM_1000_NS8cuda_cub20__uninitialized_fill7functorINS7_10device_ptrIbEEbEEEEvT0_T1_)
        .other          _ZN3cub18CUB_300001_SM_10006detail8for_each13static_kernelINS2_12policy_hub_t12policy_500_tEmN6thrust24THRUST_300001_SM_1000_NS8cuda_cub20__uninitialized_fill7functorINS7_10device_ptrIbEEbEEEEvT0_T1_,@"STO_CUDA_ENTRY STV_DEFAULT"
_ZN3cub18CUB_300001_SM_10006detail8for_each13static_kernelINS2_12policy_hub_t12policy_500_tEmN6thrust24THRUST_300001_SM_1000_NS8cuda_cub20__uninitialized_fill7functorINS7_10device_ptrIbEEbEEEEvT0_T1_:
.text._ZN3cub18CUB_300001_SM_10006detail8for_each13static_kernelINS2_12policy_hub_t12policy_500_tEmN6thrust24THRUST_300001_SM_1000_NS8cuda_cub20__uninitialized_fill7functorINS7_10device_ptrIbEEbEEEEvT0_T1_:
[----:B------:R-:W-:Y:S08]  /*0000*/  LDC R1, c[0x0][0x37c] ;  /* 0x0000df00ff017b82 */ /* 0x000ff00000000800 */
[----:B------:R-:W0:Y:S01]  /*0010*/  S2UR UR4, SR_CTAID.X ;  /* 0x00000000000479c3 */ /* 0x000e220000002500 */
[----:B------:R-:W1:Y:S01]  /*0020*/  LDCU.64 UR6, c[0x0][0x380] ;  /* 0x00007000ff0677ac */ /* 0x000e620008000a00 */
[----:B------:R-:W2:Y:S06]  /*0030*/  LDCU.64 UR8, c[0x0][0x358] ;  /* 0x00006b00ff0877ac */ /* 0x000eac0008000a00 */
[----:B------:R-:W3:Y:S01]  /*0040*/  LDC R5, c[0x0][0x390] ;  /* 0x0000e400ff057b82 */ /* 0x000ee20000000800 */
[----:B0-----:R-:W-:-:S04]  /*0050*/  UIMAD.WIDE.U32 UR4, UR4, 0x200, URZ ;  /* 0x00000200040478a5 */ /* 0x001fc8000f8e00ff */
[----:B-1----:R-:W-:-:S04]  /*0060*/  UIADD3 UR6, UP0, UPT, -UR4, UR6, URZ ;  /* 0x0000000604067290 */ /* 0x002fc8000ff1e1ff */
[----:B------:R-:W-:Y:S01]  /*0070*/  UIADD3.X UR7, UPT, UPT, ~UR5, UR7, URZ, UP0, !UPT ;  /* 0x0000000705077290 */ /* 0x000fe200087fe5ff */
[----:B---3--:R-:W-:Y:S01]  /*0080*/  PRMT R5, R5, 0x7770, RZ ;  /* 0x0000777005057816 */ /* 0x008fe200000000ff */
[----:B------:R-:W-:-:S04]  /*0090*/  UISETP.GE.U32.AND UP0, UPT, UR6, 0x200, UPT ;  /* 0x000002000600788c */ /* 0x000fc8000bf06070 */
[----:B------:R-:W-:-:S09]  /*00a0*/  UISETP.GE.U32.AND.EX UP0, UPT, UR7, URZ, UPT, UP0 ;  /* 0x000000ff0700728c */ /* 0x000fd2000bf06100 */
[----:B--2---:R-:W-:Y:S05]  /*00b0*/  BRA.U !UP0, `(.L_x_183) ;  /* 0x00000001081c7547 */ /* 0x004fea000b800000 */
[----:B------:R-:W0:Y:S01]  /*00c0*/  S2R R3, SR_TID.X ;  /* 0x0000000000037919 */ /* 0x000e220000002100 */
[----:B------:R-:W0:Y:S02]  /*00d0*/  LDC.64 R6, c[0x0][0x388] ;  /* 0x0000e200ff067b82 */ /* 0x000e240000000a00 */
[----:B0-----:R-:W-:-:S04]  /*00e0*/  IADD3 R2, P0, P1, R6, UR4, R3 ;  /* 0x0000000406027c10 */ /* 0x001fc8000f91e003 */
[----:B------:R-:W-:-:S05]  /*00f0*/  IADD3.X R3, PT, PT, R7, UR5, RZ, P0, P1 ;  /* 0x0000000507037c10 */ /* 0x000fca00087e24ff */
[----:B------:R-:W-:Y:S04]  /*0100*/  STG.E.U8 desc[UR8][R2.64], R5 ;  /* 0x0000000502007986 */ /* 0x000fe8000c101108 */
[----:B------:R-:W-:Y:S01]  /*0110*/  STG.E.U8 desc[UR8][R2.64+0x100], R5 ;  /* 0x0001000502007986 */ /* 0x000fe2000c101108 */
[----:B------:R-:W-:Y:S05]  /*0120*/  EXIT ;  /* 0x000000000000794d */ /* 0x000fea0003800000 */
.L_x_183:
[----:B------:R-:W0:Y:S01]  /*0130*/  S2R R3, SR_TID.X ;  /* 0x0000000000037919 */ /* 0x000e220000002100 */
[----:B------:R-:W1:Y:S01]  /*0140*/  LDC.64 R6, c[0x0][0x388] ;  /* 0x0000e200ff067b82 */ /* 0x000e620000000a00 */
[----:B------:R-:W-:Y:S02]  /*0150*/  IMAD.U32 R2, RZ, RZ, UR7 ;  /* 0x00000007ff027e24 */ /* 0x000fe4000f8e00ff */
[C---:B0-----:R-:W-:Y:S01]  /*0160*/  VIADD R0, R3.reuse, 0x100 ;  /* 0x0000010003007836 */ /* 0x041fe20000000000 */
[----:B------:R-:W-:-:S04]  /*0170*/  ISETP.LT.U32.AND P0, PT, R3, UR6, PT ;  /* 0x0000000603007c0c */ /* 0x000fc8000bf01070 */
[----:B------:R-:W-:Y:S01]  /*0180*/  ISETP.LT.U32.AND P1, PT, R0, UR6, PT ;  /* 0x0000000600007c0c */ /* 0x000fe2000bf21070 */
[----:B------:R-:W-:Y:S01]  /*0190*/  IMAD.U32 R0, RZ, RZ, UR7 ;  /* 0x00000007ff007e24 */ /* 0x000fe2000f8e00ff */
[----:B------:R-:W-:Y:S02]  /*01a0*/  ISETP.GT.U32.AND.EX P0, PT, R2, RZ, PT, P0 ;  /* 0x000000ff0200720c */ /* 0x000fe40003f04100 */
[----:B-1----:R-:W-:Y:S02]  /*01b0*/  IADD3 R2, P2, P3, R6, UR4, R3 ;  /* 0x0000000406027c10 */ /* 0x002fe4000fb5e003 */
[----:B------:R-:W-:Y:S02]  /*01c0*/  ISETP.GT.U32.AND.EX P1, PT, R0, RZ, PT, P1 ;  /* 0x000000ff0000720c */ /* 0x000fe40003f24110 */
[----:B------:R-:W-:-:S07]  /*01d0*/  IADD3.X R3, PT, PT, R7, UR5, RZ, P2, P3 ;  /* 0x0000000507037c10 */ /* 0x000fce00097e64ff */
[----:B------:R0:W-:Y:S04]  /*01e0*/  @P0 STG.E.U8 desc[UR8][R2.64], R5 ;  /* 0x0000000502000986 */ /* 0x0001e8000c101108 */
[----:B------:R-:W-:Y:S05]  /*01f0*/  @!P1 EXIT ;  /* 0x000000000000994d */ /* 0x000fea0003800000 */
[----:B------:R-:W-:Y:S01]  /*0200*/  STG.E.U8 desc[UR8][R2.64+0x100], R5 ;  /* 0x0001000502007986 */ /* 0x000fe2000c101108 */
[----:B------:R-:W-:Y:S05]  /*0210*/  EXIT ;  /* 0x000000000000794d */ /* 0x000fea0003800000 */
.L_x_184:
        /* <DEDUP_REMOVED lines=14> */
.L_x_447:


//--------------------- .text._ZN3cub18CUB_300001_SM_10006detail8for_each13static_kernelINS2_12policy_hub_t12policy_500_tEmN6thrust24THRUST_300001_SM_1000_NS8cuda_cub20__uninitialized_fill7functorINS7_10device_ptrIfEEfEEEEvT0_T1_ --------------------------
	.section	.text._ZN3cub18CUB_300001_SM_10006detail8for_each13static_kernelINS2_12policy_hub_t12policy_500_tEmN6thrust24THRUST_300001_SM_1000_NS8cuda_cub20__uninitialized_fill7functorINS7_10device_ptrIfEEfEEEEvT0_T1_,"ax",@progbits
	.align	128
        .global         _ZN3cub18CUB_300001_SM_10006detail8for_each13static_kernelINS2_12policy_hub_t12policy_500_tEmN6thrust24THRUST_300001_SM_1000_NS8cuda_cub20__uninitialized_fill7functorINS7_10device_ptrIfEEfEEEEvT0_T1_
        .type           _ZN3cub18CUB_300001_SM_10006detail8for_each13static_kernelINS2_12policy_hub_t12policy_500_tEmN6thrust24THRUST_300001_SM_1000_NS8cuda_cub20__uninitialized_fill7functorINS7_10device_ptrIfEEfEEEEvT0_T1_,@function
        .size           _ZN3cub18CUB_300001_SM_10006detail8for_each13static_kernelINS2_12policy_hub_t12policy_500_tEmN6thrust24THRUST_300001_SM_1000_NS8cuda_cub20__uninitialized_fill7functorINS7_10device_ptrIfEEfEEEEvT0_T1_,(.L_x_448 - _ZN3cub18CUB_300001_SM_10006detail8for_each13static_kernelINS2_12policy_hub_t12policy_500_tEmN6thrust24THRUST_300001_SM_1000_NS8cuda_cub20__uninitialized_fill7functorINS7_10device_ptrIfEEfEEEEvT0_T1_)
        .other          _ZN3cub18CUB_300001_SM_10006detail8for_each13static_kernelINS2_12policy_hub_t12policy_500_tEmN6thrust24THRUST_300001_SM_1000_NS8cuda_cub20__uninitialized_fill7functorINS7_10device_ptrIfEEfEEEEvT0_T1_,@"STO_CUDA_ENTRY STV_DEFAULT"
_ZN3cub18CUB_300001_SM_10006detail8for_each13static_kernelINS2_12policy_hub_t12policy_500_tEmN6thrust24THRUST_300001_SM_1000_NS8cuda_cub20__uninitialized_fill7functorINS7_10device_ptrIfEEfEEEEvT0_T1_:
.text._ZN3cub18CUB_300001_SM_10006detail8for_each13static_kernelINS2_12policy_hub_t12policy_500_tEmN6thrust24THRUST_300001_SM_1000_NS8cuda_cub20__uninitialized_fill7functorINS7_10device_ptrIfEEfEEEEvT0_T1_:
        /* <DEDUP_REMOVED lines=8> */
[----:B------:R-:W-:-:S09]  /*0080*/  UISETP.GE.U32.AND.EX UP0, UPT, UR7, URZ, UPT, UP0 ;  /* 0x000000ff0700728c */ /* 0x000fd2000bf06100 */
        /* <DEDUP_REMOVED lines=11> */
.L_x_185:
[----:B------:R-:W0:Y:S01]  /*0140*/  S2R R0, SR_TID.X ;  /* 0x0000000000007919 */ /* 0x000e220000002100 */
[----:B------:R-:W-:Y:S01]  /*0150*/  IMAD.U32 R2, RZ, RZ, UR7 ;  /* 0x00000007ff027e24 */ /* 0x000fe2000f8e00ff */
[----:B------:R-:W1:Y:S01]  /*0160*/  LDCU.64 UR10, c[0x0][0x388] ;  /* 0x00007100ff0a77ac */ /* 0x000e620008000a00 */
[----:B------:R-:W-:Y:S01]  /*0170*/  IMAD.U32 R4, RZ, RZ, UR7 ;  /* 0x00000007ff047e24 */ /* 0x000fe2000f8e00ff */
[----:B0-----:R-:W-:-:S04]  /*0180*/  ISETP.LT.U32.AND P0, PT, R0, UR6, PT ;  /* 0x0000000600007c0c */ /* 0x001fc8000bf01070 */
[----:B------:R-:W-:Y:S01]  /*0190*/  ISETP.GT.U32.AND.EX P0, PT, R2, RZ, PT, P0 ;  /* 0x000000ff0200720c */ /* 0x000fe20003f04100 */
[C---:B------:R-:W-:Y:S01]  /*01a0*/  VIADD R2, R0.reuse, 0x100 ;  /* 0x0000010000027836 */ /* 0x040fe20000000000 */
[----:B------:R-:W-:-:S04]  /*01b0*/  IADD3 R0, P2, PT, R0, UR4, RZ ;  /* 0x0000000400007c10 */ /* 0x000fc8000ff5e0ff */
[----:B------:R-:W-:Y:S01]  /*01c0*/  ISETP.LT.U32.AND P1, PT, R2, UR6, PT ;  /* 0x0000000602007c0c */ /* 0x000fe2000bf21070 */
[----:B------:R-:W-:Y:S01]  /*01d0*/  IMAD.X R3, RZ, RZ, UR5, P2 ;  /* 0x00000005ff037e24 */ /* 0x000fe200090e06ff */
[----:B-1----:R-:W-:Y:S02]  /*01e0*/  LEA R2, P2, R0, UR10, 0x2 ;  /* 0x0000000a00027c11 */ /* 0x002fe4000f8410ff */
[----:B------:R-:W-:Y:S02]  /*01f0*/  ISETP.GT.U32.AND.EX P1, PT, R4, RZ, PT, P1 ;  /* 0x000000ff0400720c */ /* 0x000fe40003f24110 */
[----:B------:R-:W-:Y:S01]  /*0200*/  LEA.HI.X R3, R0, UR11, R3, 0x2, P2 ;  /* 0x0000000b00037c11 */ /* 0x000fe200090f1403 */
[----:B------:R-:W0:Y:S04]  /*0210*/  @P0 LDC R5, c[0x0][0x390] ;  /* 0x0000e400ff050b82 */ /* 0x000e280000000800 */
[----:B0-----:R0:W-:Y:S06]  /*0220*/  @P0 STG.E desc[UR8][R2.64], R5 ;  /* 0x0000000502000986 */ /* 0x0011ec000c101908 */
[----:B------:R-:W-:Y:S05]  /*0230*/  @!P1 EXIT ;  /* 0x000000000000994d */ /* 0x000fea0003800000 */
[----:B0-----:R-:W0:Y:S02]  /*0240*/  LDC R5, c[0x0][0x390] ;  /* 0x0000e400ff057b82 */ /* 0x001e240000000800 */
[----:B0-----:R-:W-:Y:S01]  /*0250*/  STG.E desc[UR8][R2.64+0x400], R5 ;  /* 0x0004000502007986 */ /* 0x001fe2000c101908 */
[----:B------:R-:W-:Y:S05]  /*0260*/  EXIT ;  /* 0x000000000000794d */ /* 0x000fea0003800000 */
.L_x_186:
        /* <DEDUP_REMOVED lines=9> */
.L_x_448:


//--------------------- .text._ZN3cub18CUB_300001_SM_10006detail8for_each13static_kernelINS2_12policy_hub_t12policy_500_tElN6thrust24THRUST_300001_SM_1000_NS8cuda_cub6__fill7functorINS7_6detail15normal_iteratorINS7_10device_ptrI4MoveEEEESE_EEEEvT0_T1_ --------------------------
	.section	.text._ZN3cub18CUB_300001_SM_10006detail8for_each13static_kernelINS2_12policy_hub_t12policy_500_tElN6thrust24THRUST_300001_SM_1000_NS8cuda_cub6__fill7functorINS7_6detail15normal_iteratorINS7_10device_ptrI4MoveEEEESE_EEEEvT0_T1_,"ax",@progbits
	.align	128
        .global         _ZN3cub18CUB_300001_SM_10006detail8for_each13static_kernelINS2_12policy_hub_t12policy_500_tElN6thrust24THRUST_300001_SM_1000_NS8cuda_cub6__fill7functorINS7_6detail15normal_iteratorINS7_10device_ptrI4MoveEEEESE_EEEEvT0_T1_
        .type           _ZN3cub18CUB_300001_SM_10006detail8for_each13static_kernelINS2_12policy_hub_t12policy_500_tElN6thrust24THRUST_300001_SM_1000_NS8cuda_cub6__fill7functorINS7_6detail15normal_iteratorINS7_10device_ptrI4MoveEEEESE_EEEEvT0_T1_,@function
        .size           _ZN3cub18CUB_300001_SM_10006detail8for_each13static_kernelINS2_12policy_hub_t12policy_500_tElN6thrust24THRUST_300001_SM_1000_NS8cuda_cub6__fill7functorINS7_6detail15normal_iteratorINS7_10device_ptrI4MoveEEEESE_EEEEvT0_T1_,(.L_x_449 - _ZN3cub18CUB_300001_SM_10006detail8for_each13static_kernelINS2_12policy_hub_t12policy_500_tElN6thrust24THRUST_300001_SM_1000_NS8cuda_cub6__fill7functorINS7_6detail15normal_iteratorINS7_10device_ptrI4MoveEEEESE_EEEEvT0_T1_)
        .other          _ZN3cub18CUB_300001_SM_10006detail8for_each13static_kernelINS2_12policy_hub_t12policy_500_tElN6thrust24THRUST_300001_SM_1000_NS8cuda_cub6__fill7functorINS7_6detail15normal_iteratorINS7_10device_ptrI4MoveEEEESE_EEEEvT0_T1_,@"STO_CUDA_ENTRY STV_DEFAULT"
_ZN3cub18CUB_300001_SM_10006detail8for_each13static_kernelINS2_12policy_hub_t12policy_500_tElN6thrust24THRUST_300001_SM_1000_NS8cuda_cub6__fill7functorINS7_6detail15normal_iteratorINS7_10device_ptrI4MoveEEEESE_EEEEvT0_T1_:
.text._ZN3cub18CUB_300001_SM_10006detail8for_each13static_kernelINS2_12policy_hub_t12policy_500_tElN6thrust24THRUST_300001_SM_1000_NS8cuda_cub6__fill7functorINS7_6detail15normal_iteratorINS7_10device_ptrI4MoveEEEESE_EEEEvT0_T1_:
        /* <DEDUP_REMOVED lines=12> */
[----:B------:R-:W2:Y:S08]  /*00c0*/  LDC.64 R4, c[0x0][0x390] ;  /* 0x0000e400ff047b82 */ /* 0x000eb00000000a00 */
[----:B------:R-:W3:Y:S01]  /*00d0*/  LDC.64 R6, c[0x0][0x398] ;  /* 0x0000e600ff067b82 */ /* 0x000ee20000000a00 */
[----:B0-----:R-:W-:-:S05]  /*00e0*/  IADD3 R0, P0, PT, R0, UR4, RZ ;  /* 0x0000000400007c10 */ /* 0x001fca000ff1e0ff */
[----:B------:R-:W-:Y:S01]  /*00f0*/  IMAD.X R3, RZ, RZ, UR5, P0 ;  /* 0x00000005ff037e24 */ /* 0x000fe200080e06ff */
[----:B-1----:R-:W-:-:S04]  /*0100*/  LEA R2, P0, R0, UR6, 0x4 ;  /* 0x0000000600027c11 */ /* 0x002fc8000f8020ff */
[----:B------:R-:W-:-:S05]  /*0110*/  LEA.HI.X R3, R0, UR7, R3, 0x4, P0 ;  /* 0x0000000700037c11 */ /* 0x000fca00080f2403 */
[----:B--2---:R-:W-:Y:S04]  /*0120*/  STG.E desc[UR8][R2.64], R4 ;  /* 0x0000000402007986 */ /* 0x004fe8000c101908 */
[----:B------:R-:W-:Y:S04]  /*0130*/  STG.E desc[UR8][R2.64+0x1000], R4 ;  /* 0x0010000402007986 */ /* 0x000fe8000c101908 */
[----:B------:R-:W-:Y:S04]  /*0140*/  STG.E desc[UR8][R2.64+0x4], R5 ;  /* 0x0000040502007986 */ /* 0x000fe8000c101908 */
[----:B------:R-:W-:Y:S04]  /*0150*/  STG.E desc[UR8][R2.64+0x1004], R5 ;  /* 0x0010040502007986 */ /* 0x000fe8000c101908 */
[----:B---3--:R-:W-:Y:S04]  /*0160*/  STG.E desc[UR8][R2.64+0x8], R6 ;  /* 0x0000080602007986 */ /* 0x008fe8000c101908 */
[----:B------:R-:W-:Y:S04]  /*0170*/  STG.E desc[UR8][R2.64+0x1008], R6 ;  /* 0x0010080602007986 */ /* 0x000fe8000c101908 */
[----:B------:R-:W-:Y:S04]  /*0180*/  STG.E desc[UR8][R2.64+0xc], R7 ;  /* 0x00000c0702007986 */ /* 0x000fe8000c101908 */
[----:B------:R-:W-:Y:S01]  /*0190*/  STG.E desc[UR8][R2.64+0x100c], R7 ;  /* 0x00100c0702007986 */ /* 0x000fe2000c101908 */
[----:B------:R-:W-:Y:S05]  /*01a0*/  EXIT ;  /* 0x000000000000794d */ /* 0x000fea0003800000 */
.L_x_187:
[----:B------:R-:W0:Y:S01]  /*01b0*/  S2R R0, SR_TID.X ;  /* 0x0000000000007919 */ /* 0x000e220000002100 */
[----:B------:R-:W1:Y:S01]  /*01c0*/  LDCU.64 UR10, c[0x0][0x388] ;  /* 0x00007100ff0a77ac */ /* 0x000e620008000a00 */
[----:B------:R-:W2:Y:S01]  /*01d0*/  LDC.64 R6, c[0x0][0x390] ;  /* 0x0000e400ff067b82 */ /* 0x000ea20000000a00 */
[----:B------:R-:W-:-:S07]  /*01e0*/  USHF.R.S32.HI UR7, URZ, 0x1f, UR6 ;  /* 0x0000001fff077899 */ /* 0x000fce0008011406 */
[----:B------:R-:W3:Y:S01]  /*01f0*/  LDC.64 R8, c[0x0][0x398] ;  /* 0x0000e600ff087b82 */ /* 0x000ee20000000a00 */
[----:B------:R-:W-:Y:S01]  /*0200*/  IMAD.U32 R2, RZ, RZ, UR7 ;  /* 0x00000007ff027e24 */ /* 0x000fe2000f8e00ff */
[C---:B0-----:R-:W-:Y:S02]  /*0210*/  ISETP.LT.U32.AND P0, PT, R0.reuse, UR6, PT ;  /* 0x0000000600007c0c */ /* 0x041fe4000bf01070 */
[C---:B------:R-:W-:Y:S01]  /*0220*/  IADD3 R3, P1, PT, R0.reuse, UR4, RZ ;  /* 0x0000000400037c10 */ /* 0x040fe2000ff3e0ff */
[----:B------:R-:W-:Y:S01]  /*0230*/  VIADD R0, R0, 0x100 ;  /* 0x0000010000007836 */ /* 0x000fe20000000000 */
[----:B------:R-:W-:Y:S02]  /*0240*/  ISETP.GT.AND.EX P0, PT, R2, RZ, PT, P0 ;  /* 0x000000ff0200720c */ /* 0x000fe40003f04300 */
[----:B-1----:R-:W-:Y:S01]  /*0250*/  LEA R2, P2, R3, UR10, 0x4 ;  /* 0x0000000a03027c11 */ /* 0x002fe2000f8420ff */
[----:B------:R-:W-:Y:S01]  /*0260*/  IMAD.X R4, RZ, RZ, UR5, P1 ;  /* 0x00000005ff047e24 */ /* 0x000fe200088e06ff */
[----:B------:R-:W-:Y:S01]  /*0270*/  ISETP.LT.U32.AND P1, PT, R0, UR6, PT ;  /* 0x0000000600007c0c */ /* 0x000fe2000bf21070 */
[----:B------:R-:W-:-:S03]  /*0280*/  IMAD.U32 R0, RZ, RZ, UR7 ;  /* 0x00000007ff007e24 */ /* 0x000fc6000f8e00ff */
[----:B------:R-:W-:Y:S02]  /*0290*/  LEA.HI.X R3, R3, UR11, R4, 0x4, P2 ;  /* 0x0000000b03037c11 */ /* 0x000fe400090f2404 */
[----:B------:R-:W-:-:S03]  /*02a0*/  ISETP.GT.AND.EX P1, PT, R0, RZ, PT, P1 ;  /* 0x000000ff0000720c */ /* 0x000fc60003f24310 */
[----:B--2---:R0:W-:Y:S04]  /*02b0*/  @P0 STG.E desc[UR8][R2.64], R6 ;  /* 0x0000000602000986 */ /* 0x0041e8000c101908 */
[----:B------:R0:W-:Y:S04]  /*02c0*/  @P0 STG.E desc[UR8][R2.64+0x4], R7 ;  /* 0x0000040702000986 */ /* 0x0001e8000c101908 */
[----:B---3--:R0:W-:Y:S04]  /*02d0*/  @P0 STG.E desc[UR8][R2.64+0x8], R8 ;  /* 0x0000080802000986 */ /* 0x0081e8000c101908 */
[----:B------:R0:W-:Y:S01]  /*02e0*/  @P0 STG.E desc[UR8][R2.64+0xc], R9 ;  /* 0x00000c0902000986 */ /* 0x0001e2000c101908 */
[----:B------:R-:W-:Y:S05]  /*02f0*/  @!P1 EXIT ;  /* 0x000000000000994d */ /* 0x000fea0003800000 */
[----:B------:R-:W1:Y:S08]  /*0300*/  LDC.64 R4, c[0x0][0x390] ;  /* 0x0000e400ff047b82 */ /* 0x000e700000000a00 */
[----:B0-----:R-:W0:Y:S01]  /*0310*/  LDC.64 R6, c[0x0][0x398] ;  /* 0x0000e600ff067b82 */ /* 0x001e220000000a00 */
[----:B-1----:R-:W-:Y:S04]  /*0320*/  STG.E desc[UR8][R2.64+0x1000], R4 ;  /* 0x0010000402007986 */ /* 0x002fe8000c101908 */
[----:B------:R-:W-:Y:S04]  /*0330*/  STG.E desc[UR8][R2.64+0x1004], R5 ;  /* 0x0010040502007986 */ /* 0x000fe8000c101908 */
[----:B0-----:R-:W-:Y:S04]  /*0340*/  STG.E desc[UR8][R2.64+0x1008], R6 ;  /* 0x0010080602007986 */ /* 0x001fe8000c101908 */
[----:B------:R-:W-:Y:S01]  /*0350*/  STG.E desc[UR8][R2.64+0x100c], R7 ;  /* 0x00100c0702007986 */ /* 0x000fe2000c101908 */
[----:B------:R-:W-:Y:S05]  /*0360*/  EXIT ;  /* 0x000000000000794d */ /* 0x000fea0003800000 */
.L_x_188:
        /* <DEDUP_REMOVED lines=9> */
.L_x_449:


//--------------------- .text._ZN3cub18CUB_300001_SM_10006detail8for_each13static_kernelINS2_12policy_hub_t12policy_500_tEmN6thrust24THRUST_300001_SM_1000_NS8cuda_cub20__uninitialized_fill7functorINS7_10device_ptrI4MoveEESC_EEEEvT0_T1_ --------------------------
	.section	.text._ZN3cub18CUB_300001_SM_10006detail8for_each13static_kernelINS2_12policy_hub_t12policy_500_tEmN6thrust24THRUST_300001_SM_1000_NS8cuda_cub20__uninitialized_fill7functorINS7_10device_ptrI4MoveEESC_EEEEvT0_T1_,"ax",@progbits
	.align	128
        .global         _ZN3cub18CUB_300001_SM_10006detail8for_each13static_kernelINS2_12policy_hub_t12policy_500_tEmN6thrust24THRUST_300001_SM_1000_NS8cuda_cub20__uninitialized_fill7functorINS7_10device_ptrI4MoveEESC_EEEEvT0_T1_
        .type           _ZN3cub18CUB_300001_SM_10006detail8for_each13static_kernelINS2_12policy_hub_t12policy_500_tEmN6thrust24THRUST_300001_SM_1000_NS8cuda_cub20__uninitialized_fill7functorINS7_10device_ptrI4MoveEESC_EEEEvT0_T1_,@function
        .size           _ZN3cub18CUB_300001_SM_10006detail8for_each13static_kernelINS2_12policy_hub_t12policy_500_tEmN6thrust24THRUST_300001_SM_1000_NS8cuda_cub20__uninitialized_fill7functorINS7_10device_ptrI4MoveEESC_EEEEvT0_T1_,(.L_x_450 - _ZN3cub18CUB_300001_SM_10006detail8for_each13static_kernelINS2_12policy_hub_t12policy_500_tEmN6thrust24THRUST_300001_SM_1000_NS8cuda_cub20__uninitialized_fill7functorINS7_10device_ptrI4MoveEESC_EEEEvT0_T1_)
        .other          _ZN3cub18CUB_300001_SM_10006detail8for_each13static_kernelINS2_12policy_hub_t12policy_500_tEmN6thrust24THRUST_300001_SM_1000_NS8cuda_cub20__uninitialized_fill7functorINS7_10device_ptrI4MoveEESC_EEEEvT0_T1_,@"STO_CUDA_ENTRY STV_DEFAULT"
_ZN3cub18CUB_300001_SM_10006detail8for_each13static_kernelINS2_12policy_hub_t12policy_500_tEmN6thrust24THRUST_300001_SM_1000_NS8cuda_cub20__uninitialized_fill7functorINS7_10device_ptrI4MoveEESC_EEEEvT0_T1_:
.text._ZN3cub18CUB_300001_SM_10006detail8for_each13static_kernelINS2_12policy_hub_t12policy_500_tEmN6thrust24THRUST_300001_SM_1000_NS8cuda_cub20__uninitialized_fill7functorINS7_10device_ptrI4MoveEESC_EEEEvT0_T1_:
        /* <DEDUP_REMOVED lines=27> */
.L_x_189:
[----:B------:R-:W0:Y:S01]  /*01b0*/  S2R R0, SR_TID.X ;  /* 0x0000000000007919 */ /* 0x000e220000002100 */
[----:B------:R-:W1:Y:S01]  /*01c0*/  LDCU.64 UR10, c[0x0][0x388] ;  /* 0x00007100ff0a77ac */ /* 0x000e620008000a00 */
[----:B------:R-:W2:Y:S01]  /*01d0*/  LDC.64 R6, c[0x0][0x390] ;  /* 0x0000e400ff067b82 */ /* 0x000ea20000000a00 */
[----:B------:R-:W-:-:S07]  /*01e0*/  IMAD.U32 R2, RZ, RZ, UR7 ;  /* 0x00000007ff027e24 */ /* 0x000fce000f8e00ff */
[----:B------:R-:W3:Y:S01]  /*01f0*/  LDC.64 R8, c[0x0][0x398] ;  /* 0x0000e600ff087b82 */ /* 0x000ee20000000a00 */
[C---:B0-----:R-:W-:Y:S02]  /*0200*/  ISETP.LT.U32.AND P0, PT, R0.reuse, UR6, PT ;  /* 0x0000000600007c0c */ /* 0x041fe4000bf01070 */
[C---:B------:R-:W-:Y:S01]  /*0210*/  IADD3 R3, P1, PT, R0.reuse, UR4, RZ ;  /* 0x0000000400037c10 */ /* 0x040fe2000ff3e0ff */
[----:B------:R-:W-:Y:S01]  /*0220*/  VIADD R0, R0, 0x100 ;  /* 0x0000010000007836 */ /* 0x000fe20000000000 */
[----:B------:R-:W-:Y:S02]  /*0230*/  ISETP.GT.U32.AND.EX P0, PT, R2, RZ, PT, P0 ;  /* 0x000000ff0200720c */ /* 0x000fe40003f04100 */
[----:B-1----:R-:W-:Y:S01]  /*0240*/  LEA R2, P2, R3, UR10, 0x4 ;  /* 0x0000000a03027c11 */ /* 0x002fe2000f8420ff */
[----:B------:R-:W-:Y:S01]  /*0250*/  IMAD.X R4, RZ, RZ, UR5, P1 ;  /* 0x00000005ff047e24 */ /* 0x000fe200088e06ff */
[----:B------:R-:W-:Y:S01]  /*0260*/  ISETP.LT.U32.AND P1, PT, R0, UR6, PT ;  /* 0x0000000600007c0c */ /* 0x000fe2000bf21070 */
[----:B------:R-:W-:-:S03]  /*0270*/  IMAD.U32 R0, RZ, RZ, UR7 ;  /* 0x00000007ff007e24 */ /* 0x000fc6000f8e00ff */
[----:B------:R-:W-:Y:S02]  /*0280*/  LEA.HI.X R3, R3, UR11, R4, 0x4, P2 ;  /* 0x0000000b03037c11 */ /* 0x000fe400090f2404 */
[----:B------:R-:W-:-:S03]  /*0290*/  ISETP.GT.U32.AND.EX P1, PT, R0, RZ, PT, P1 ;  /* 0x000000ff0000720c */ /* 0x000fc60003f24110 */
        /* <DEDUP_REMOVED lines=12> */
.L_x_190:
        /* <DEDUP_REMOVED lines=10> */
.L_x_450:


//--------------------- .text._ZN3cub18CUB_300001_SM_10006detail8for_each13static_kernelINS2_12policy_hub_t12policy_500_tEmN6thrust24THRUST_300001_SM_1000_NS8cuda_cub20__uninitialized_fill7functorINS7_10device_ptrIiEEiEEEEvT0_T1_ --------------------------
	.section	.text._ZN3cub18CUB_300001_SM_10006detail8for_each13static_kernelINS2_12policy_hub_t12policy_500_tEmN6thrust24THRUST_300001_SM_1000_NS8cuda_cub20__uninitialized_fill7functorINS7_10device_ptrIiEEiEEEEvT0_T1_,"ax",@progbits
	.align	128
        .global         _ZN3cub18CUB_300001_SM_10006detail8for_each13static_kernelINS2_12policy_hub_t12policy_500_tEmN6thrust24THRUST_300001_SM_1000_NS8cuda_cub20__uninitialized_fill7functorINS7_10device_ptrIiEEiEEEEvT0_T1_
        .type           _ZN3cub18CUB_300001_SM_10006detail8for_each13static_kernelINS2_12policy_hub_t12policy_500_tEmN6thrust24THRUST_300001_SM_1000_NS8cuda_cub20__uninitialized_fill7functorINS7_10device_ptrIiEEiEEEEvT0_T1_,@function
        .size           _ZN3cub18CUB_300001_SM_10006detail8for_each13static_kernelINS2_12policy_hub_t12policy_500_tEmN6thrust24THRUST_300001_SM_1000_NS8cuda_cub20__uninitialized_fill7functorINS7_10device_ptrIiEEiEEEEvT0_T1_,(.L_x_451 - _ZN3cub18CUB_300001_SM_10006detail8for_each13static_kernelINS2_12policy_hub_t12policy_500_tEmN6thrust24THRUST_300001_SM_1000_NS8cuda_cub20__uninitialized_fill7functorINS7_10device_ptrIiEEiEEEEvT0_T1_)
        .other          _ZN3cub18CUB_300001_SM_10006detail8for_each13static_kernelINS2_12policy_hub_t12policy_500_tEmN6thrust24THRUST_300001_SM_1000_NS8cuda_cub20__uninitialized_fill7functorINS7_10device_ptrIiEEiEEEEvT0_T1_,@"STO_CUDA_ENTRY STV_DEFAULT"
_ZN3cub18CUB_300001_SM_10006detail8for_each13static_kernelINS2_12policy_hub_t12policy_500_tEmN6thrust24THRUST_300001_SM_1000_NS8cuda_cub20__uninitialized_fill7functorINS7_10device_ptrIiEEiEEEEvT0_T1_:
.text._ZN3cub18CUB_300001_SM_10006detail8for_each13static_kernelINS2_12policy_hub_t12policy_500_tEmN6thrust24THRUST_300001_SM_1000_NS8cuda_cub20__uninitialized_fill7functorINS7_10device_ptrIiEEiEEEEvT0_T1_:
        /* <DEDUP_REMOVED lines=20> */
.L_x_191:
        /* <DEDUP_REMOVED lines=19> */
.L_x_192:
        /* <DEDUP_REMOVED lines=9> */
.L_x_451:


//--------------------- .text._ZN3cub18CUB_300001_SM_10006detail11EmptyKernelIvEEvv --------------------------
	.section	.text._ZN3cub18CUB_300001_SM_10006detail11EmptyKernelIvEEvv,"ax",@progbits
	.align	128
        .global         _ZN3cub18CUB_300001_SM_10006detail11EmptyKernelIvEEvv
        .type           _ZN3cub18CUB_300001_SM_10006detail11EmptyKernelIvEEvv,@function
        .size           _ZN3cub18CUB_300001_SM_10006detail11EmptyKernelIvEEvv,(.L_x_452 - _ZN3cub18CUB_300001_SM_10006detail11EmptyKernelIvEEvv)
        .other          _ZN3cub18CUB_300001_SM_10006detail11EmptyKernelIvEEvv,@"STO_CUDA_ENTRY STV_DEFAULT"
_ZN3cub18CUB_300001_SM_10006detail11EmptyKernelIvEEvv:
.text._ZN3cub18CUB_300001_SM_10006detail11EmptyKernelIvEEvv:
[----:B------:R-:W-:Y:S01]  /*0000*/  LDC R1, c[0x0][0x37c] ;  /* 0x0000df00ff017b82 */ /* 0x000fe20000000800 */
[----:B------:R-:W-:Y:S05]  /*0010*/  EXIT ;  /* 0x000000000000794d */ /* 0x000fea0003800000 */
.L_x_193:
        /* <DEDUP_REMOVED lines=14> */
.L_x_452:


//--------------------- .text._Z19kwayMapCoarseToFinePiS_S_iii --------------------------
	.section	.text._Z19kwayMapCoarseToFinePiS_S_iii,"ax",@progbits
	.align	128
        .global         _Z19kwayMapCoarseToFinePiS_S_iii
        .type           _Z19kwayMapCoarseToFinePiS_S_iii,@function
        .size           _Z19kwayMapCoarseToFinePiS_S_iii,(.L_x_453 - _Z19kwayMapCoarseToFinePiS_S_iii)
        .other          _Z19kwayMapCoarseToFinePiS_S_iii,@"STO_CUDA_ENTRY STV_DEFAULT"
_Z19kwayMapCoarseToFinePiS_S_iii:
.text._Z19kwayMapCoarseToFinePiS_S_iii:
[----:B------:R-:W-:Y:S01]  /*0000*/  LDC R1, c[0x0][0x37c] ;  /* 0x0000df00ff017b82 */ /* 0x000fe20000000800 */
[----:B------:R-:W0:Y:S07]  /*0010*/  S2R R0, SR_TID.X ;  /* 0x0000000000007919 */ /* 0x000e2e0000002100 */
[----:B------:R-:W0:Y:S01]  /*0020*/  S2UR UR4, SR_CTAID.X ;  /* 0x00000000000479c3 */ /* 0x000e220000002500 */
[----:B------:R-:W1:Y:S07]  /*0030*/  LDCU UR5, c[0x0][0x398] ;  /* 0x00007300ff0577ac */ /* 0x000e6e0008000800 */
[----:B------:R-:W0:Y:S02]  /*0040*/  LDC R5, c[0x0][0x360] ;  /* 0x0000d800ff057b82 */ /* 0x000e240000000800 */
[----:B0-----:R-:W-:-:S05]  /*0050*/  IMAD R5, R5, UR4, R0 ;  /* 0x0000000405057c24 */ /* 0x001fca000f8e0200 */
[----:B-1----:R-:W-:-:S13]  /*0060*/  ISETP.GE.AND P0, PT, R5, UR5, PT ;  /* 0x0000000505007c0c */ /* 0x002fda000bf06270 */
[----:B------:R-:W-:Y:S05]  /*0070*/  @P0 EXIT ;  /* 0x000000000000094d */ /* 0x000fea0003800000 */
[----:B------:R-:W0:Y:S01]  /*0080*/  LDC.64 R2, c[0x0][0x388] ;  /* 0x0000e200ff027b82 */ /* 0x000e220000000a00 */
[----:B------:R-:W1:Y:S01]  /*0090*/  LDCU.64 UR4, c[0x0][0x358] ;  /* 0x00006b00ff0477ac */ /* 0x000e620008000a00 */
[----:B------:R-:W2:Y:S01]  /*00a0*/  LDCU UR6, c[0x0][0x3a0] ;  /* 0x00007400ff0677ac */ /* 0x000ea20008000800 */
[----:B0-----:R-:W-:-:S05]  /*00b0*/  IMAD.WIDE R2, R5, 0x4, R2 ;  /* 0x0000000405027825 */ /* 0x001fca00078e0202 */
[----:B-1----:R-:W3:Y:S02]  /*00c0*/  LDG.E R7, desc[UR4][R2.64] ;  /* 0x0000000402077981 */ /* 0x002ee4000c1e1900 */
[----:B---3--:R-:W-:-:S04]  /*00d0*/  ISETP.GE.AND P0, PT, R7, RZ, PT ;  /* 0x000000ff0700720c */ /* 0x008fc80003f06270 */
[----:B--2---:R-:W-:-:S13]  /*00e0*/  ISETP.GE.OR P0, PT, R7, UR6, !P0 ;  /* 0x0000000607007c0c */ /* 0x004fda000c706670 */
[----:B------:R-:W-:Y:S05]  /*00f0*/  @P0 EXIT ;  /* 0x000000000000094d */ /* 0x000fea0003800000 */
[----:B------:R-:W0:Y:S01]  /*0100*/  LDC.64 R2, c[0x0][0x380] ;  /* 0x0000e000ff027b82 */ /* 0x000e220000000a00 */
[----:B------:R-:W-:Y:S01]  /*0110*/  IMAD.SHL.U32 R5, R5, 0x2, RZ ;  /* 0x0000000205057824 */ /* 0x000fe200078e00ff */
[----:B------:R-:W1:Y:S03]  /*0120*/  LDCU UR6, c[0x0][0x39c] ;  /* 0x00007380ff0677ac */ /* 0x000e660008000800 */
[----:B0-----:R-:W-:-:S05]  /*0130*/  IMAD.WIDE R2, R5, 0x4, R2 ;  /* 0x0000000405027825 */ /* 0x001fca00078e0202 */
[----:B------:R-:W1:Y:S04]  /*0140*/  LDG.E R9, desc[UR4][R2.64] ;  /* 0x0000000402097981 */ /* 0x000e68000c1e1900 */
[----:B------:R-:W2:Y:S01]  /*0150*/  LDG.E R11, desc[UR4][R2.64+0x4] ;  /* 0x00000404020b7981 */ /* 0x000ea2000c1e1900 */
[----:B-1----:R-:W-:-:S04]  /*0160*/  ISETP.GE.AND P0, PT, R9, UR6, PT ;  /* 0x0000000609007c0c */ /* 0x002fc8000bf06270 */
[----:B------:R-:W-:Y:S02]  /*0170*/  ISETP.LT.OR P0, PT, R9, RZ, P0 ;  /* 0x000000ff0900720c */ /* 0x000fe40000701670 */
[----:B--2---:R-:W-:-:S04]  /*0180*/  ISETP.GE.AND P1, PT, R11, UR6, PT ;  /* 0x000000060b007c0c */ /* 0x004fc8000bf26270 */
[----:B------:R-:W-:-:S07]  /*0190*/  ISETP.LT.OR P1, PT, R11, RZ, P1 ;  /* 0x000000ff0b00720c */ /* 0x000fce0000f21670 */
[----:B------:R-:W0:Y:S02]  /*01a0*/  @!P0 LDC.64 R4, c[0x0][0x390] ;  /* 0x0000e400ff048b82 */ /* 0x000e240000000a00 */
[----:B0-----:R-:W-:-:S05]  /*01b0*/  @!P0 IMAD.WIDE.U32 R4, R9, 0x4, R4 ;  /* 0x0000000409048825 */ /* 0x001fca00078e0004 */
[----:B------:R0:W-:Y:S01]  /*01c0*/  @!P0 STG.E desc[UR4][R4.64], R7 ;  /* 0x0000000704008986 */ /* 0x0001e2000c101904 */
[----:B------:R-:W-:Y:S05]  /*01d0*/  @P1 EXIT ;  /* 0x000000000000194d */ /* 0x000fea0003800000 */
[----:B------:R-:W1:Y:S02]  /*01e0*/  LDC.64 R2, c[0x0][0x390] ;  /* 0x0000e400ff027b82 */ /* 0x000e640000000a00 */
[----:B-1----:R-:W-:-:S05]  /*01f0*/  IMAD.WIDE.U32 R2, R11, 0x4, R2 ;  /* 0x000000040b027825 */ /* 0x002fca00078e0002 */
[----:B------:R-:W-:Y:S01]  /*0200*/  STG.E desc[UR4][R2.64], R7 ;  /* 0x0000000702007986 */ /* 0x000fe2000c101904 */
[----:B------:R-:W-:Y:S05]  /*0210*/  EXIT ;  /* 0x000000000000794d */ /* 0x000fea0003800000 */
.L_x_194:
        /* <DEDUP_REMOVED lines=14> */
.L_x_453:


//--------------------- .text._Z15bitonicSortStepP4Moveiii --------------------------
	.section	.text._Z15bitonicSortStepP4Moveiii,"ax",@progbits
	.align	128
        .global         _Z15bitonicSortStepP4Moveiii
        .type           _Z15bitonicSortStepP4Moveiii,@function
        .size           _Z15bitonicSortStepP4Moveiii,(.L_x_454 - _Z15bitonicSortStepP4Moveiii)
        .other          _Z15bitonicSortStepP4Moveiii,@"STO_CUDA_ENTRY STV_DEFAULT"
_Z15bitonicSortStepP4Moveiii:
.text._Z15bitonicSortStepP4Moveiii:
[----:B------:R-:W-:Y:S01]  /*0000*/  LDC R1, c[0x0][0x37c] ;  /* 0x0000df00ff017b82 */ /* 0x000fe20000000800 */
[----:B------:R-:W0:Y:S07]  /*0010*/  S2R R0, SR_TID.X ;  /* 0x0000000000007919 */ /* 0x000e2e0000002100 */
[----:B------:R-:W0:Y:S01]  /*0020*/  S2UR UR4, SR_CTAID.X ;  /* 0x00000000000479c3 */ /* 0x000e220000002500 */
[----:B------:R-:W1:Y:S01]  /*0030*/  LDCU UR5, c[0x0][0x390] ;  /* 0x00007200ff0577ac */ /* 0x000e620008000800 */
[----:B------:R-:W2:Y:S06]  /*0040*/  LDCU UR6, c[0x0][0x388] ;  /* 0x00007100ff0677ac */ /* 0x000eac0008000800 */
[----:B------:R-:W0:Y:S02]  /*0050*/  LDC R7, c[0x0][0x360] ;  /* 0x0000d800ff077b82 */ /* 0x000e240000000800 */
[----:B0-----:R-:W-:-:S05]  /*0060*/  IMAD R7, R7, UR4, R0 ;  /* 0x0000000407077c24 */ /* 0x001fca000f8e0200 */
[----:B-1----:R-:W-:-:S04]  /*0070*/  LOP3.LUT R0, R7, UR5, RZ, 0x3c, !PT ;  /* 0x0000000507007c12 */ /* 0x002fc8000f8e3cff */
[----:B------:R-:W-:Y:S02]  /*0080*/  ISETP.GT.AND P0, PT, R0, R7, PT ;  /* 0x000000070000720c */ /* 0x000fe40003f04270 */
[----:B------:R-:W-:-:S04]  /*0090*/  VIMNMX R2, PT, PT, R7, R0, !PT ;  /* 0x0000000007027248 */ /* 0x000fc80007fe0100 */
[----:B--2---:R-:W-:-:S13]  /*00a0*/  ISETP.GE.OR P0, PT, R2, UR6, P0 ;  /* 0x0000000602007c0c */ /* 0x004fda0008706670 */
[----:B------:R-:W-:Y:S05]  /*00b0*/  @P0 EXIT ;  /* 0x000000000000094d */ /* 0x000fea0003800000 */
[----:B------:R-:W0:Y:S01]  /*00c0*/  LDC.64 R4, c[0x0][0x380] ;  /* 0x0000e000ff047b82 */ /* 0x000e220000000a00 */
[----:B------:R-:W1:Y:S01]  /*00d0*/  LDCU.64 UR4, c[0x0][0x358] ;  /* 0x00006b00ff0477ac */ /* 0x000e620008000a00 */
[----:B------:R-:W2:Y:S01]  /*00e0*/  LDCU UR6, c[0x0][0x38c] ;  /* 0x00007180ff0677ac */ /* 0x000ea20008000800 */
[----:B0-----:R-:W-:-:S04]  /*00f0*/  IMAD.WIDE R2, R7, 0x10, R4 ;  /* 0x0000001007027825 */ /* 0x001fc800078e0204 */
[----:B------:R-:W-:Y:S01]  /*0100*/  IMAD.WIDE R4, R0, 0x10, R4 ;  /* 0x0000001000047825 */ /* 0x000fe200078e0204 */
[----:B-1----:R-:W3:Y:S04]  /*0110*/  LDG.E R9, desc[UR4][R2.64+0xc] ;  /* 0x00000c0402097981 */ /* 0x002ee8000c1e1900 */
[----:B------:R-:W3:Y:S01]  /*0120*/  LDG.E R0, desc[UR4][R4.64+0xc] ;  /* 0x00000c0404007981 */ /* 0x000ee2000c1e1900 */
[----:B--2---:R-:W-:-:S04]  /*0130*/  LOP3.LUT P0, RZ, R7, UR6, RZ, 0xc0, !PT ;  /* 0x0000000607ff7c12 */ /* 0x004fc8000f80c0ff */
[----:B---3--:R-:W-:-:S13]  /*0140*/  FSETP.LT.XOR P0, PT, R9, R0, !P0 ;  /* 0x000000000900720b */ /* 0x008fda0004701800 */
[----:B------:R-:W-:Y:S05]  /*0150*/  @!P0 EXIT ;  /* 0x000000000000894d */ /* 0x000fea0003800000 */
[----:B------:R-:W2:Y:S04]  /*0160*/  LDG.E R7, desc[UR4][R4.64+0x8] ;  /* 0x0000080404077981 */ /* 0x000ea8000c1e1900 */
[----:B------:R-:W3:Y:S04]  /*0170*/  LDG.E R11, desc[UR4][R4.64+0x4] ;  /* 0x00000404040b7981 */ /* 0x000ee8000c1e1900 */
[----:B------:R-:W4:Y:S04]  /*0180*/  LDG.E R13, desc[UR4][R4.64] ;  /* 0x00000004040d7981 */ /* 0x000f28000c1e1900 */
[----:B------:R-:W5:Y:S04]  /*0190*/  LDG.E R19, desc[UR4][R2.64] ;  /* 0x0000000402137981 */ /* 0x000f68000c1e1900 */
[----:B------:R-:W5:Y:S04]  /*01a0*/  LDG.E R17, desc[UR4][R2.64+0x4] ;  /* 0x0000040402117981 */ /* 0x000f68000c1e1900 */
[----:B------:R-:W5:Y:S04]  /*01b0*/  LDG.E R15, desc[UR4][R2.64+0x8] ;  /* 0x00000804020f7981 */ /* 0x000f68000c1e1900 */
[----:B------:R-:W-:Y:S04]  /*01c0*/  STG.E desc[UR4][R2.64+0xc], R0 ;  /* 0x00000c0002007986 */ /* 0x000fe8000c101904 */
[----:B--2---:R-:W-:Y:S04]  /*01d0*/  STG.E desc[UR4][R2.64+0x8], R7 ;  /* 0x0000080702007986 */ /* 0x004fe8000c101904 */
[----:B---3--:R-:W-:Y:S04]  /*01e0*/  STG.E desc[UR4][R2.64+0x4], R11 ;  /* 0x0000040b02007986 */ /* 0x008fe8000c101904 */
[----:B----4-:R-:W-:Y:S04]  /*01f0*/  STG.E desc[UR4][R2.64], R13 ;  /* 0x0000000d02007986 */ /* 0x010fe8000c101904 */
[----:B-----5:R-:W-:Y:S04]  /*0200*/  STG.E desc[UR4][R4.64], R19 ;  /* 0x0000001304007986 */ /* 0x020fe8000c101904 */
[----:B------:R-:W-:Y:S04]  /*0210*/  STG.E desc[UR4][R4.64+0x4], R17 ;  /* 0x0000041104007986 */ /* 0x000fe8000c101904 */
[----:B------:R-:W-:Y:S04]  /*0220*/  STG.E desc[UR4][R4.64+0x8], R15 ;  /* 0x0000080f04007986 */ /* 0x000fe8000c101904 */
[----:B------:R-:W-:Y:S01]  /*0230*/  STG.E desc[UR4][R4.64+0xc], R9 ;  /* 0x00000c0904007986 */ /* 0x000fe2000c101904 */
[----:B------:R-:W-:Y:S05]  /*0240*/  EXIT ;  /* 0x000000000000794d */ /* 0x000fea0003800000 */
.L_x_195:
        /* <DEDUP_REMOVED lines=11> */
.L_x_454:


//--------------------- .text._Z15compute_edgecutPiS_S_S_S_iii --------------------------
	.section	.text._Z15compute_edgecutPiS_S_S_S_iii,"ax",@progbits
	.align	128
        .global         _Z15compute_edgecutPiS_S_S_S_iii
        .type           _Z15compute_edgecutPiS_S_S_S_iii,@function
        .size           _Z15compute_edgecutPiS_S_S_S_iii,(.L_x_455 - _Z15compute_edgecutPiS_S_S_S_iii)
        .other          _Z15compute_edgecutPiS_S_S_S_iii,@"STO_CUDA_ENTRY STV_DEFAULT"
_Z15compute_edgecutPiS_S_S_S_iii:
.text._Z15compute_edgecutPiS_S_S_S_iii:
[----:B------:R-:W-:Y:S01]  /*0000*/  LDC R1, c[0x0][0x37c] ;  /* 0x0000df00ff017b82 */ /* 0x000fe20000000800 */
[----:B------:R-:W0:Y:S07]  /*0010*/  S2R R0, SR_TID.X ;  /* 0x0000000000007919 */ /* 0x000e2e0000002100 */
[----:B------:R-:W1:Y:S01]  /*0020*/  S2UR UR4, SR_CTAID.X ;  /* 0x00000000000479c3 */ /* 0x000e620000002500 */
[----:B------:R-:W2:Y:S01]  /*0030*/  LDCU UR8, c[0x0][0x3a8] ;  /* 0x00007500ff0877ac */ /* 0x000ea20008000800 */
[----:B------:R-:W-:Y:S01]  /*0040*/  BSSY.RECONVERGENT B2, `(.L_x_196) ;  /* 0x0000094000027945 */ /* 0x000fe20003800200 */
[----:B------:R-:W3:Y:S05]  /*0050*/  LDCU.64 UR6, c[0x0][0x358] ;  /* 0x00006b00ff0677ac */ /* 0x000eea0008000a00 */
[----:B------:R-:W1:Y:S01]  /*0060*/  LDC R9, c[0x0][0x360] ;  /* 0x0000d800ff097b82 */ /* 0x000e620000000800 */
[----:B------:R-:W4:Y:S01]  /*0070*/  LDCU UR11, c[0x0][0x3b0] ;  /* 0x00007600ff0b77ac */ /* 0x000f220008000800 */
[----:B------:R-:W1:Y:S01]  /*0080*/  LDCU UR9, c[0x0][0x3b0] ;  /* 0x00007600ff0977ac */ /* 0x000e620008000800 */
[----:B------:R-:W1:Y:S01]  /*0090*/  LDCU UR10, c[0x0][0x3a8] ;  /* 0x00007500ff0a77ac */ /* 0x000e620008000800 */
[----:B0-----:R-:W-:Y:S01]  /*00a0*/  ISETP.NE.AND P0, PT, R0, RZ, PT ;  /* 0x000000ff0000720c */ /* 0x001fe20003f05270 */
[----:B-1----:R-:W-:-:S12]  /*00b0*/  IMAD R9, R9, UR4, R0 ;  /* 0x0000000409097c24 */ /* 0x002fd8000f8e0200 */
[----:B------:R-:W0:Y:S01]  /*00c0*/  @!P0 S2R R3, SR_CgaCtaId ;  /* 0x0000000000038919 */ /* 0x000e220000008800 */
[----:B------:R-:W-:-:S04]  /*00d0*/  @!P0 MOV R2, 0x400 ;  /* 0x0000040000028802 */ /* 0x000fc80000000f00 */
[----:B0-----:R-:W-:-:S05]  /*00e0*/  @!P0 LEA R2, R3, R2, 0x18 ;  /* 0x0000000203028211 */ /* 0x001fca00078ec0ff */
[----:B------:R0:W-:Y:S01]  /*00f0*/  @!P0 STS [R2], RZ ;  /* 0x000000ff02008388 */ /* 0x0001e20000000800 */
[----:B------:R-:W-:Y:S01]  /*0100*/  BAR.SYNC.DEFER_BLOCKING 0x0 ;  /* 0x0000000000007b1d */ /* 0x000fe20000010000 */
[----:B--2---:R-:W-:-:S13]  /*0110*/  ISETP.GE.AND P0, PT, R9, UR8, PT ;  /* 0x0000000809007c0c */ /* 0x004fda000bf06270 */
[----:B0--34-:R-:W-:Y:S05]  /*0120*/  @P0 BRA `(.L_x_197) ;  /* 0x0000000800140947 */ /* 0x019fea0003800000 */
[----:B------:R-:W0:Y:S01]  /*0130*/  LDC.64 R4, c[0x0][0x380] ;  /* 0x0000e000ff047b82 */ /* 0x000e220000000a00 */
[----:B------:R-:W1:Y:S01]  /*0140*/  LDCU UR4, c[0x0][0x3ac] ;  /* 0x00007580ff0477ac */ /* 0x000e620008000800 */
[----:B------:R-:W-:-:S05]  /*0150*/  VIADD R2, R9, 0x1 ;  /* 0x0000000109027836 */ /* 0x000fca0000000000 */
[----:B------:R-:W-:Y:S01]  /*0160*/  ISETP.GE.AND P0, PT, R2, UR8, PT ;  /* 0x0000000802007c0c */ /* 0x000fe2000bf06270 */
[----:B------:R-:W2:Y:S01]  /*0170*/  LDC.64 R6, c[0x0][0x398] ;  /* 0x0000e600ff067b82 */ /* 0x000ea20000000a00 */
[----:B-1----:R-:W-:Y:S02]  /*0180*/  IMAD.U32 R11, RZ, RZ, UR4 ;  /* 0x00000004ff0b7e24 */ /* 0x002fe4000f8e00ff */
[----:B0-----:R-:W-:-:S09]  /*0190*/  IMAD.WIDE R4, R9, 0x4, R4 ;  /* 0x0000000409047825 */ /* 0x001fd200078e0204 */
[----:B------:R-:W3:Y:S04]  /*01a0*/  @!P0 LDG.E R11, desc[UR6][R4.64+0x4] ;  /* 0x00000406040b8981 */ /* 0x000ee8000c1e1900 */
[----:B------:R-:W3:Y:S01]  /*01b0*/  LDG.E R2, desc[UR6][R4.64] ;  /* 0x0000000604027981 */ /* 0x000ee2000c1e1900 */
[----:B------:R-:W-:Y:S01]  /*01c0*/  BSSY.RECONVERGENT B1, `(.L_x_198) ;  /* 0x0000071000017945 */ /* 0x000fe20003800200 */
[----:B------:R-:W-:Y:S02]  /*01d0*/  IMAD.MOV.U32 R3, RZ, RZ, RZ ;  /* 0x000000ffff037224 */ /* 0x000fe400078e00ff */
[----:B--2---:R-:W-:Y:S01]  /*01e0*/  IMAD.WIDE R6, R9, 0x4, R6 ;  /* 0x0000000409067825 */ /* 0x004fe200078e0206 */
[----:B---3--:R-:W-:-:S13]  /*01f0*/  ISETP.GE.AND P0, PT, R2, R11, PT ;  /* 0x0000000b0200720c */ /* 0x008fda0003f06270 */
[----:B------:R-:W-:Y:S05]  /*0200*/  @P0 BRA `(.L_x_199) ;  /* 0x0000000400b00947 */ /* 0x000fea0003800000 */
[----:B------:R-:W2:Y:S01]  /*0210*/  LDG.E R12, desc[UR6][R6.64] ;  /* 0x00000006060c7981 */ /* 0x000ea2000c1e1900 */
[----:B------:R-:W2:Y:S01]  /*0220*/  LDCU UR4, c[0x0][0x3b0] ;  /* 0x00007600ff0477ac */ /* 0x000ea20008000800 */
[----:B------:R-:W-:Y:S01]  /*0230*/  IMAD.IADD R3, R2, 0x1, -R11 ;  /* 0x0000000102037824 */ /* 0x000fe200078e0a0b */
[----:B------:R-:W-:Y:S01]  /*0240*/  BSSY.RECONVERGENT B0, `(.L_x_200) ;  /* 0x000004e000007945 */ /* 0x000fe20003800200 */
[----:B------:R-:W-:-:S03]  /*0250*/  IMAD.IADD R11, R11, 0x1, -R2 ;  /* 0x000000010b0b7824 */ /* 0x000fc600078e0a02 */
[----:B------:R-:W-:Y:S01]  /*0260*/  ISETP.GT.U32.AND P1, PT, R3, -0x4, PT ;  /* 0xfffffffc0300780c */ /* 0x000fe20003f24070 */
[----:B------:R-:W-:Y:S01]  /*0270*/  IMAD.MOV.U32 R3, RZ, RZ, RZ ;  /* 0x000000ffff037224 */ /* 0x000fe200078e00ff */
[----:B------:R-:W-:Y:S02]  /*0280*/  LOP3.LUT R13, R11, 0x3, RZ, 0xc0, !PT ;  /* 0x000000030b0d7812 */ /* 0x000fe400078ec0ff */
[----:B--2---:R-:W-:-:S04]  /*0290*/  ISETP.GE.AND P0, PT, R12, UR4, PT ;  /* 0x000000040c007c0c */ /* 0x004fc8000bf06270 */
[----:B------:R-:W-:-:S05]  /*02a0*/  ISETP.GT.AND P0, PT, R12, -0x1, !P0 ;  /* 0xffffffff0c00780c */ /* 0x000fca0004704270 */
[----:B------:R-:W-:Y:S08]  /*02b0*/  @P1 BRA `(.L_x_201) ;  /* 0x0000000400181947 */ /* 0x000ff00003800000 */
[----:B------:R-:W0:Y:S01]  /*02c0*/  LDC.64 R6, c[0x0][0x388] ;  /* 0x0000e200ff067b82 */ /* 0x000e220000000a00 */
[----:B------:R-:W-:Y:S01]  /*02d0*/  LOP3.LUT R15, R11, 0xfffffffc, RZ, 0xc0, !PT ;  /* 0xfffffffc0b0f7812 */ /* 0x000fe200078ec0ff */
[----:B------:R-:W-:-:S04]  /*02e0*/  IMAD.MOV.U32 R3, RZ, RZ, RZ ;  /* 0x000000ffff037224 */ /* 0x000fc800078e00ff */
[----:B------:R-:W-:Y:S02]  /*02f0*/  IMAD.MOV R15, RZ, RZ, -R15 ;  /* 0x000000ffff0f7224 */ /* 0x000fe400078e0a0f */
[----:B------:R-:W1:Y:S08]  /*0300*/  LDC.64 R8, c[0x0][0x390] ;  /* 0x0000e400ff087b82 */ /* 0x000e700000000a00 */
[----:B------:R-:W2:Y:S08]  /*0310*/  LDC R14, c[0x0][0x3a8] ;  /* 0x0000ea00ff0e7b82 */ /* 0x000eb00000000800 */
[----:B------:R-:W3:Y:S01]  /*0320*/  LDC.64 R4, c[0x0][0x398] ;  /* 0x0000e600ff047b82 */ /* 0x000ee20000000a00 */
[----:B0-----:R-:W-:-:S05]  /*0330*/  IADD3 R6, P1, PT, R6, 0x8, RZ ;  /* 0x0000000806067810 */ /* 0x001fca0007f3e0ff */
[----:B------:R-:W-:Y:S01]  /*0340*/  IMAD.X R7, RZ, RZ, R7, P1 ;  /* 0x000000ffff077224 */ /* 0x000fe200008e0607 */
[----:B-1----:R-:W-:-:S05]  /*0350*/  IADD3 R8, P2, PT, R8, 0x8, RZ ;  /* 0x0000000808087810 */ /* 0x002fca0007f5e0ff */
[----:B------:R-:W-:-:S08]  /*0360*/  IMAD.X R9, RZ, RZ, R9, P2 ;  /* 0x000000ffff097224 */ /* 0x000fd000010e0609 */
.L_x_210:
[----:B------:R-:W-:-:S05]  /*0370*/  IMAD.WIDE R18, R2, 0x4, R6 ;  /* 0x0000000402127825 */ /* 0x000fca00078e0206 */
[----:B------:R-:W2:Y:S04]  /*0380*/  LDG.E R21, desc[UR6][R18.64+-0x8] ;  /* 0xfffff80612157981 */ /* 0x000ea8000c1e1900 */
[----:B------:R-:W4:Y:S04]  /*0390*/  LDG.E R23, desc[UR6][R18.64+-0x4] ;  /* 0xfffffc0612177981 */ /* 0x000f28000c1e1900 */
[----:B------:R-:W5:Y:S04]  /*03a0*/  LDG.E R25, desc[UR6][R18.64] ;  /* 0x0000000612197981 */ /* 0x000f68000c1e1900 */
[----:B------:R-:W3:Y:S01]  /*03b0*/  LDG.E R17, desc[UR6][R18.64+0x4] ;  /* 0x0000040612117981 */ /* 0x000ee2000c1e1900 */
[----:B------:R-:W-:Y:S01]  /*03c0*/  VIADD R15, R15, 0x4 ;  /* 0x000000040f0f7836 */ /* 0x000fe20000000000 */
[----:B------:R-:W-:Y:S01]  /*03d0*/  BSSY.RECONVERGENT B3, `(.L_x_202) ;  /* 0x0000010000037945 */ /* 0x000fe20003800200 */
[----:B------:R-:W-:-:S03]  /*03e0*/  IMAD.WIDE R10, R2, 0x4, R8 ;  /* 0x00000004020a7825 */ /* 0x000fc600078e0208 */
[----:B------:R-:W-:Y:S02]  /*03f0*/  ISETP.NE.AND P2, PT, R15, RZ, PT ;  /* 0x000000ff0f00720c */ /* 0x000fe40003f45270 */
[-C--:B--2---:R-:W-:Y:S02]  /*0400*/  ISETP.GE.AND P1, PT, R21, R14.reuse, PT ;  /* 0x0000000e1500720c */ /* 0x084fe40003f26270 */
[-C--:B----4-:R-:W-:Y:S02]  /*0410*/  ISETP.GE.AND P3, PT, R23, R14.reuse, PT ;  /* 0x0000000e1700720c */ /* 0x090fe40003f66270 */
[-C--:B-----5:R-:W-:Y:S02]  /*0420*/  ISETP.GE.AND P4, PT, R25, R14.reuse, PT ;  /* 0x0000000e1900720c */ /* 0x0a0fe40003f86270 */
[----:B---3--:R-:W-:-:S07]  /*0430*/  ISETP.GE.AND P5, PT, R17, R14, PT ;  /* 0x0000000e1100720c */ /* 0x008fce0003fa6270 */
[----:B------:R-:W-:Y:S06]  /*0440*/  @P1 BRA `(.L_x_203) ;  /* 0x0000000000201947 */ /* 0x000fec0003800000 */
[----:B------:R-:W-:-:S06]  /*0450*/  IMAD.WIDE R18, R21, 0x4, R4 ;  /* 0x0000000415127825 */ /* 0x000fcc00078e0204 */
[----:B------:R-:W2:Y:S02]  /*0460*/  LDG.E R19, desc[UR6][R18.64] ;  /* 0x0000000612137981 */ /* 0x000ea4000c1e1900 */
[----:B--2---:R-:W-:-:S04]  /*0470*/  ISETP.GT.AND P1, PT, R19, -0x1, PT ;  /* 0xffffffff1300780c */ /* 0x004fc80003f24270 */
[----:B------:R-:W-:-:S04]  /*0480*/  ISETP.NE.AND P1, PT, R12, R19, P1 ;  /* 0x000000130c00720c */ /* 0x000fc80000f25270 */
[----:B------:R-:W-:-:S04]  /*0490*/  ISETP.LT.AND P1, PT, R19, UR9, P1 ;  /* 0x0000000913007c0c */ /* 0x000fc80008f21270 */
[----:B------:R-:W-:-:S13]  /*04a0*/  PLOP3.LUT P1, PT, P1, P0, PT, 0x80, 0x8 ;  /* 0x000000000008781c */ /* 0x000fda0000f21070 */
[----:B------:R-:W2:Y:S02]  /*04b0*/  @P1 LDG.E R16, desc[UR6][R10.64+-0x8] ;  /* 0xfffff8060a101981 */ /* 0x000ea4000c1e1900 */
[----:B--2---:R-:W-:-:S07]  /*04c0*/  @P1 IMAD.IADD R3, R3, 0x1, R16 ;  /* 0x0000000103031824 */ /* 0x004fce00078e0210 */
.L_x_203:
[----:B------:R-:W-:Y:S05]  /*04d0*/  BSYNC.RECONVERGENT B3 ;  /* 0x0000000000037941 */ /* 0x000fea0003800200 */
.L_x_202:
[----:B------:R-:W-:Y:S04]  /*04e0*/  BSSY.RECONVERGENT B3, `(.L_x_204) ;  /* 0x000000a000037945 */ /* 0x000fe80003800200 */
[----:B------:R-:W-:Y:S05]  /*04f0*/  @P3 BRA `(.L_x_205) ;  /* 0x0000000000203947 */ /* 0x000fea0003800000 */
        /* <DEDUP_REMOVED lines=8> */
.L_x_205:
[----:B------:R-:W-:Y:S05]  /*0580*/  BSYNC.RECONVERGENT B3 ;  /* 0x0000000000037941 */ /* 0x000fea0003800200 */
.L_x_204:
        /* <DEDUP_REMOVED lines=10> */
.L_x_207:
[----:B------:R-:W-:Y:S05]  /*0630*/  BSYNC.RECONVERGENT B3 ;  /* 0x0000000000037941 */ /* 0x000fea0003800200 */
.L_x_206:
        /* <DEDUP_REMOVED lines=8> */
[----:B------:R-:W-:Y:S05]  /*06c0*/  @!P1 BRA `(.L_x_209) ;  /* 0x0000000000089947 */ /* 0x000fea0003800000 */
[----:B------:R-:W2:Y:S02]  /*06d0*/  LDG.E R10, desc[UR6][R10.64+0x4] ;  /* 0x000004060a0a7981 */ /* 0x000ea4000c1e1900 */
[----:B--2---:R-:W-:-:S07]  /*06e0*/  IMAD.IADD R3, R3, 0x1, R10 ;  /* 0x0000000103037824 */ /* 0x004fce00078e020a */
.L_x_209:
[----:B------:R-:W-:Y:S05]  /*06f0*/  BSYNC.RECONVERGENT B3 ;  /* 0x0000000000037941 */ /* 0x000fea0003800200 */
.L_x_208:
[----:B------:R-:W-:Y:S01]  /*0700*/  VIADD R2, R2, 0x4 ;  /* 0x0000000402027836 */ /* 0x000fe20000000000 */
[----:B------:R-:W-:Y:S06]  /*0710*/  @P2 BRA `(.L_x_210) ;  /* 0xfffffffc00142947 */ /* 0x000fec000383ffff */
.L_x_201:
[----:B------:R-:W-:Y:S05]  /*0720*/  BSYNC.RECONVERGENT B0 ;  /* 0x0000000000007941 */ /* 0x000fea0003800200 */
.L_x_200:
[----:B------:R-:W-:-:S13]  /*0730*/  ISETP.NE.AND P1, PT, R13, RZ, PT ;  /* 0x000000ff0d00720c */ /* 0x000fda0003f25270 */
[----:B------:R-:W-:Y:S05]  /*0740*/  @!P1 BRA `(.L_x_199) ;  /* 0x0000000000609947 */ /* 0x000fea0003800000 */
[----:B------:R-:W0:Y:S01]  /*0750*/  LDC.64 R8, c[0x0][0x398] ;  /* 0x0000e600ff087b82 */ /* 0x000e220000000a00 */
[----:B------:R-:W-:-:S07]  /*0760*/  IMAD.MOV R13, RZ, RZ, -R13 ;  /* 0x000000ffff0d7224 */ /* 0x000fce00078e0a0d */
[----:B------:R-:W1:Y:S08]  /*0770*/  LDC.64 R6, c[0x0][0x388] ;  /* 0x0000e200ff067b82 */ /* 0x000e700000000a00 */
[----:B------:R-:W2:Y:S02]  /*0780*/  LDC.64 R4, c[0x0][0x390] ;  /* 0x0000e400ff047b82 */ /* 0x000ea40000000a00 */
.L_x_213:
[----:B-1----:R-:W-:-:S06]  /*0790*/  IMAD.WIDE R10, R2, 0x4, R6 ;  /* 0x00000004020a7825 */ /* 0x002fcc00078e0206 */
[----:B------:R-:W3:Y:S01]  /*07a0*/  LDG.E R11, desc[UR6][R10.64] ;  /* 0x000000060a0b7981 */ /* 0x000ee2000c1e1900 */
[----:B------:R-:W-:Y:S01]  /*07b0*/  VIADD R13, R13, 0x1 ;  /* 0x000000010d0d7836 */ /* 0x000fe20000000000 */
[----:B------:R-:W-:Y:S04]  /*07c0*/  BSSY.RECONVERGENT B0, `(.L_x_211) ;  /* 0x000000e000007945 */ /* 0x000fe80003800200 */
[----:B------:R-:W-:Y:S02]  /*07d0*/  ISETP.NE.AND P2, PT, R13, RZ, PT ;  /* 0x000000ff0d00720c */ /* 0x000fe40003f45270 */
[----:B---3--:R-:W-:-:S13]  /*07e0*/  ISETP.GE.AND P1, PT, R11, UR10, PT ;  /* 0x0000000a0b007c0c */ /* 0x008fda000bf26270 */
[----:B------:R-:W-:Y:S05]  /*07f0*/  @P1 BRA `(.L_x_212) ;  /* 0x0000000000281947 */ /* 0x000fea0003800000 */
[----:B0-----:R-:W-:-:S06]  /*0800*/  IMAD.WIDE R10, R11, 0x4, R8 ;  /* 0x000000040b0a7825 */ /* 0x001fcc00078e0208 */
[----:B------:R-:W3:Y:S02]  /*0810*/  LDG.E R11, desc[UR6][R10.64] ;  /* 0x000000060a0b7981 */ /* 0x000ee4000c1e1900 */
[----:B---3--:R-:W-:-:S04]  /*0820*/  ISETP.GT.AND P1, PT, R11, -0x1, PT ;  /* 0xffffffff0b00780c */ /* 0x008fc80003f24270 */
[----:B------:R-:W-:-:S04]  /*0830*/  ISETP.NE.AND P1, PT, R12, R11, P1 ;  /* 0x0000000b0c00720c */ /* 0x000fc80000f25270 */
[----:B------:R-:W-:-:S04]  /*0840*/  ISETP.LT.AND P1, PT, R11, UR11, P1 ;  /* 0x0000000b0b007c0c */ /* 0x000fc80008f21270 */
[----:B------:R-:W-:-:S13]  /*0850*/  PLOP3.LUT P1, PT, P1, P0, PT, 0x80, 0x8 ;  /* 0x000000000008781c */ /* 0x000fda0000f21070 */
[----:B------:R-:W-:Y:S05]  /*0860*/  @!P1 BRA `(.L_x_212) ;  /* 0x00000000000c9947 */ /* 0x000fea0003800000 */
[----:B--2---:R-:W-:-:S06]  /*0870*/  IMAD.WIDE R10, R2, 0x4, R4 ;  /* 0x00000004020a7825 */ /* 0x004fcc00078e0204 */
[----:B------:R-:W2:Y:S02]  /*0880*/  LDG.E R10, desc[UR6][R10.64] ;  /* 0x000000060a0a7981 */ /* 0x000ea4000c1e1900 */
[----:B--2---:R-:W-:-:S07]  /*0890*/  IMAD.IADD R3, R3, 0x1, R10 ;  /* 0x0000000103037824 */ /* 0x004fce00078e020a */
.L_x_212:
[----:B------:R-:W-:Y:S05]  /*08a0*/  BSYNC.RECONVERGENT B0 ;  /* 0x0000000000007941 */ /* 0x000fea0003800200 */
.L_x_211:
[----:B------:R-:W-:Y:S01]  /*08b0*/  VIADD R2, R2, 0x1 ;  /* 0x0000000102027836 */ /* 0x000fe20000000000 */
[----:B------:R-:W-:Y:S06]  /*08c0*/  @P2 BRA `(.L_x_213) ;  /* 0xfffffffc00b02947 */ /* 0x000fec000383ffff */
.L_x_199:
[----:B------:R-:W-:Y:S05]  /*08d0*/  BSYNC.RECONVERGENT B1 ;  /* 0x0000000000017941 */ /* 0x000fea0003800200 */
.L_x_198:
[----:B------:R-:W1:Y:S01]  /*08e0*/  S2R R2, SR_LANEID ;  /* 0x0000000000027919 */ /* 0x000e620000000000 */
[----:B------:R-:W3:Y:S08]  /*08f0*/  S2UR UR5, SR_CgaCtaId ;  /* 0x00000000000579c3 */ /* 0x000ef00000008800 */
[----:B------:R-:W4:Y:S01]  /*0900*/  REDUX.SUM UR12, R3 ;  /* 0x00000000030c73c4 */ /* 0x000f22000000c000 */
[----:B------:R-:W-:-:S02]  /*0910*/  VOTEU.ANY UR4, UPT, PT ;  /* 0x0000000000047886 */ /* 0x000fc400038e0100 */
[----:B------:R-:W-:-:S06]  /*0920*/  UFLO.U32 UR4, UR4 ;  /* 0x00000004000472bd */ /* 0x000fcc00080e0000 */
[----:B-1----:R-:W-:Y:S01]  /*0930*/  ISETP.EQ.U32.AND P0, PT, R2, UR4, PT ;  /* 0x0000000402007c0c */ /* 0x002fe2000bf02070 */
[----:B------:R-:W-:Y:S01]  /*0940*/  UMOV UR4, 0x400 ;  /* 0x0000040000047882 */ /* 0x000fe20000000000 */
[----:B----4-:R-:W-:Y:S01]  /*0950*/  IMAD.U32 R2, RZ, RZ, UR12 ;  /* 0x0000000cff027e24 */ /* 0x010fe2000f8e00ff */
[----:B---3--:R-:W-:-:S10]  /*0960*/  ULEA UR4, UR5, UR4, 0x18 ;  /* 0x0000000405047291 */ /* 0x008fd4000f8ec0ff */
[----:B------:R1:W-:Y:S02]  /*0970*/  @P0 ATOMS.ADD RZ, [UR4], R2 ;  /* 0x00000002ffff098c */ /* 0x0003e40008000004 */
.L_x_197:
[----:B------:R-:W-:Y:S05]  /*0980*/  BSYNC.RECONVERGENT B2 ;  /* 0x0000000000027941 */ /* 0x000fea0003800200 */
.L_x_196:
[----:B------:R-:W-:Y:S01]  /*0990*/  BAR.SYNC.DEFER_BLOCKING 0x0 ;  /* 0x0000000000007b1d */ /* 0x000fe20000010000 */
[----:B------:R-:W-:-:S13]  /*09a0*/  ISETP.NE.AND P0, PT, R0, RZ, PT ;  /* 0x000000ff0000720c */ /* 0x000fda0003f05270 */
[----:B------:R-:W-:Y:S05]  /*09b0*/  @P0 EXIT ;  /* 0x000000000000094d */ /* 0x000fea0003800000 */
[----:B------:R-:W3:Y:S01]  /*09c0*/  S2UR UR5, SR_CgaCtaId ;  /* 0x00000000000579c3 */ /* 0x000ee20000008800 */
[----:B------:R-:W-:-:S07]  /*09d0*/  UMOV UR4, 0x400 ;  /* 0x0000040000047882 */ /* 0x000fce0000000000 */
[----:B-1----:R-:W1:Y:S01]  /*09e0*/  LDC.64 R2, c[0x0][0x3a0] ;  /* 0x0000e800ff027b82 */ /* 0x002e620000000a00 */
[----:B---3--:R-:W-:-:S09]  /*09f0*/  ULEA UR4, UR5, UR4, 0x18 ;  /* 0x0000000405047291 */ /* 0x008fd2000f8ec0ff */
[----:B--2---:R-:W1:Y:S04]  /*0a00*/  LDS R5, [UR4] ;  /* 0x00000004ff057984 */ /* 0x004e680008000800 */
[----:B-1----:R-:W-:Y:S01]  /*0a10*/  REDG.E.ADD.STRONG.GPU desc[UR6][R2.64], R5 ;  /* 0x000000050200798e */ /* 0x002fe2000c12e106 */
[----:B------:R-:W-:Y:S05]  /*0a20*/  EXIT ;  /* 0x000000000000794d */ /* 0x000fea0003800000 */
.L_x_214:
        /* <DEDUP_REMOVED lines=13> */
.L_x_455:


//--------------------- .text._Z11commitMovesiP4MovePKbPiS3_i --------------------------
	.section	.text._Z11commitMovesiP4MovePKbPiS3_i,"ax",@progbits
	.align	128
        .global         _Z11commitMovesiP4MovePKbPiS3_i
        .type           _Z11commitMovesiP4MovePKbPiS3_i,@function
        .size           _Z11commitMovesiP4MovePKbPiS3_i,(.L_x_456 - _Z11commitMovesiP4MovePKbPiS3_i)
        .other          _Z11commitMovesiP4MovePKbPiS3_i,@"STO_CUDA_ENTRY STV_DEFAULT"
_Z11commitMovesiP4MovePKbPiS3_i:
.text._Z11commitMovesiP4MovePKbPiS3_i:
        /* <DEDUP_REMOVED lines=8> */
[----:B------:R-:W0:Y:S01]  /*0080*/  LDCU.64 UR6, c[0x0][0x390] ;  /* 0x00007200ff0677ac */ /* 0x000e220008000a00 */
[----:B------:R-:W1:Y:S01]  /*0090*/  LDCU.64 UR4, c[0x0][0x358] ;  /* 0x00006b00ff0477ac */ /* 0x000e620008000a00 */
[----:B0-----:R-:W-:-:S04]  /*00a0*/  IADD3 R2, P0, PT, R5, UR6, RZ ;  /* 0x0000000605027c10 */ /* 0x001fc8000ff1e0ff */
[----:B------:R-:W-:-:S05]  /*00b0*/  LEA.HI.X.SX32 R3, R5, UR7, 0x1, P0 ;  /* 0x0000000705037c11 */ /* 0x000fca00080f0eff */
[----:B-1----:R-:W2:Y:S02]  /*00c0*/  LDG.E.U8 R2, desc[UR4][R2.64] ;  /* 0x0000000402027981 */ /* 0x002ea4000c1e1100 */
[----:B--2---:R-:W-:-:S13]  /*00d0*/  ISETP.NE.AND P0, PT, R2, RZ, PT ;  /* 0x000000ff0200720c */ /* 0x004fda0003f05270 */
[----:B------:R-:W-:Y:S05]  /*00e0*/  @!P0 EXIT ;  /* 0x000000000000894d */ /* 0x000fea0003800000 */
[----:B------:R-:W0:Y:S01]  /*00f0*/  LDC.64 R2, c[0x0][0x388] ;  /* 0x0000e200ff027b82 */ /* 0x000e220000000a00 */
[----:B------:R-:W1:Y:S01]  /*0100*/  LDCU UR6, c[0x0][0x3a8] ;  /* 0x00007500ff0677ac */ /* 0x000e620008000800 */
[----:B0-----:R-:W-:-:S05]  /*0110*/  IMAD.WIDE R2, R5, 0x10, R2 ;  /* 0x0000001005027825 */ /* 0x001fca00078e0202 */
[----:B------:R-:W2:Y:S04]  /*0120*/  LDG.E R7, desc[UR4][R2.64+0x4] ;  /* 0x0000040402077981 */ /* 0x000ea8000c1e1900 */
[----:B------:R-:W2:Y:S02]  /*0130*/  LDG.E R0, desc[UR4][R2.64+0x8] ;  /* 0x0000080402007981 */ /* 0x000ea4000c1e1900 */
[CC--:B--2---:R-:W-:Y:S02]  /*0140*/  VIMNMX R4, PT, PT, R7.reuse, R0.reuse, !PT ;  /* 0x0000000007047248 */ /* 0x0c4fe40007fe0100 */
[----:B------:R-:W-:Y:S02]  /*0150*/  LOP3.LUT R5, R7, R0, RZ, 0xfc, !PT ;  /* 0x0000000007057212 */ /* 0x000fe400078efcff */
[----:B-1----:R-:W-:-:S04]  /*0160*/  ISETP.GE.AND P0, PT, R4, UR6, PT ;  /* 0x0000000604007c0c */ /* 0x002fc8000bf06270 */
[----:B------:R-:W-:-:S13]  /*0170*/  ISETP.LT.OR P0, PT, R5, RZ, P0 ;  /* 0x000000ff0500720c */ /* 0x000fda0000701670 */
[----:B------:R-:W-:Y:S05]  /*0180*/  @P0 EXIT ;  /* 0x000000000000094d */ /* 0x000fea0003800000 */
[----:B------:R-:W2:Y:S01]  /*0190*/  LDG.E R3, desc[UR4][R2.64] ;  /* 0x0000000402037981 */ /* 0x000ea2000c1e1900 */
[----:B------:R-:W2:Y:S02]  /*01a0*/  LDC.64 R4, c[0x0][0x398] ;  /* 0x0000e600ff047b82 */ /* 0x000ea40000000a00 */
[----:B--2---:R-:W-:-:S05]  /*01b0*/  IMAD.WIDE R4, R3, 0x4, R4 ;  /* 0x0000000403047825 */ /* 0x004fca00078e0204 */
[----:B------:R-:W2:Y:S02]  /*01c0*/  ATOMG.E.EXCH.STRONG.GPU PT, R6, desc[UR4][R4.64], R0 ;  /* 0x80000000040679a8 */ /* 0x000ea4000c1ef104 */
[----:B--2---:R-:W-:-:S13]  /*01d0*/  ISETP.NE.AND P0, PT, R6, R7, PT ;  /* 0x000000070600720c */ /* 0x004fda0003f05270 */
[----:B------:R-:W-:Y:S05]  /*01e0*/  @P0 BRA `(.L_x_215) ;  /* 0x0000000000200947 */ /* 0x000fea0003800000 */
[----:B------:R-:W0:Y:S01]  /*01f0*/  LDC.64 R4, c[0x0][0x3a0] ;  /* 0x0000e800ff047b82 */ /* 0x000e220000000a00 */
[----:B------:R-:W-:Y:S02]  /*0200*/  IMAD.MOV.U32 R9, RZ, RZ, 0x1 ;  /* 0x00000001ff097424 */ /* 0x000fe400078e00ff */
[----:B0-----:R-:W-:-:S04]  /*0210*/  IMAD.WIDE.U32 R2, R0, 0x4, R4 ;  /* 0x0000000400027825 */ /* 0x001fc800078e0004 */
[----:B------:R-:W-:Y:S01]  /*0220*/  IMAD.WIDE.U32 R4, R7, 0x4, R4 ;  /* 0x0000000407047825 */ /* 0x000fe200078e0004 */
[----:B------:R-:W-:Y:S03]  /*0230*/  REDG.E.ADD.STRONG.GPU desc[UR4][R2.64], R9 ;  /* 0x000000090200798e */ /* 0x000fe6000c12e104 */
[----:B------:R-:W-:-:S05]  /*0240*/  IMAD.MOV.U32 R7, RZ, RZ, -0x1 ;  /* 0xffffffffff077424 */ /* 0x000fca00078e00ff */
[----:B------:R-:W-:Y:S01]  /*0250*/  REDG.E.ADD.STRONG.GPU desc[UR4][R4.64], R7 ;  /* 0x000000070400798e */ /* 0x000fe2000c12e104 */
[----:B------:R-:W-:Y:S05]  /*0260*/  EXIT ;  /* 0x000000000000794d */ /* 0x000fea0003800000 */
.L_x_215:
[----:B------:R-:W-:Y:S01]  /*0270*/  ATOMG.E.EXCH.STRONG.GPU PT, RZ, desc[UR4][R4.64], R6 ;  /* 0x8000000604ff79a8 */ /* 0x000fe2000c1ef104 */
[----:B------:R-:W-:Y:S05]  /*0280*/  EXIT ;  /* 0x000000000000794d */ /* 0x000fea0003800000 */
.L_x_216:
        /* <DEDUP_REMOVED lines=15> */
.L_x_456:


//--------------------- .text._Z11selectMovesiP4MovePKiPbPii --------------------------
	.section	.text._Z11selectMovesiP4MovePKiPbPii,"ax",@progbits
	.align	128
        .global         _Z11selectMovesiP4MovePKiPbPii
        .type           _Z11selectMovesiP4MovePKiPbPii,@function
        .size           _Z11selectMovesiP4MovePKiPbPii,(.L_x_457 - _Z11selectMovesiP4MovePKiPbPii)
        .other          _Z11selectMovesiP4MovePKiPbPii,@"STO_CUDA_ENTRY STV_DEFAULT"
_Z11selectMovesiP4MovePKiPbPii:
.text._Z11selectMovesiP4MovePKiPbPii:
        /* <DEDUP_REMOVED lines=9> */
[----:B------:R-:W1:Y:S07]  /*0090*/  LDCU.64 UR4, c[0x0][0x358] ;  /* 0x00006b00ff0477ac */ /* 0x000e6e0008000a00 */
[----:B------:R-:W2:Y:S08]  /*00a0*/  LDC.64 R4, c[0x0][0x3a0] ;  /* 0x0000e800ff047b82 */ /* 0x000eb00000000a00 */
[----:B------:R-:W3:Y:S01]  /*00b0*/  LDC.64 R6, c[0x0][0x390] ;  /* 0x0000e400ff067b82 */ /* 0x000ee20000000a00 */
[----:B------:R-:W-:Y:S01]  /*00c0*/  HFMA2 R11, -RZ, RZ, 0, 5.9604644775390625e-08 ;  /* 0x00000001ff0b7431 */ /* 0x000fe200000001ff */
[----:B------:R-:W4:Y:S01]  /*00d0*/  LDCU.64 UR6, c[0x0][0x398] ;  /* 0x00007300ff0677ac */ /* 0x000f220008000a00 */
[----:B0-----:R-:W-:-:S06]  /*00e0*/  IMAD.WIDE R2, R9, 0x10, R2 ;  /* 0x0000001009027825 */ /* 0x001fcc00078e0202 */
[----:B-1----:R-:W2:Y:S02]  /*00f0*/  LDG.E R3, desc[UR4][R2.64+0x8] ;  /* 0x0000080402037981 */ /* 0x002ea4000c1e1900 */
[----:B--2---:R-:W-:-:S04]  /*0100*/  IMAD.WIDE R4, R3, 0x4, R4 ;  /* 0x0000000403047825 */ /* 0x004fc800078e0204 */
[----:B---3--:R-:W-:Y:S02]  /*0110*/  IMAD.WIDE R6, R3, 0x4, R6 ;  /* 0x0000000403067825 */ /* 0x008fe400078e0206 */
[----:B------:R-:W2:Y:S04]  /*0120*/  ATOMG.E.ADD.STRONG.GPU PT, R4, desc[UR4][R4.64], R11 ;  /* 0x8000000b040479a8 */ /* 0x000ea800081ef104 */
[----:B------:R-:W2:Y:S01]  /*0130*/  LDG.E R7, desc[UR4][R6.64] ;  /* 0x0000000406077981 */ /* 0x000ea2000c1e1900 */
[----:B----4-:R-:W-:-:S04]  /*0140*/  IADD3 R8, P1, PT, R9, UR6, RZ ;  /* 0x0000000609087c10 */ /* 0x010fc8000ff3e0ff */
[----:B------:R-:W-:Y:S02]  /*0150*/  LEA.HI.X.SX32 R9, R9, UR7, 0x1, P1 ;  /* 0x0000000709097c11 */ /* 0x000fe400088f0eff */
[----:B--2---:R-:W-:-:S04]  /*0160*/  ISETP.GE.AND P0, PT, R4, R7, PT ;  /* 0x000000070400720c */ /* 0x004fc80003f06270 */
[----:B------:R-:W-:-:S05]  /*0170*/  SEL R3, RZ, 0x1, P0 ;  /* 0x00000001ff037807 */ /* 0x000fca0000000000 */
[----:B------:R-:W-:Y:S01]  /*0180*/  STG.E.U8 desc[UR4][R8.64], R3 ;  /* 0x0000000308007986 */ /* 0x000fe2000c101104 */
[----:B------:R-:W-:Y:S05]  /*0190*/  EXIT ;  /* 0x000000000000794d */ /* 0x000fea0003800000 */
.L_x_217:
        /* <DEDUP_REMOVED lines=14> */
.L_x_457:


//--------------------- .text._Z24computeAvailableCapacityiPKiS0_S0_Piifbi --------------------------
	.section	.text._Z24computeAvailableCapacityiPKiS0_S0_Piifbi,"ax",@progbits
	.align	128
        .global         _Z24computeAvailableCapacityiPKiS0_S0_Piifbi
        .type           _Z24computeAvailableCapacityiPKiS0_S0_Piifbi,@function
        .size           _Z24computeAvailableCapacityiPKiS0_S0_Piifbi,(.L_x_458 - _Z24computeAvailableCapacityiPKiS0_S0_Piifbi)
        .other          _Z24computeAvailableCapacityiPKiS0_S0_Piifbi,@"STO_CUDA_ENTRY STV_DEFAULT"
_Z24computeAvailableCapacityiPKiS0_S0_Piifbi:
.text._Z24computeAvailableCapacityiPKiS0_S0_Piifbi:
[----:B------:R-:W-:Y:S01]  /*0000*/  LDC R1, c[0x0][0x37c] ;  /* 0x0000df00ff017b82 */ /* 0x000fe20000000800 */
[----:B------:R-:W0:Y:S07]  /*0010*/  S2R R3, SR_TID.X ;  /* 0x0000000000037919 */ /* 0x000e2e0000002100 */
[----:B------:R-:W0:Y:S08]  /*0020*/  S2UR UR4, SR_CTAID.X ;  /* 0x00000000000479c3 */ /* 0x000e300000002500 */
[----:B------:R-:W0:Y:S08]  /*0030*/  LDC R0, c[0x0][0x360] ;  /* 0x0000d800ff007b82 */ /* 0x000e300000000800 */
[----:B------:R-:W1:Y:S01]  /*0040*/  LDC R5, c[0x0][0x380] ;  /* 0x0000e000ff057b82 */ /* 0x000e620000000800 */
[----:B0-----:R-:W-:-:S05]  /*0050*/  IMAD R0, R0, UR4, R3 ;  /* 0x0000000400007c24 */ /* 0x001fca000f8e0203 */
[----:B-1----:R-:W-:-:S13]  /*0060*/  ISETP.GE.AND P0, PT, R0, R5, PT ;  /* 0x000000050000720c */ /* 0x002fda0003f06270 */
[----:B------:R-:W-:Y:S05]  /*0070*/  @P0 EXIT ;  /* 0x000000000000094d */ /* 0x000fea0003800000 */
[----:B------:R-:W0:Y:S01]  /*0080*/  LDC.64 R6, c[0x0][0x388] ;  /* 0x0000e200ff067b82 */ /* 0x000e220000000a00 */
[----:B------:R-:W1:Y:S07]  /*0090*/  LDCU.64 UR6, c[0x0][0x358] ;  /* 0x00006b00ff0677ac */ /* 0x000e6e0008000a00 */
[----:B------:R-:W2:Y:S01]  /*00a0*/  LDC.64 R8, c[0x0][0x390] ;  /* 0x0000e400ff087b82 */ /* 0x000ea20000000a00 */
[----:B------:R-:W-:Y:S01]  /*00b0*/  IMAD R4, R5, 0xa, RZ ;  /* 0x0000000a05047824 */ /* 0x000fe200078e02ff */
[----:B------:R-:W3:Y:S01]  /*00c0*/  LDCU.64 UR8, c[0x0][0x3a8] ;  /* 0x00007500ff0877ac */ /* 0x000ee20008000a00 */
[----:B------:R-:W4:Y:S05]  /*00d0*/  LDCU.U8 UR4, c[0x0][0x3b0] ;  /* 0x00007600ff0477ac */ /* 0x000f2a0008000000 */
[----:B------:R-:W5:Y:S01]  /*00e0*/  LDC R13, c[0x0][0x3b4] ;  /* 0x0000ed00ff0d7b82 */ /* 0x000f620000000800 */
[----:B0-----:R-:W-:-:S05]  /*00f0*/  IMAD.WIDE R6, R0, 0x4, R6 ;  /* 0x0000000400067825 */ /* 0x001fca00078e0206 */
[----:B-1----:R-:W4:Y:S01]  /*0100*/  LDG.E R2, desc[UR6][R6.64] ;  /* 0x0000000606027981 */ /* 0x002f22000c1e1900 */
[----:B--2---:R-:W-:-:S05]  /*0110*/  IMAD.WIDE R8, R0, 0x4, R8 ;  /* 0x0000000400087825 */ /* 0x004fca00078e0208 */
[----:B------:R0:W2:Y:S01]  /*0120*/  LDG.E R3, desc[UR6][R8.64] ;  /* 0x0000000608037981 */ /* 0x0000a2000c1e1900 */
[----:B------:R-:W-:-:S04]  /*0130*/  IABS R12, R4 ;  /* 0x00000004000c7213 */ /* 0x000fc80000000000 */
[----:B------:R-:W1:Y:S08]  /*0140*/  I2F.RP R5, R12 ;  /* 0x0000000c00057306 */ /* 0x000e700000209400 */
[----:B-1----:R-:W1:Y:S02]  /*0150*/  MUFU.RCP R5, R5 ;  /* 0x0000000500057308 */ /* 0x002e640000001000 */
[----:B-1----:R-:W-:-:S06]  /*0160*/  VIADD R10, R5, 0xffffffe ;  /* 0x0ffffffe050a7836 */ /* 0x002fcc0000000000 */
[----:B------:R1:W3:Y:S01]  /*0170*/  F2I.FTZ.U32.TRUNC.NTZ R11, R10 ;  /* 0x0000000a000b7305 */ /* 0x0002e2000021f000 */
[----:B0-----:R-:W-:Y:S02]  /*0180*/  IABS R8, R4 ;  /* 0x0000000400087213 */ /* 0x001fe40000000000 */
[----:B-----5:R-:W-:Y:S01]  /*0190*/  IABS R6, R13 ;  /* 0x0000000d00067213 */ /* 0x020fe20000000000 */
[----:B-1----:R-:W-:Y:S02]  /*01a0*/  IMAD.MOV.U32 R10, RZ, RZ, RZ ;  /* 0x000000ffff0a7224 */ /* 0x002fe400078e00ff */
[----:B---3--:R-:W-:-:S04]  /*01b0*/  IMAD.MOV R7, RZ, RZ, -R11 ;  /* 0x000000ffff077224 */ /* 0x008fc800078e0a0b */
[----:B------:R-:W-:-:S04]  /*01c0*/  IMAD R7, R7, R12, RZ ;  /* 0x0000000c07077224 */ /* 0x000fc800078e02ff */
[----:B------:R-:W-:-:S04]  /*01d0*/  IMAD.HI.U32 R11, R11, R7, R10 ;  /* 0x000000070b0b7227 */ /* 0x000fc800078e000a */
[----:B------:R-:W-:Y:S02]  /*01e0*/  IMAD.MOV R5, RZ, RZ, -R8 ;  /* 0x000000ffff057224 */ /* 0x000fe400078e0a08 */
[----:B------:R-:W-:-:S04]  /*01f0*/  IMAD.HI.U32 R11, R11, R6, RZ ;  /* 0x000000060b0b7227 */ /* 0x000fc800078e00ff */
[----:B------:R-:W-:Y:S02]  /*0200*/  IMAD R5, R11, R5, R6 ;  /* 0x000000050b057224 */ /* 0x000fe400078e0206 */
[----:B------:R-:W0:Y:S03]  /*0210*/  LDC.64 R6, c[0x0][0x3a0] ;  /* 0x0000e800ff067b82 */ /* 0x000e260000000a00 */
[----:B------:R-:W-:-:S13]  /*0220*/  ISETP.GT.U32.AND P2, PT, R12, R5, PT ;  /* 0x000000050c00720c */ /* 0x000fda0003f44070 */
[----:B------:R-:W-:-:S05]  /*0230*/  @!P2 IMAD.IADD R5, R5, 0x1, -R12 ;  /* 0x000000010505a824 */ /* 0x000fca00078e0a0c */
[----:B------:R-:W-:Y:S02]  /*0240*/  ISETP.GE.U32.AND P0, PT, R5, R12, PT ;  /* 0x0000000c0500720c */ /* 0x000fe40003f06070 */
[----:B------:R-:W-:-:S04]  /*0250*/  LOP3.LUT R5, R4, R13, RZ, 0x3c, !PT ;  /* 0x0000000d04057212 */ /* 0x000fc800078e3cff */
[----:B------:R-:W-:Y:S02]  /*0260*/  ISETP.GE.AND P1, PT, R5, RZ, PT ;  /* 0x000000ff0500720c */ /* 0x000fe40003f26270 */
[----:B------:R-:W-:Y:S01]  /*0270*/  I2FP.F32.S32 R5, UR8 ;  /* 0x0000000800057c45 */ /* 0x000fe20008201400 */
[----:B------:R-:W-:Y:S01]  /*0280*/  @!P2 VIADD R11, R11, 0x1 ;  /* 0x000000010b0ba836 */ /* 0x000fe20000000000 */
[----:B------:R-:W-:-:S03]  /*0290*/  ISETP.NE.AND P2, PT, R4, RZ, PT ;  /* 0x000000ff0400720c */ /* 0x000fc60003f45270 */
[----:B------:R-:W-:Y:S01]  /*02a0*/  FMUL R5, R5, UR9 ;  /* 0x0000000905057c20 */ /* 0x000fe20008400000 */
[----:B------:R-:W-:-:S05]  /*02b0*/  @P0 VIADD R11, R11, 0x1 ;  /* 0x000000010b0b0836 */ /* 0x000fca0000000000 */
[----:B------:R-:W1:Y:S01]  /*02c0*/  F2I.TRUNC.NTZ R5, R5 ;  /* 0x0000000500057305 */ /* 0x000e62000020f100 */
[----:B------:R-:W-:-:S03]  /*02d0*/  @!P1 IMAD.MOV R11, RZ, RZ, -R11 ;  /* 0x000000ffff0b9224 */ /* 0x000fc600078e0a0b */
[----:B------:R-:W-:-:S04]  /*02e0*/  @!P2 LOP3.LUT R11, RZ, R4, RZ, 0x33, !PT ;  /* 0x00000004ff0ba212 */ /* 0x000fc800078e33ff */
[----:B------:R-:W-:Y:S01]  /*02f0*/  VIMNMX R8, PT, PT, R11, 0x64, !PT ;  /* 0x000000640b087848 */ /* 0x000fe20007fe0100 */
[----:B----4-:R-:W-:-:S03]  /*0300*/  UPRMT UR4, UR4, 0x8880, URZ ;  /* 0x0000888004047896 */ /* 0x010fc600080000ff */
[----:B-1----:R-:W-:-:S04]  /*0310*/  IADD3 R9, PT, PT, -R5, UR8, -R8 ;  /* 0x0000000805097c10 */ /* 0x002fc8000fffe908 */
[C---:B------:R-:W-:Y:S02]  /*0320*/  ISETP.GT.AND P0, PT, R2.reuse, R9, PT ;  /* 0x000000090200720c */ /* 0x040fe40003f04270 */
[----:B------:R-:W-:Y:S02]  /*0330*/  IADD3 R4, PT, PT, -R2, UR8, R5 ;  /* 0x0000000802047c10 */ /* 0x000fe4000fffe105 */
[----:B------:R-:W-:Y:S02]  /*0340*/  ISETP.NE.OR P0, PT, RZ, UR4, P0 ;  /* 0x00000004ff007c0c */ /* 0x000fe40008705670 */
[----:B--2---:R-:W-:Y:S01]  /*0350*/  IADD3 R3, PT, PT, R3, UR8, -R2 ;  /* 0x0000000803037c10 */ /* 0x004fe2000fffe802 */
[----:B------:R-:W-:-:S03]  /*0360*/  IMAD R5, R8, 0x2, R4 ;  /* 0x0000000208057824 */ /* 0x000fc600078e0204 */
[----:B------:R-:W-:Y:S01]  /*0370*/  VIADDMNMX R4, R3, R8, RZ, !PT ;  /* 0x0000000803047246 */ /* 0x000fe200078001ff */
[----:B0-----:R-:W-:-:S03]  /*0380*/  IMAD.WIDE R2, R0, 0x4, R6 ;  /* 0x0000000400027825 */ /* 0x001fc600078e0206 */
[----:B------:R-:W-:-:S05]  /*0390*/  VIMNMX R5, PT, PT, R4, R5, PT ;  /* 0x0000000504057248 */ /* 0x000fca0003fe0100 */
[----:B------:R0:W-:Y:S01]  /*03a0*/  STG.E desc[UR6][R2.64], R5 ;  /* 0x0000000502007986 */ /* 0x0001e2000c101906 */
[----:B------:R-:W-:Y:S05]  /*03b0*/  @P0 EXIT ;  /* 0x000000000000094d */ /* 0x000fea0003800000 */
[----:B------:R-:W-:-:S04]  /*03c0*/  SHF.R.U32.HI R0, RZ, 0x1, R8 ;  /* 0x00000001ff007819 */ /* 0x000fc80000011608 */
[----:B0-----:R-:W-:-:S05]  /*03d0*/  VIMNMX R5, PT, PT, R5, R0, PT ;  /* 0x0000000005057248 */ /* 0x001fca0003fe0100 */
[----:B------:R-:W-:Y:S01]  /*03e0*/  STG.E desc[UR6][R2.64], R5 ;  /* 0x0000000502007986 */ /* 0x000fe2000c101906 */
[----:B------:R-:W-:Y:S05]  /*03f0*/  EXIT ;  /* 0x000000000000794d */ /* 0x000fea0003800000 */
.L_x_218:
        /* <DEDUP_REMOVED lines=16> */
.L_x_458:


//--------------------- .text._Z20bufferCandidateMovesiPKiS0_PKfPKbP4MovePiS7_S7_ii --------------------------
	.section	.text._Z20bufferCandidateMovesiPKiS0_PKfPKbP4MovePiS7_S7_ii,"ax",@progbits
	.align	128
        .global         _Z20bufferCandidateMovesiPKiS0_PKfPKbP4MovePiS7_S7_ii
        .type           _Z20bufferCandidateMovesiPKiS0_PKfPKbP4MovePiS7_S7_ii,@function
        .size           _Z20bufferCandidateMovesiPKiS0_PKfPKbP4MovePiS7_S7_ii,(.L_x_459 - _Z20bufferCandidateMovesiPKiS0_PKfPKbP4MovePiS7_S7_ii)
        .other          _Z20bufferCandidateMovesiPKiS0_PKfPKbP4MovePiS7_S7_ii,@"STO_CUDA_ENTRY STV_DEFAULT"
_Z20bufferCandidateMovesiPKiS0_PKfPKbP4MovePiS7_S7_ii:
.text._Z20bufferCandidateMovesiPKiS0_PKfPKbP4MovePiS7_S7_ii:
        /* <DEDUP_REMOVED lines=16> */
[----:B------:R-:W1:Y:S07]  /*0100*/  LDCU UR6, c[0x0][0x3cc] ;  /* 0x00007980ff0677ac */ /* 0x000e6e0008000800 */
[----:B------:R-:W2:Y:S01]  /*0110*/  LDC.64 R6, c[0x0][0x390] ;  /* 0x0000e400ff067b82 */ /* 0x000ea20000000a00 */
[----:B0-----:R-:W-:-:S05]  /*0120*/  IMAD.WIDE R4, R0, 0x4, R4 ;  /* 0x0000000400047825 */ /* 0x001fca00078e0204 */
[----:B------:R-:W3:Y:S01]  /*0130*/  LDG.E R2, desc[UR4][R4.64] ;  /* 0x0000000404027981 */ /* 0x000ee2000c1e1900 */
[----:B--2---:R-:W-:-:S05]  /*0140*/  IMAD.WIDE R6, R0, 0x4, R6 ;  /* 0x0000000400067825 */ /* 0x004fca00078e0206 */
[----:B------:R-:W3:Y:S02]  /*0150*/  LDG.E R3, desc[UR4][R6.64] ;  /* 0x0000000406037981 */ /* 0x000ee4000c1e1900 */
[CC--:B---3--:R-:W-:Y:S02]  /*0160*/  ISETP.NE.AND P0, PT, R2.reuse, R3.reuse, PT ;  /* 0x000000030200720c */ /* 0x0c8fe40003f05270 */
[----:B------:R-:W-:-:S04]  /*0170*/  VIMNMX R8, PT, PT, R2, R3, !PT ;  /* 0x0000000302087248 */ /* 0x000fc80007fe0100 */
[----:B-1----:R-:W-:-:S04]  /*0180*/  ISETP.GE.OR P0, PT, R8, UR6, !P0 ;  /* 0x0000000608007c0c */ /* 0x002fc8000c706670 */
[----:B------:R-:W-:-:S04]  /*0190*/  ISETP.LT.OR P0, PT, R2, RZ, P0 ;  /* 0x000000ff0200720c */ /* 0x000fc80000701670 */
[----:B------:R-:W-:-:S13]  /*01a0*/  ISETP.LT.OR P0, PT, R3, RZ, P0 ;  /* 0x000000ff0300720c */ /* 0x000fda0000701670 */
[----:B------:R-:W-:Y:S05]  /*01b0*/  @P0 EXIT ;  /* 0x000000000000094d */ /* 0x000fea0003800000 */
[----:B------:R-:W0:Y:S01]  /*01c0*/  S2R R9, SR_LANEID ;  /* 0x0000000000097919 */ /* 0x000e220000000000 */
[----:B------:R-:W-:Y:S01]  /*01d0*/  VOTEU.ANY UR6, UPT, PT ;  /* 0x0000000000067886 */ /* 0x000fe200038e0100 */
[----:B------:R-:W1:Y:S01]  /*01e0*/  LDC.64 R4, c[0x0][0x3b0] ;  /* 0x0000ec00ff047b82 */ /* 0x000e620000000a00 */
[----:B------:R-:W0:Y:S08]  /*01f0*/  FLO.U32 R6, UR6 ;  /* 0x0000000600067d00 */ /* 0x000e3000080e0000 */
[----:B------:R-:W1:Y:S01]  /*0200*/  POPC R7, UR6 ;  /* 0x0000000600077d09 */ /* 0x000e620008000000 */
[----:B0-----:R-:W-:-:S13]  /*0210*/  ISETP.EQ.U32.AND P0, PT, R6, R9, PT ;  /* 0x000000090600720c */ /* 0x001fda0003f02070 */
[----:B-1----:R-:W2:Y:S01]  /*0220*/  @P0 ATOMG.E.ADD.STRONG.GPU PT, R5, desc[UR4][R4.64], R7 ;  /* 0x80000007040509a8 */ /* 0x002ea200081ef104 */
[----:B------:R-:W0:Y:S02]  /*0230*/  S2R R8, SR_LTMASK ;  /* 0x0000000000087919 */ /* 0x000e240000003900 */
[----:B0-----:R-:W-:Y:S01]  /*0240*/  LOP3.LUT R8, R8, UR6, RZ, 0xc0, !PT ;  /* 0x0000000608087c12 */ /* 0x001fe2000f8ec0ff */
[----:B------:R-:W0:Y:S05]  /*0250*/  LDCU UR6, c[0x0][0x3c8] ;  /* 0x00007900ff0677ac */ /* 0x000e2a0008000800 */
[----:B------:R-:W1:Y:S01]  /*0260*/  POPC R8, R8 ;  /* 0x0000000800087309 */ /* 0x000e620000000000 */
[----:B--2---:R-:W1:Y:S02]  /*0270*/  SHFL.IDX PT, R13, R5, R6, 0x1f ;  /* 0x00001f06050d7589 */ /* 0x004e6400000e0000 */
[----:B-1----:R-:W-:-:S05]  /*0280*/  IMAD.IADD R13, R13, 0x1, R8 ;  /* 0x000000010d0d7824 */ /* 0x002fca00078e0208 */
[----:B0-----:R-:W-:-:S13]  /*0290*/  ISETP.GE.AND P0, PT, R13, UR6, PT ;  /* 0x000000060d007c0c */ /* 0x001fda000bf06270 */
[----:B------:R-:W-:Y:S05]  /*02a0*/  @P0 EXIT ;  /* 0x000000000000094d */ /* 0x000fea0003800000 */
[----:B------:R-:W0:Y:S08]  /*02b0*/  LDC.64 R4, c[0x0][0x398] ;  /* 0x0000e600ff047b82 */ /* 0x000e300000000a00 */
[----:B------:R-:W1:Y:S08]  /*02c0*/  LDC.64 R6, c[0x0][0x3a8] ;  /* 0x0000ea00ff067b82 */ /* 0x000e700000000a00 */
[----:B------:R-:W2:Y:S01]  /*02d0*/  LDC.64 R8, c[0x0][0x3b8] ;  /* 0x0000ee00ff087b82 */ /* 0x000ea20000000a00 */
[----:B0-----:R-:W-:-:S07]  /*02e0*/  IMAD.WIDE R4, R0, 0x4, R4 ;  /* 0x0000000400047825 */ /* 0x001fce00078e0204 */
[----:B------:R-:W0:Y:S01]  /*02f0*/  LDC.64 R10, c[0x0][0x3c0] ;  /* 0x0000f000ff0a7b82 */ /* 0x000e220000000a00 */
[----:B------:R-:W3:Y:S01]  /*0300*/  LDG.E R5, desc[UR4][R4.64] ;  /* 0x0000000404057981 */ /* 0x000ee2000c1e1900 */
[----:B-1----:R-:W-:-:S04]  /*0310*/  IMAD.WIDE R6, R13, 0x10, R6 ;  /* 0x000000100d067825 */ /* 0x002fc800078e0206 */
[----:B------:R-:W-:Y:S01]  /*0320*/  IMAD.MOV.U32 R13, RZ, RZ, 0x1 ;  /* 0x00000001ff0d7424 */ /* 0x000fe200078e00ff */
[----:B------:R-:W-:Y:S01]  /*0330*/  STG.E desc[UR4][R6.64], R0 ;  /* 0x0000000006007986 */ /* 0x000fe2000c101904 */
[----:B--2---:R-:W-:-:S03]  /*0340*/  IMAD.WIDE.U32 R8, R2, 0x4, R8 ;  /* 0x0000000402087825 */ /* 0x004fc600078e0008 */
[----:B------:R-:W-:Y:S04]  /*0350*/  STG.E desc[UR4][R6.64+0x4], R2 ;  /* 0x0000040206007986 */ /* 0x000fe8000c101904 */
[----:B------:R-:W-:Y:S01]  /*0360*/  STG.E desc[UR4][R6.64+0x8], R3 ;  /* 0x0000080306007986 */ /* 0x000fe2000c101904 */
[----:B0-----:R-:W-:-:S03]  /*0370*/  IMAD.WIDE.U32 R10, R3, 0x4, R10 ;  /* 0x00000004030a7825 */ /* 0x001fc600078e000a */
[----:B---3--:R-:W-:Y:S04]  /*0380*/  STG.E desc[UR4][R6.64+0xc], R5 ;  /* 0x00000c0506007986 */ /* 0x008fe8000c101904 */
[----:B------:R-:W-:Y:S04]  /*0390*/  REDG.E.ADD.STRONG.GPU desc[UR4][R8.64], R13 ;  /* 0x0000000d0800798e */ /* 0x000fe8000c12e104 */
[----:B------:R-:W-:Y:S01]  /*03a0*/  REDG.E.ADD.STRONG.GPU desc[UR4][R10.64], R13 ;  /* 0x0000000d0a00798e */ /* 0x000fe2000c12e104 */
[----:B------:R-:W-:Y:S05]  /*03b0*/  EXIT ;  /* 0x000000000000794d */ /* 0x000fea0003800000 */
.L_x_219:
        /* <DEDUP_REMOVED lines=12> */
.L_x_459:


//--------------------- .text._Z12tokenPassingiPKiS0_PKfPKbPbi --------------------------
	.section	.text._Z12tokenPassingiPKiS0_PKfPKbPbi,"ax",@progbits
	.align	128
        .global         _Z12tokenPassingiPKiS0_PKfPKbPbi
        .type           _Z12tokenPassingiPKiS0_PKfPKbPbi,@function
        .size           _Z12tokenPassingiPKiS0_PKfPKbPbi,(.L_x_460 - _Z12tokenPassingiPKiS0_PKfPKbPbi)
        .other          _Z12tokenPassingiPKiS0_PKfPKbPbi,@"STO_CUDA_ENTRY STV_DEFAULT"
_Z12tokenPassingiPKiS0_PKfPKbPbi:
.text._Z12tokenPassingiPKiS0_PKfPKbPbi:
        /* <DEDUP_REMOVED lines=9> */
[----:B------:R-:W-:Y:S01]  /*0090*/  SHF.R.S32.HI R0, RZ, 0x1f, R3 ;  /* 0x0000001fff007819 */ /* 0x000fe20000011403 */
[----:B------:R-:W1:Y:S01]  /*00a0*/  LDCU.64 UR4, c[0x0][0x358] ;  /* 0x00006b00ff0477ac */ /* 0x000e620008000a00 */
[----:B0-----:R-:W-:-:S04]  /*00b0*/  IADD3 R4, P0, PT, R3, UR8, RZ ;  /* 0x0000000803047c10 */ /* 0x001fc8000ff1e0ff */
[----:B------:R-:W-:-:S05]  /*00c0*/  IADD3.X R5, PT, PT, R0, UR9, RZ, P0, !PT ;  /* 0x0000000900057c10 */ /* 0x000fca00087fe4ff */
[----:B-1----:R-:W2:Y:S02]  /*00d0*/  LDG.E.U8 R4, desc[UR4][R4.64] ;  /* 0x0000000404047981 */ /* 0x002ea4000c1e1100 */
[----:B--2---:R-:W-:-:S13]  /*00e0*/  ISETP.NE.AND P0, PT, R4, RZ, PT ;  /* 0x000000ff0400720c */ /* 0x004fda0003f05270 */
[----:B------:R-:W0:Y:S02]  /*00f0*/  @!P0 LDC.64 R6, c[0x0][0x3a8] ;  /* 0x0000ea00ff068b82 */ /* 0x000e240000000a00 */
[----:B0-----:R-:W-:-:S05]  /*0100*/  @!P0 IADD3 R6, P1, PT, R3, R6, RZ ;  /* 0x0000000603068210 */ /* 0x001fca0007f3e0ff */
[----:B------:R-:W-:-:S05]  /*0110*/  @!P0 IMAD.X R7, R0, 0x1, R7, P1 ;  /* 0x0000000100078824 */ /* 0x000fca00008e0607 */
[----:B------:R0:W-:Y:S01]  /*0120*/  @!P0 STG.E.U8 desc[UR4][R6.64], RZ ;  /* 0x000000ff06008986 */ /* 0x0001e2000c101104 */
[----:B------:R-:W-:Y:S05]  /*0130*/  @!P0 EXIT ;  /* 0x000000000000894d */ /* 0x000fea0003800000 */
[----:B------:R-:W1:Y:S01]  /*0140*/  LDC.64 R4, c[0x0][0x388] ;  /* 0x0000e200ff047b82 */ /* 0x000e620000000a00 */
[----:B------:R-:W2:Y:S01]  /*0150*/  LDCU UR7, c[0x0][0x3b0] ;  /* 0x00007600ff0777ac */ /* 0x000ea20008000800 */
[----:B------:R-:W-:Y:S01]  /*0160*/  VIADD R2, R3, 0x1 ;  /* 0x0000000103027836 */ /* 0x000fe20000000000 */
[----:B------:R-:W3:Y:S04]  /*0170*/  LDCU.64 UR8, c[0x0][0x3a0] ;  /* 0x00007400ff0877ac */ /* 0x000ee80008000a00 */
[----:B------:R-:W-:Y:S01]  /*0180*/  ISETP.GE.AND P0, PT, R2, UR6, PT ;  /* 0x0000000602007c0c */ /* 0x000fe2000bf06270 */
[----:B------:R-:W-:Y:S01]  /*0190*/  BSSY.RECONVERGENT B0, `(.L_x_220) ;  /* 0x0000026000007945 */ /* 0x000fe20003800200 */
[----:B------:R-:W4:Y:S01]  /*01a0*/  LDCU UR6, c[0x0][0x380] ;  /* 0x00007000ff0677ac */ /* 0x000f220008000800 */
[----:B--2---:R-:W-:-:S02]  /*01b0*/  IMAD.U32 R2, RZ, RZ, UR7 ;  /* 0x00000007ff027e24 */ /* 0x004fc4000f8e00ff */
[----:B-1----:R-:W-:-:S08]  /*01c0*/  IMAD.WIDE R4, R3, 0x4, R4 ;  /* 0x0000000403047825 */ /* 0x002fd000078e0204 */
[----:B------:R-:W2:Y:S04]  /*01d0*/  @!P0 LDG.E R2, desc[UR4][R4.64+0x4] ;  /* 0x0000040404028981 */ /* 0x000ea8000c1e1900 */
[----:B------:R-:W2:Y:S01]  /*01e0*/  LDG.E R13, desc[UR4][R4.64] ;  /* 0x00000004040d7981 */ /* 0x000ea2000c1e1900 */
[----:B------:R-:W-:Y:S01]  /*01f0*/  IMAD.MOV.U32 R11, RZ, RZ, 0x1 ;  /* 0x00000001ff0b7424 */ /* 0x000fe200078e00ff */
[----:B--2---:R-:W-:-:S13]  /*0200*/  ISETP.GE.AND P0, PT, R13, R2, PT ;  /* 0x000000020d00720c */ /* 0x004fda0003f06270 */
[----:B---34-:R-:W-:Y:S05]  /*0210*/  @P0 BRA `(.L_x_221) ;  /* 0x0000000000740947 */ /* 0x018fea0003800000 */
[----:B------:R-:W1:Y:S08]  /*0220*/  LDC.64 R8, c[0x0][0x398] ;  /* 0x0000e600ff087b82 */ /* 0x000e700000000a00 */
[----:B------:R-:W2:Y:S08]  /*0230*/  LDC.64 R4, c[0x0][0x398] ;  /* 0x0000e600ff047b82 */ /* 0x000eb00000000a00 */
[----:B0-----:R-:W0:Y:S01]  /*0240*/  LDC.64 R6, c[0x0][0x390] ;  /* 0x0000e400ff067b82 */ /* 0x001e220000000a00 */
[----:B-1----:R-:W-:-:S07]  /*0250*/  IMAD.WIDE R8, R3, 0x4, R8 ;  /* 0x0000000403087825 */ /* 0x002fce00078e0208 */
.L_x_224:
[----:B0-----:R-:W-:-:S05]  /*0260*/  IMAD.WIDE R10, R13, 0x4, R6 ;  /* 0x000000040d0a7825 */ /* 0x001fca00078e0206 */
[----:B------:R-:W3:Y:S01]  /*0270*/  LDG.E R12, desc[UR4][R10.64] ;  /* 0x000000040a0c7981 */ /* 0x000ee2000c1e1900 */
[----:B------:R-:W-:Y:S01]  /*0280*/  BSSY.RELIABLE B1, `(.L_x_222) ;  /* 0x0000012000017945 */ /* 0x000fe20003800100 */
[----:B---3--:R-:W-:-:S13]  /*0290*/  ISETP.GE.AND P0, PT, R12, UR6, PT ;  /* 0x000000060c007c0c */ /* 0x008fda000bf06270 */
[----:B------:R-:W-:Y:S05]  /*02a0*/  @P0 BRA `(.L_x_223) ;  /* 0x00000000003c0947 */ /* 0x000fea0003800000 */
[----:B------:R-:W-:-:S04]  /*02b0*/  IADD3 R10, P0, PT, R12, UR8, RZ ;  /* 0x000000080c0a7c10 */ /* 0x000fc8000ff1e0ff */
[----:B------:R-:W-:-:S05]  /*02c0*/  LEA.HI.X.SX32 R11, R12, UR9, 0x1, P0 ;  /* 0x000000090c0b7c11 */ /* 0x000fca00080f0eff */
[----:B------:R-:W3:Y:S02]  /*02d0*/  LDG.E.U8 R10, desc[UR4][R10.64] ;  /* 0x000000040a0a7981 */ /* 0x000ee4000c1e1100 */
[----:B---3--:R-:W-:-:S13]  /*02e0*/  ISETP.NE.AND P0, PT, R10, RZ, PT ;  /* 0x000000ff0a00720c */ /* 0x008fda0003f05270 */
[----:B------:R-:W-:Y:S05]  /*02f0*/  @!P0 BRA `(.L_x_223) ;  /* 0x0000000000288947 */ /* 0x000fea0003800000 */
[----:B--2---:R-:W-:Y:S01]  /*0300*/  IMAD.WIDE R10, R12, 0x4, R4 ;  /* 0x000000040c0a7825 */ /* 0x004fe200078e0204 */
[----:B------:R-:W2:Y:S05]  /*0310*/  LDG.E R15, desc[UR4][R8.64] ;  /* 0x00000004080f7981 */ /* 0x000eaa000c1e1900 */
[----:B------:R0:W2:Y:S02]  /*0320*/  LDG.E R10, desc[UR4][R10.64] ;  /* 0x000000040a0a7981 */ /* 0x0000a4000c1e1900 */
[----:B0-----:R-:W-:Y:S02]  /*0330*/  PRMT R11, RZ, 0x7610, R11 ;  /* 0x00007610ff0b7816 */ /* 0x001fe4000000000b */
[----:B--2---:R-:W-:Y:S01]  /*0340*/  FSETP.NEU.AND P0, PT, R10, R15, PT ;  /* 0x0000000f0a00720b */ /* 0x004fe20003f0d000 */
[----:B------:R-:W-:-:S03]  /*0350*/  FADD R15, R15, 10 ;  /* 0x412000000f0f7421 */ /* 0x000fc60000000000 */
[----:B------:R-:W-:-:S04]  /*0360*/  ISETP.LT.AND P0, PT, R12, R3, !P0 ;  /* 0x000000030c00720c */ /* 0x000fc80004701270 */
[----:B------:R-:W-:-:S13]  /*0370*/  FSETP.GT.OR P0, PT, R10, R15, P0 ;  /* 0x0000000f0a00720b */ /* 0x000fda0000704400 */
[----:B------:R-:W-:Y:S05]  /*0380*/  @P0 BREAK.RELIABLE B1 ;  /* 0x0000000000010942 */ /* 0x000fea0003800100 */
[----:B------:R-:W-:Y:S05]  /*0390*/  @P0 BRA `(.L_x_221) ;  /* 0x0000000000140947 */ /* 0x000fea0003800000 */
.L_x_223:
[----:B------:R-:W-:Y:S05]  /*03a0*/  BSYNC.RELIABLE B1 ;  /* 0x0000000000017941 */ /* 0x000fea0003800100 */
.L_x_222:
[----:B------:R-:W-:-:S05]  /*03b0*/  VIADD R13, R13, 0x1 ;  /* 0x000000010d0d7836 */ /* 0x000fca0000000000 */
[----:B------:R-:W-:-:S13]  /*03c0*/  ISETP.NE.AND P0, PT, R13, R2, PT ;  /* 0x000000020d00720c */ /* 0x000fda0003f05270 */
[----:B------:R-:W-:Y:S05]  /*03d0*/  @P0 BRA `(.L_x_224) ;  /* 0xfffffffc00a00947 */ /* 0x000fea000383ffff */
[----:B------:R-:W-:-:S07]  /*03e0*/  IMAD.MOV.U32 R11, RZ, RZ, 0x1 ;  /* 0x00000001ff0b7424 */ /* 0x000fce00078e00ff */
.L_x_221:
[----:B------:R-:W-:Y:S05]  /*03f0*/  BSYNC.RECONVERGENT B0 ;  /* 0x0000000000007941 */ /* 0x000fea0003800200 */
.L_x_220:
[----:B------:R-:W-:Y:S05]  /*0400*/  WARPSYNC.ALL ;  /* 0x0000000000007948 */ /* 0x000fea0003800000 */
[----:B------:R-:W1:Y:S02]  /*0410*/  LDCU.64 UR10, c[0x0][0x3a8] ;  /* 0x00007500ff0a77ac */ /* 0x000e640008000a00 */
[----:B-1----:R-:W-:-:S04]  /*0420*/  IADD3 R2, P0, PT, R3, UR10, RZ ;  /* 0x0000000a03027c10 */ /* 0x002fc8000ff1e0ff */
[----:B------:R-:W-:-:S05]  /*0430*/  IADD3.X R3, PT, PT, R0, UR11, RZ, P0, !PT ;  /* 0x0000000b00037c10 */ /* 0x000fca00087fe4ff */
[----:B------:R-:W-:Y:S01]  /*0440*/  STG.E.U8 desc[UR4][R2.64], R11 ;  /* 0x0000000b02007986 */ /* 0x000fe2000c101104 */
[----:B------:R-:W-:Y:S05]  /*0450*/  EXIT ;  /* 0x000000000000794d */ /* 0x000fea0003800000 */
.L_x_225:
        /* <DEDUP_REMOVED lines=10> */
.L_x_460:


//--------------------- .text._Z14markCandidatesiPKfPbb --------------------------
	.section	.text._Z14markCandidatesiPKfPbb,"ax",@progbits
	.align	128
        .global         _Z14markCandidatesiPKfPbb
        .type           _Z14markCandidatesiPKfPbb,@function
        .size           _Z14markCandidatesiPKfPbb,(.L_x_461 - _Z14markCandidatesiPKfPbb)
        .other          _Z14markCandidatesiPKfPbb,@"STO_CUDA_ENTRY STV_DEFAULT"
_Z14markCandidatesiPKfPbb:
.text._Z14markCandidatesiPKfPbb:
        /* <DEDUP_REMOVED lines=10> */
[----:B------:R-:W2:Y:S01]  /*00a0*/  LDCU.U8 UR4, c[0x0][0x398] ;  /* 0x00007300ff0477ac */ /* 0x000ea20008000000 */
[----:B------:R-:W3:Y:S01]  /*00b0*/  LDCU.64 UR8, c[0x0][0x390] ;  /* 0x00007200ff0877ac */ /* 0x000ee20008000a00 */
[----:B0-----:R-:W-:-:S06]  /*00c0*/  IMAD.WIDE R2, R5, 0x4, R2 ;  /* 0x0000000405027825 */ /* 0x001fcc00078e0202 */
[----:B-1----:R-:W4:Y:S01]  /*00d0*/  LDG.E R2, desc[UR6][R2.64] ;  /* 0x0000000602027981 */ /* 0x002f22000c1e1900 */
[----:B--2---:R-:W-:Y:S01]  /*00e0*/  UPRMT UR4, UR4, 0x8880, URZ ;  /* 0x0000888004047896 */ /* 0x004fe200080000ff */
[----:B---3--:R-:W-:-:S04]  /*00f0*/  IADD3 R4, P2, PT, R5, UR8, RZ ;  /* 0x0000000805047c10 */ /* 0x008fc8000ff5e0ff */
[----:B------:R-:W-:Y:S02]  /*0100*/  LEA.HI.X.SX32 R5, R5, UR9, 0x1, P2 ;  /* 0x0000000905057c11 */ /* 0x000fe400090f0eff */
[----:B------:R-:W-:-:S13]  /*0110*/  ISETP.NE.AND P1, PT, RZ, UR4, PT ;  /* 0x00000004ff007c0c */ /* 0x000fda000bf25270 */
[C---:B----4-:R-:W-:Y:S02]  /*0120*/  @P1 FSETP.GT.AND P0, PT, R2.reuse, -50, PT ;  /* 0xc24800000200180b */ /* 0x050fe40003f04000 */
[----:B------:R-:W-:-:S04]  /*0130*/  @!P1 FSETP.GT.AND P0, PT, R2, -10, PT ;  /* 0xc12000000200980b */ /* 0x000fc80003f04000 */
[----:B------:R-:W-:-:S05]  /*0140*/  SEL R7, RZ, 0x1, !P0 ;  /* 0x00000001ff077807 */ /* 0x000fca0004000000 */
[----:B------:R-:W-:Y:S01]  /*0150*/  STG.E.U8 desc[UR6][R4.64], R7 ;  /* 0x0000000704007986 */ /* 0x000fe2000c101106 */
[----:B------:R-:W-:Y:S05]  /*0160*/  EXIT ;  /* 0x000000000000794d */ /* 0x000fea0003800000 */
.L_x_226:
        /* <DEDUP_REMOVED lines=9> */
.L_x_461:


//--------------------- .text._Z27computeGainsAndDestinationsiiPKiS0_S0_S0_PfPiiS0_ibS1_ --------------------------
	.section	.text._Z27computeGainsAndDestinationsiiPKiS0_S0_S0_PfPiiS0_ibS1_,"ax",@progbits
	.align	128
        .global         _Z27computeGainsAndDestinationsiiPKiS0_S0_S0_PfPiiS0_ibS1_
        .type           _Z27computeGainsAndDestinationsiiPKiS0_S0_S0_PfPiiS0_ibS1_,@function
        .size           _Z27computeGainsAndDestinationsiiPKiS0_S0_S0_PfPiiS0_ibS1_,(.L_x_439 - _Z27computeGainsAndDestinationsiiPKiS0_S0_S0_PfPiiS0_ibS1_)
        .other          _Z27computeGainsAndDestinationsiiPKiS0_S0_S0_PfPiiS0_ibS1_,@"STO_CUDA_ENTRY STV_DEFAULT"
_Z27computeGainsAndDestinationsiiPKiS0_S0_S0_PfPiiS0_ibS1_:
.text._Z27computeGainsAndDestinationsiiPKiS0_S0_S0_PfPiiS0_ibS1_:
[----:B------:R-:W0:Y:S01]  /*0000*/  LDC R1, c[0x0][0x37c] ;  /* 0x0000df00ff017b82 */ /* 0x000e220000000800 */
[----:B------:R-:W1:Y:S01]  /*0010*/  S2R R0, SR_TID.X ;  /* 0x0000000000007919 */ /* 0x000e620000002100 */
[----:B------:R-:W2:Y:S06]  /*0020*/  LDCU UR5, c[0x0][0x2fc] ;  /* 0x00005f80ff0577ac */ /* 0x000eac0008000800 */
[----:B------:R-:W1:Y:S01]  /*0030*/  S2UR UR6, SR_CTAID.X ;  /* 0x00000000000679c3 */ /* 0x000e620000002500 */
[----:B0-----:R-:W-:Y:S01]  /*0040*/  VIADD R1, R1, 0xffffff80 ;  /* 0xffffff8001017836 */ /* 0x001fe20000000000 */
[----:B------:R-:W0:Y:S01]  /*0050*/  LDCU UR8, c[0x0][0x380] ;  /* 0x00007000ff0877ac */ /* 0x000e220008000800 */
[----:B------:R-:W3:Y:S05]  /*0060*/  LDCU UR4, c[0x0][0x2f8] ;  /* 0x00005f00ff0477ac */ /* 0x000eea0008000800 */
[----:B------:R-:W1:Y:S01]  /*0070*/  LDC R11, c[0x0][0x360] ;  /* 0x0000d800ff0b7b82 */ /* 0x000e620000000800 */
[----:B---3--:R-:W-:-:S05]  /*0080*/  IADD3 R12, P1, PT, R1, UR4, RZ ;  /* 0x00000004010c7c10 */ /* 0x008fca000ff3e0ff */
[----:B--2---:R-:W-:Y:S02]  /*0090*/  IMAD.X R13, RZ, RZ, UR5, P1 ;  /* 0x00000005ff0d7e24 */ /* 0x004fe400088e06ff */
[----:B-1----:R-:W-:-:S05]  /*00a0*/  IMAD R11, R11, UR6, R0 ;  /* 0x000000060b0b7c24 */ /* 0x002fca000f8e0200 */
[----:B0-----:R-:W-:-:S13]  /*00b0*/  ISETP.GE.AND P0, PT, R11, UR8, PT ;  /* 0x000000080b007c0c */ /* 0x001fda000bf06270 */
[----:B------:R-:W-:Y:S05]  /*00c0*/  @P0 EXIT ;  /* 0x000000000000094d */ /* 0x000fea0003800000 */
[----:B------:R-:W0:Y:S01]  /*00d0*/  LDC.64 R2, c[0x0][0x3a0] ;  /* 0x0000e800ff027b82 */ /* 0x000e220000000a00 */
[----:B------:R-:W1:Y:S07]  /*00e0*/  LDCU.64 UR6, c[0x0][0x358] ;  /* 0x00006b00ff0677ac */ /* 0x000e6e0008000a00 */
[----:B------:R-:W2:Y:S01]  /*00f0*/  LDC R14, c[0x0][0x384] ;  /* 0x0000e100ff0e7b82 */ /* 0x000ea20000000800 */
[----:B0-----:R-:W-:-:S05]  /*0100*/  IMAD.WIDE R2, R11, 0x4, R2 ;  /* 0x000000040b027825 */ /* 0x001fca00078e0202 */
[----:B-1----:R-:W3:Y:S02]  /*0110*/  LDG.E R10, desc[UR6][R2.64] ;  /* 0x00000006020a7981 */ /* 0x002ee4000c1e1900 */
[----:B---3--:R-:W-:-:S04]  /*0120*/  ISETP.GE.AND P0, PT, R10, RZ, PT ;  /* 0x000000ff0a00720c */ /* 0x008fc80003f06270 */
[----:B--2---:R-:W-:-:S13]  /*0130*/  ISETP.GE.OR P0, PT, R10, R14, !P0 ;  /* 0x0000000e0a00720c */ /* 0x004fda0004706670 */
[----:B------:R-:W-:Y:S05]  /*0140*/  @P0 EXIT ;  /* 0x000000000000094d */ /* 0x000fea0003800000 */
[----:B------:R-:W0:Y:S01]  /*0150*/  LDCU UR5, c[0x0][0x3b8] ;  /* 0x00007700ff0577ac */ /* 0x000e220008000800 */
[----:B------:R-:W-:Y:S01]  /*0160*/  ISETP.GT.AND P0, PT, R14, 0x20, PT ;  /* 0x000000200e00780c */ /* 0x000fe20003f04270 */
[----:B0-----:R-:W-:-:S12]  /*0170*/  IMAD.U32 R9, RZ, RZ, UR5 ;  /* 0x00000005ff097e24 */ /* 0x001fd8000f8e00ff */
[----:B------:R-:W-:Y:S05]  /*0180*/  @P0 BRA `(.L_x_227) ;  /* 0x0000000000280947 */ /* 0x000fea0003800000 */
[----:B------:R-:W-:-:S05]  /*0190*/  IADD3 R0, PT, PT, R12, -UR4, RZ ;  /* 0x800000040c007c10 */ /* 0x000fca000fffe0ff */
[----:B------:R0:W-:Y:S04]  /*01a0*/  STL.128 [R0], RZ ;  /* 0x000000ff00007387 */ /* 0x0001e80000100c00 */
[----:B------:R0:W-:Y:S04]  /*01b0*/  STL.128 [R0+0x10], RZ ;  /* 0x000010ff00007387 */ /* 0x0001e80000100c00 */
[----:B------:R0:W-:Y:S04]  /*01c0*/  STL.128 [R0+0x20], RZ ;  /* 0x000020ff00007387 */ /* 0x0001e80000100c00 */
[----:B------:R0:W-:Y:S04]  /*01d0*/  STL.128 [R0+0x30], RZ ;  /* 0x000030ff00007387 */ /* 0x0001e80000100c00 */
[----:B------:R0:W-:Y:S04]  /*01e0*/  STL.128 [R0+0x40], RZ ;  /* 0x000040ff00007387 */ /* 0x0001e80000100c00 */
[----:B------:R0:W-:Y:S04]  /*01f0*/  STL.128 [R0+0x50], RZ ;  /* 0x000050ff00007387 */ /* 0x0001e80000100c00 */
[----:B------:R0:W-:Y:S04]  /*0200*/  STL.128 [R0+0x60], RZ ;  /* 0x000060ff00007387 */ /* 0x0001e80000100c00 */
[----:B------:R0:W-:Y:S01]  /*0210*/  STL.128 [R0+0x70], RZ ;  /* 0x000070ff00007387 */ /* 0x0001e20000100c00 */
[----:B------:R-:W-:Y:S05]  /*0220*/  BRA `(.L_x_228) ;  /* 0x0000000000e07947 */ /* 0x000fea0003800000 */
.L_x_227:
[----:B------:R-:W0:Y:S01]  /*0230*/  LDC.64 R2, c[0x0][0x3d0] ;  /* 0x0000f400ff027b82 */ /* 0x000e220000000a00 */
[----:B------:R-:W-:Y:S01]  /*0240*/  IMAD R5, R11, R14, RZ ;  /* 0x0000000e0b057224 */ /* 0x000fe200078e02ff */
[C---:B------:R-:W-:Y:S01]  /*0250*/  LOP3.LUT R0, R14.reuse, 0x7ffffff8, RZ, 0xc0, !PT ;  /* 0x7ffffff80e007812 */ /* 0x040fe200078ec0ff */
[----:B------:R-:W-:Y:S01]  /*0260*/  IMAD.MOV.U32 R6, RZ, RZ, RZ ;  /* 0x000000ffff067224 */ /* 0x000fe200078e00ff */
[----:B------:R-:W-:Y:S02]  /*0270*/  LOP3.LUT R15, R14, 0x7, RZ, 0xc0, !PT ;  /* 0x000000070e0f7812 */ /* 0x000fe400078ec0ff */
[----:B------:R-:W-:Y:S01]  /*0280*/  SHF.R.S32.HI R8, RZ, 0x1f, R5 ;  /* 0x0000001fff087819 */ /* 0x000fe20000011405 */
[----:B------:R-:W-:Y:S02]  /*0290*/  IMAD.MOV R4, RZ, RZ, -R0 ;  /* 0x000000ffff047224 */ /* 0x000fe400078e0a00 */
[----:B0-----:R-:W-:-:S03]  /*02a0*/  IMAD.WIDE R2, R5, 0x4, R2 ;  /* 0x0000000405027825 */ /* 0x001fc600078e0202 */
[----:B------:R-:W-:-:S05]  /*02b0*/  IADD3 R2, P0, PT, R2, 0x10, RZ ;  /* 0x0000001002027810 */ /* 0x000fca0007f1e0ff */
[----:B------:R-:W-:-:S08]  /*02c0*/  IMAD.X R3, RZ, RZ, R3, P0 ;  /* 0x000000ffff037224 */ /* 0x000fd000000e0603 */
.L_x_229:
[----:B------:R-:W-:Y:S01]  /*02d0*/  IADD3 R4, PT, PT, R4, 0x8, RZ ;  /* 0x0000000804047810 */ /* 0x000fe20007ffe0ff */
[----:B------:R-:W-:Y:S01]  /*02e0*/  STG.E desc[UR6][R2.64+-0x10], RZ ;  /* 0xfffff0ff02007986 */ /* 0x000fe2000c101906 */
[----:B------:R-:W-:Y:S01]  /*02f0*/  IADD3 R7, P1, PT, R2, 0x20, RZ ;  /* 0x0000002002077810 */ /* 0x000fe20007f3e0ff */
[----:B------:R-:W-:Y:S01]  /*0300*/  VIADD R6, R6, 0x8 ;  /* 0x0000000806067836 */ /* 0x000fe20000000000 */
[----:B------:R-:W-:Y:S01]  /*0310*/  ISETP.NE.AND P0, PT, R4, RZ, PT ;  /* 0x000000ff0400720c */ /* 0x000fe20003f05270 */
[----:B------:R-:W-:Y:S02]  /*0320*/  STG.E desc[UR6][R2.64+-0xc], RZ ;  /* 0xfffff4ff02007986 */ /* 0x000fe4000c101906 */
[----:B------:R-:W-:Y:S02]  /*0330*/  IMAD.X R12, RZ, RZ, R3, P1 ;  /* 0x000000ffff0c7224 */ /* 0x000fe400008e0603 */
[----:B------:R-:W-:Y:S04]  /*0340*/  STG.E desc[UR6][R2.64+-0x8], RZ ;  /* 0xfffff8ff02007986 */ /* 0x000fe8000c101906 */
[----:B------:R-:W-:Y:S04]  /*0350*/  STG.E desc[UR6][R2.64+-0x4], RZ ;  /* 0xfffffcff02007986 */ /* 0x000fe8000c101906 */
[----:B------:R-:W-:Y:S04]  /*0360*/  STG.E desc[UR6][R2.64], RZ ;  /* 0x000000ff02007986 */ /* 0x000fe8000c101906 */
[----:B------:R-:W-:Y:S04]  /*0370*/  STG.E desc[UR6][R2.64+0x4], RZ ;  /* 0x000004ff02007986 */ /* 0x000fe8000c101906 */
[----:B------:R-:W-:Y:S04]  /*0380*/  STG.E desc[UR6][R2.64+0x8], RZ ;  /* 0x000008ff02007986 */ /* 0x000fe8000c101906 */
[----:B------:R0:W-:Y:S02]  /*0390*/  STG.E desc[UR6][R2.64+0xc], RZ ;  /* 0x00000cff02007986 */ /* 0x0001e4000c101906 */
[----:B0-----:R-:W-:Y:S01]  /*03a0*/  IMAD.MOV.U32 R2, RZ, RZ, R7 ;  /* 0x000000ffff027224 */ /* 0x001fe200078e0007 */
[----:B------:R-:W-:Y:S01]  /*03b0*/  MOV R3, R12 ;  /* 0x0000000c00037202 */ /* 0x000fe20000000f00 */
[----:B------:R-:W-:Y:S06]  /*03c0*/  @P0 BRA `(.L_x_229) ;  /* 0xfffffffc00c00947 */ /* 0x000fec000383ffff */
[----:B------:R-:W0:Y:S01]  /*03d0*/  LDCU.64 UR4, c[0x0][0x3d0] ;  /* 0x00007a00ff0477ac */ /* 0x000e220008000a00 */
[----:B------:R-:W-:Y:S02]  /*03e0*/  ISETP.NE.AND P0, PT, R15, RZ, PT ;  /* 0x000000ff0f00720c */ /* 0x000fe40003f05270 */
[----:B0-----:R-:W-:-:S04]  /*03f0*/  LEA R12, P1, R5, UR4, 0x2 ;  /* 0x00000004050c7c11 */ /* 0x001fc8000f8210ff */
[----:B------:R-:W-:-:S07]  /*0400*/  LEA.HI.X R13, R5, UR5, R8, 0x2, P1 ;  /* 0x00000005050d7c11 */ /* 0x000fce00088f1408 */
[----:B------:R-:W-:Y:S05]  /*0410*/  @!P0 BRA `(.L_x_228) ;  /* 0x0000000000648947 */ /* 0x000fea0003800000 */
[----:B------:R-:W-:Y:S02]  /*0420*/  ISETP.GE.U32.AND P0, PT, R15, 0x4, PT ;  /* 0x000000040f00780c */ /* 0x000fe40003f06070 */
[----:B------:R-:W-:-:S04]  /*0430*/  LOP3.LUT R4, R14, 0x3, RZ, 0xc0, !PT ;  /* 0x000000030e047812 */ /* 0x000fc800078ec0ff */
[----:B------:R-:W-:-:S07]  /*0440*/  ISETP.NE.AND P1, PT, R4, RZ, PT ;  /* 0x000000ff0400720c */ /* 0x000fce0003f25270 */
[----:B------:R1:W-:Y:S01]  /*0450*/  @P0 STG.E desc[UR6][R2.64+-0x10], RZ ;  /* 0xfffff0ff02000986 */ /* 0x0003e2000c101906 */
[----:B------:R-:W-:-:S03]  /*0460*/  @P0 VIADD R0, R6, 0x4 ;  /* 0x0000000406000836 */ /* 0x000fc60000000000 */
[----:B------:R1:W-:Y:S04]  /*0470*/  @P0 STG.E desc[UR6][R2.64+-0xc], RZ ;  /* 0xfffff4ff02000986 */ /* 0x0003e8000c101906 */
[----:B------:R1:W-:Y:S04]  /*0480*/  @P0 STG.E desc[UR6][R2.64+-0x8], RZ ;  /* 0xfffff8ff02000986 */ /* 0x0003e8000c101906 */
[----:B------:R1:W-:Y:S01]  /*0490*/  @P0 STG.E desc[UR6][R2.64+-0x4], RZ ;  /* 0xfffffcff02000986 */ /* 0x0003e2000c101906 */
[----:B------:R-:W-:Y:S05]  /*04a0*/  @!P1 BRA `(.L_x_228) ;  /* 0x0000000000409947 */ /* 0x000fea0003800000 */
[----:B------:R-:W-:Y:S02]  /*04b0*/  ISETP.NE.AND P0, PT, R4, 0x1, PT ;  /* 0x000000010400780c */ /* 0x000fe40003f05270 */
[----:B-1----:R-:W-:-:S04]  /*04c0*/  LOP3.LUT R2, R14, 0x1, RZ, 0xc0, !PT ;  /* 0x000000010e027812 */ /* 0x002fc800078ec0ff */
[----:B------:R-:W-:-:S07]  /*04d0*/  ISETP.NE.U32.AND P1, PT, R2, 0x1, PT ;  /* 0x000000010200780c */ /* 0x000fce0003f25070 */
[----:B------:R-:W-:Y:S06]  /*04e0*/  @!P0 BRA `(.L_x_230) ;  /* 0x00000000001c8947 */ /* 0x000fec0003800000 */
[----:B------:R-:W-:Y:S01]  /*04f0*/  IADD3 R3, P0, PT, R5, R0, RZ ;  /* 0x0000000005037210 */ /* 0x000fe20007f1e0ff */
[----:B------:R-:W-:-:S04]  /*0500*/  VIADD R0, R0, 0x2 ;  /* 0x0000000200007836 */ /* 0x000fc80000000000 */
[----:B------:R-:W-:Y:S01]  /*0510*/  IMAD.X R4, RZ, RZ, R8, P0 ;  /* 0x000000ffff047224 */ /* 0x000fe200000e0608 */
[----:B------:R-:W-:-:S04]  /*0520*/  LEA R2, P0, R3, UR4, 0x2 ;  /* 0x0000000403027c11 */ /* 0x000fc8000f8010ff */
[----:B------:R-:W-:-:S05]  /*0530*/  LEA.HI.X R3, R3, UR5, R4, 0x2, P0 ;  /* 0x0000000503037c11 */ /* 0x000fca00080f1404 */
[----:B------:R0:W-:Y:S04]  /*0540*/  STG.E desc[UR6][R2.64], RZ ;  /* 0x000000ff02007986 */ /* 0x0001e8000c101906 */
[----:B------:R0:W-:Y:S02]  /*0550*/  STG.E desc[UR6][R2.64+0x4], RZ ;  /* 0x000004ff02007986 */ /* 0x0001e4000c101906 */
.L_x_230:
[----:B------:R-:W-:-:S04]  /*0560*/  @!P1 IADD3 R0, P0, PT, R5, R0, RZ ;  /* 0x0000000005009210 */ /* 0x000fc80007f1e0ff */
[----:B0-----:R-:W-:Y:S02]  /*0570*/  @!P1 IADD3.X R3, PT, PT, RZ, R8, RZ, P0, !PT ;  /* 0x00000008ff039210 */ /* 0x001fe400007fe4ff */
[----:B------:R-:W-:-:S04]  /*0580*/  @!P1 LEA R2, P0, R0, UR4, 0x2 ;  /* 0x0000000400029c11 */ /* 0x000fc8000f8010ff */
[----:B------:R-:W-:-:S05]  /*0590*/  @!P1 LEA.HI.X R3, R0, UR5, R3, 0x2, P0 ;  /* 0x0000000500039c11 */ /* 0x000fca00080f1403 */
[----:B------:R2:W-:Y:S04]  /*05a0*/  @!P1 STG.E desc[UR6][R2.64], RZ ;  /* 0x000000ff02009986 */ /* 0x0005e8000c101906 */
.L_x_228:
[----:B-12---:R-:W1:Y:S01]  /*05b0*/  LDC.64 R2, c[0x0][0x388] ;  /* 0x0000e200ff027b82 */ /* 0x006e620000000a00 */
[C---:B0-----:R-:W-:Y:S01]  /*05c0*/  VIADD R0, R11.reuse, 0x1 ;  /* 0x000000010b007836 */ /* 0x041fe20000000000 */
[----:B------:R-:W0:Y:S04]  /*05d0*/  LDCU UR5, c[0x0][0x384] ;  /* 0x00007080ff0577ac */ /* 0x000e280008000800 */
[----:B------:R-:W-:Y:S01]  /*05e0*/  ISETP.GE.AND P0, PT, R0, UR8, PT ;  /* 0x0000000800007c0c */ /* 0x000fe2000bf06270 */
[----:B------:R-:W2:Y:S01]  /*05f0*/  LDCU UR8, c[0x0][0x384] ;  /* 0x00007080ff0877ac */ /* 0x000ea20008000800 */
[----:B------:R-:W3:Y:S01]  /*0600*/  LDCU UR4, c[0x0][0x380] ;  /* 0x00007000ff0477ac */ /* 0x000ee20008000800 */
[----:B-1----:R-:W-:-:S10]  /*0610*/  IMAD.WIDE R2, R11, 0x4, R2 ;  /* 0x000000040b027825 */ /* 0x002fd400078e0202 */
[----:B------:R-:W4:Y:S04]  /*0620*/  @!P0 LDG.E R9, desc[UR6][R2.64+0x4] ;  /* 0x0000040602098981 */ /* 0x000f28000c1e1900 */
[----:B------:R-:W4:Y:S01]  /*0630*/  LDG.E R8, desc[UR6][R2.64] ;  /* 0x0000000602087981 */ /* 0x000f22000c1e1900 */
[----:B------:R-:W-:Y:S01]  /*0640*/  BSSY.RECONVERGENT B0, `(.L_x_231) ;  /* 0x0000073000007945 */ /* 0x000fe20003800200 */
[----:B----4-:R-:W-:-:S13]  /*0650*/  ISETP.GE.AND P0, PT, R8, R9, PT ;  /* 0x000000090800720c */ /* 0x010fda0003f06270 */
[----:B0-23--:R-:W-:Y:S05]  /*0660*/  @P0 BRA `(.L_x_232) ;  /* 0x0000000400c00947 */ /* 0x00dfea0003800000 */
[--C-:B------:R-:W-:Y:S01]  /*0670*/  IMAD.IADD R0, R9, 0x1, -R8.reuse ;  /* 0x0000000109007824 */ /* 0x100fe200078e0a08 */
[----:B------:R-:W-:Y:S04]  /*0680*/  BSSY.RECONVERGENT B1, `(.L_x_233) ;  /* 0x000001f000017945 */ /* 0x000fe80003800200 */
[----:B------:R-:W-:Y:S01]  /*0690*/  LOP3.LUT P0, R18, R0, 0x3, RZ, 0xc0, !PT ;  /* 0x0000000300127812 */ /* 0x000fe2000780c0ff */
[----:B------:R-:W-:-:S12]  /*06a0*/  IMAD.MOV.U32 R0, RZ, RZ, R8 ;  /* 0x000000ffff007224 */ /* 0x000fd800078e0008 */
[----:B------:R-:W-:Y:S05]  /*06b0*/  @!P0 BRA `(.L_x_234) ;  /* 0x00000000006c8947 */ /* 0x000fea0003800000 */
[----:B------:R-:W0:Y:S01]  /*06c0*/  LDC.64 R2, c[0x0][0x3a0] ;  /* 0x0000e800ff027b82 */ /* 0x000e220000000a00 */
[----:B------:R-:W-:Y:S01]  /*06d0*/  IADD3 R18, PT, PT, -R18, RZ, RZ ;  /* 0x000000ff12127210 */ /* 0x000fe20007ffe1ff */
[----:B------:R-:W-:-:S06]  /*06e0*/  IMAD.MOV.U32 R0, RZ, RZ, R8 ;  /* 0x000000ffff007224 */ /* 0x000fcc00078e0008 */
[----:B------:R-:W1:Y:S08]  /*06f0*/  LDC.64 R4, c[0x0][0x390] ;  /* 0x0000e400ff047b82 */ /* 0x000e700000000a00 */
[----:B------:R-:W2:Y:S02]  /*0700*/  LDC.64 R6, c[0x0][0x398] ;  /* 0x0000e600ff067b82 */ /* 0x000ea40000000a00 */
.L_x_237:
        /* <DEDUP_REMOVED lines=9> */
[----:B---3--:R-:W-:-:S04]  /*07a0*/  ISETP.GE.AND P0, PT, R15, RZ, PT ;  /* 0x000000ff0f00720c */ /* 0x008fc80003f06270 */
[----:B------:R-:W-:-:S13]  /*07b0*/  ISETP.GE.OR P0, PT, R15, UR5, !P0 ;  /* 0x000000050f007c0c */ /* 0x000fda000c706670 */
[----:B------:R-:W-:Y:S05]  /*07c0*/  @P0 BRA `(.L_x_236) ;  /* 0x00000000001c0947 */ /* 0x000fea0003800000 */
[----:B--2---:R-:W-:-:S04]  /*07d0*/  IMAD.WIDE R16, R0, 0x4, R6 ;  /* 0x0000000400107825 */ /* 0x004fc800078e0206 */
[----:B------:R-:W-:Y:S02]  /*07e0*/  IMAD.WIDE.U32 R14, R15, 0x4, R12 ;  /* 0x000000040f0e7825 */ /* 0x000fe400078e000c */
[----:B------:R-:W2:Y:S04]  /*07f0*/  LDG.E R16, desc[UR6][R16.64] ;  /* 0x0000000610107981 */ /* 0x000ea8000c1e1900 */
[----:B------:R-:W3:Y:S01]  /*0800*/  LD.E R20, desc[UR6][R14.64] ;  /* 0x000000060e147980 */ /* 0x000ee2000c101900 */
[----:B--2---:R-:W-:-:S05]  /*0810*/  I2FP.F32.S32 R19, R16 ;  /* 0x0000001000137245 */ /* 0x004fca0000201400 */
[----:B---3--:R-:W-:-:S05]  /*0820*/  FADD R19, R19, R20 ;  /* 0x0000001413137221 */ /* 0x008fca0000000000 */
[----:B------:R1:W-:Y:S02]  /*0830*/  ST.E desc[UR6][R14.64], R19 ;  /* 0x000000130e007985 */ /* 0x0003e4000c101906 */
.L_x_236:
[----:B------:R-:W-:Y:S05]  /*0840*/  BSYNC.RECONVERGENT B2 ;  /* 0x0000000000027941 */ /* 0x000fea0003800200 */
.L_x_235:
[----:B------:R-:W-:Y:S01]  /*0850*/  VIADD R0, R0, 0x1 ;  /* 0x0000000100007836 */ /* 0x000fe20000000000 */
[----:B------:R-:W-:Y:S06]  /*0860*/  @P1 BRA `(.L_x_237) ;  /* 0xfffffffc00a81947 */ /* 0x000fec000383ffff */
.L_x_234:
[----:B------:R-:W-:Y:S05]  /*0870*/  BSYNC.RECONVERGENT B1 ;  /* 0x0000000000017941 */ /* 0x000fea0003800200 */
.L_x_233:
[----:B0-----:R-:W-:-:S04]  /*0880*/  IADD3 R2, PT, PT, R8, -R9, RZ ;  /* 0x8000000908027210 */ /* 0x001fc80007ffe0ff */
[----:B------:R-:W-:-:S13]  /*0890*/  ISETP.GT.U32.AND P0, PT, R2, -0x4, PT ;  /* 0xfffffffc0200780c */ /* 0x000fda0003f04070 */
[----:B------:R-:W-:Y:S05]  /*08a0*/  @P0 BRA `(.L_x_232) ;  /* 0x0000000400300947 */ /* 0x000fea0003800000 */
[----:B------:R-:W0:Y:S01]  /*08b0*/  LDC.64 R4, c[0x0][0x390] ;  /* 0x0000e400ff047b82 */ /* 0x000e220000000a00 */
[----:B------:R-:W-:-:S07]  /*08c0*/  IMAD.IADD R17, R0, 0x1, -R9 ;  /* 0x0000000100117824 */ /* 0x000fce00078e0a09 */
[----:B--2---:R-:W2:Y:S08]  /*08d0*/  LDC.64 R6, c[0x0][0x398] ;  /* 0x0000e600ff067b82 */ /* 0x004eb00000000a00 */
[----:B------:R-:W3:Y:S08]  /*08e0*/  LDC R16, c[0x0][0x380] ;  /* 0x0000e000ff107b82 */ /* 0x000ef00000000800 */
[----:B------:R-:W4:Y:S01]  /*08f0*/  LDC.64 R2, c[0x0][0x3a0] ;  /* 0x0000e800ff027b82 */ /* 0x000f220000000a00 */
[----:B0-----:R-:W-:-:S05]  /*0900*/  IADD3 R4, P0, PT, R4, 0x8, RZ ;  /* 0x0000000804047810 */ /* 0x001fca0007f1e0ff */
[----:B------:R-:W-:Y:S01]  /*0910*/  IMAD.X R5, RZ, RZ, R5, P0 ;  /* 0x000000ffff057224 */ /* 0x000fe200000e0605 */
[----:B--2---:R-:W-:-:S05]  /*0920*/  IADD3 R6, P1, PT, R6, 0x8, RZ ;  /* 0x0000000806067810 */ /* 0x004fca0007f3e0ff */
[----:B------:R-:W-:-:S08]  /*0930*/  IMAD.X R7, RZ, RZ, R7, P1 ;  /* 0x000000ffff077224 */ /* 0x000fd000008e0607 */
.L_x_246:
[----:B---3--:R-:W-:-:S05]  /*0940*/  IMAD.WIDE R8, R0, 0x4, R4 ;  /* 0x0000000400087825 */ /* 0x008fca00078e0204 */
[----:B------:R-:W3:Y:S01]  /*0950*/  LDG.E R21, desc[UR6][R8.64+-0x8] ;  /* 0xfffff80608157981 */ /* 0x000ee2000c1e1900 */
[----:B------:R-:W-:Y:S01]  /*0960*/  BSSY.RECONVERGENT B1, `(.L_x_238) ;  /* 0x000000e000017945 */ /* 0x000fe20003800200 */
[----:B-1----:R-:W-:Y:S01]  /*0970*/  IMAD.WIDE R14, R0, 0x4, R6 ;  /* 0x00000004000e7825 */ /* 0x002fe200078e0206 */
[----:B---3--:R-:W-:-:S13]  /*0980*/  ISETP.GE.AND P0, PT, R21, R16, PT ;  /* 0x000000101500720c */ /* 0x008fda0003f06270 */
[----:B0-2---:R-:W-:Y:S05]  /*0990*/  @P0 BRA `(.L_x_239) ;  /* 0x0000000000280947 */ /* 0x005fea0003800000 */
[----:B----4-:R-:W-:-:S06]  /*09a0*/  IMAD.WIDE R20, R21, 0x4, R2 ;  /* 0x0000000415147825 */ /* 0x010fcc00078e0202 */
[----:B------:R-:W2:Y:S02]  /*09b0*/  LDG.E R21, desc[UR6][R20.64] ;  /* 0x0000000614157981 */ /* 0x000ea4000c1e1900 */
[----:B--2---:R-:W-:-:S04]  /*09c0*/  ISETP.GE.AND P0, PT, R21, RZ, PT ;  /* 0x000000ff1500720c */ /* 0x004fc80003f06270 */
[----:B------:R-:W-:-:S13]  /*09d0*/  ISETP.GE.OR P0, PT, R21, UR8, !P0 ;  /* 0x0000000815007c0c */ /* 0x000fda000c706670 */
[----:B------:R-:W2:Y:S01]  /*09e0*/  @!P0 LDG.E R22, desc[UR6][R14.64+-0x8] ;  /* 0xfffff8060e168981 */ /* 0x000ea2000c1e1900 */
[----:B------:R-:W-:-:S05]  /*09f0*/  @!P0 IMAD.WIDE.U32 R18, R21, 0x4, R12 ;  /* 0x0000000415128825 */ /* 0x000fca00078e000c */
[----:B------:R-:W3:Y:S01]  /*0a00*/  @!P0 LD.E R23, desc[UR6][R18.64] ;  /* 0x0000000612178980 */ /* 0x000ee2000c101900 */
[----:B--2---:R-:W-:-:S05]  /*0a10*/  @!P0 I2FP.F32.S32 R22, R22 ;  /* 0x0000001600168245 */ /* 0x004fca0000201400 */
[----:B---3--:R-:W-:-:S05]  /*0a20*/  @!P0 FADD R23, R22, R23 ;  /* 0x0000001716178221 */ /* 0x008fca0000000000 */
[----:B------:R0:W-:Y:S02]  /*0a30*/  @!P0 ST.E desc[UR6][R18.64], R23 ;  /* 0x0000001712008985 */ /* 0x0001e4000c101906 */
.L_x_239:
[----:B------:R-:W-:Y:S05]  /*0a40*/  BSYNC.RECONVERGENT B1 ;  /* 0x0000000000017941 */ /* 0x000fea0003800200 */
.L_x_238:
[----:B------:R-:W2:Y:S01]  /*0a50*/  LDG.E R21, desc[UR6][R8.64+-0x4] ;  /* 0xfffffc0608157981 */ /* 0x000ea2000c1e1900 */
[----:B------:R-:W-:Y:S01]  /*0a60*/  BSSY.RECONVERGENT B1, `(.L_x_240) ;  /* 0x000000d000017945 */ /* 0x000fe20003800200 */
[----:B--2---:R-:W-:-:S13]  /*0a70*/  ISETP.GE.AND P0, PT, R21, R16, PT ;  /* 0x000000101500720c */ /* 0x004fda0003f06270 */
[----:B------:R-:W-:Y:S05]  /*0a80*/  @P0 BRA `(.L_x_241) ;  /* 0x0000000000280947 */ /* 0x000fea0003800000 */
[----:B----4-:R-:W-:-:S06]  /*0a90*/  IMAD.WIDE R20, R21, 0x4, R2 ;  /* 0x0000000415147825 */ /* 0x010fcc00078e0202 */
[----:B------:R-:W2:Y:S02]  /*0aa0*/  LDG.E R21, desc[UR6][R20.64] ;  /* 0x0000000614157981 */ /* 0x000ea4000c1e1900 */
[----:B--2---:R-:W-:-:S04]  /*0ab0*/  ISETP.GE.AND P0, PT, R21, RZ, PT ;  /* 0x000000ff1500720c */ /* 0x004fc80003f06270 */
[----:B------:R-:W-:-:S13]  /*0ac0*/  ISETP.GE.OR P0, PT, R21, UR8, !P0 ;  /* 0x0000000815007c0c */ /* 0x000fda000c706670 */
[----:B------:R-:W2:Y:S01]  /*0ad0*/  @!P0 LDG.E R22, desc[UR6][R14.64+-0x4] ;  /* 0xfffffc060e168981 */ /* 0x000ea2000c1e1900 */
[----:B0-----:R-:W-:-:S05]  /*0ae0*/  @!P0 IMAD.WIDE.U32 R18, R21, 0x4, R12 ;  /* 0x0000000415128825 */ /* 0x001fca00078e000c */
[----:B------:R-:W3:Y:S01]  /*0af0*/  @!P0 LD.E R23, desc[UR6][R18.64] ;  /* 0x0000000612178980 */ /* 0x000ee2000c101900 */
[----:B--2---:R-:W-:-:S05]  /*0b00*/  @!P0 I2FP.F32.S32 R22, R22 ;  /* 0x0000001600168245 */ /* 0x004fca0000201400 */
[----:B---3--:R-:W-:-:S05]  /*0b10*/  @!P0 FADD R23, R22, R23 ;  /* 0x0000001716178221 */ /* 0x008fca0000000000 */
[----:B------:R1:W-:Y:S02]  /*0b20*/  @!P0 ST.E desc[UR6][R18.64], R23 ;  /* 0x0000001712008985 */ /* 0x0003e4000c101906 */
.L_x_241:
[----:B------:R-:W-:Y:S05]  /*0b30*/  BSYNC.RECONVERGENT B1 ;  /* 0x0000000000017941 */ /* 0x000fea0003800200 */
.L_x_240:
        /* <DEDUP_REMOVED lines=9> */
[----:B01----:R-:W-:-:S05]  /*0bd0*/  @!P0 IMAD.WIDE.U32 R18, R21, 0x4, R12 ;  /* 0x0000000415128825 */ /* 0x003fca00078e000c */
[----:B------:R-:W3:Y:S01]  /*0be0*/  @!P0 LD.E R23, desc[UR6][R18.64] ;  /* 0x0000000612178980 */ /* 0x000ee2000c101900 */
[----:B--2---:R-:W-:-:S05]  /*0bf0*/  @!P0 I2FP.F32.S32 R22, R22 ;  /* 0x0000001600168245 */ /* 0x004fca0000201400 */
[----:B---3--:R-:W-:-:S05]  /*0c00*/  @!P0 FADD R23, R22, R23 ;  /* 0x0000001716178221 */ /* 0x008fca0000000000 */
[----:B------:R2:W-:Y:S02]  /*0c10*/  @!P0 ST.E desc[UR6][R18.64], R23 ;  /* 0x0000001712008985 */ /* 0x0005e4000c101906 */
.L_x_243:
[----:B------:R-:W-:Y:S05]  /*0c20*/  BSYNC.RECONVERGENT B1 ;  /* 0x0000000000017941 */ /* 0x000fea0003800200 */
.L_x_242:
[----:B------:R-:W3:Y:S01]  /*0c30*/  LDG.E R9, desc[UR6][R8.64+0x4] ;  /* 0x0000040608097981 */ /* 0x000ee2000c1e1900 */
[----:B------:R-:W-:Y:S01]  /*0c40*/  IADD3 R17, PT, PT, R17, 0x4, RZ ;  /* 0x0000000411117810 */ /* 0x000fe20007ffe0ff */
[----:B------:R-:W-:Y:S03]  /*0c50*/  BSSY.RECONVERGENT B1, `(.L_x_244) ;  /* 0x000000f000017945 */ /* 0x000fe60003800200 */
[----:B------:R-:W-:Y:S02]  /*0c60*/  ISETP.NE.AND P1, PT, R17, RZ, PT ;  /* 0x000000ff1100720c */ /* 0x000fe40003f25270 */
[----:B---3--:R-:W-:-:S13]  /*0c70*/  ISETP.GE.AND P0, PT, R9, R16, PT ;  /* 0x000000100900720c */ /* 0x008fda0003f06270 */
[----:B------:R-:W-:Y:S05]  /*0c80*/  @P0 BRA `(.L_x_245) ;  /* 0x00000000002c0947 */ /* 0x000fea0003800000 */
[----:B----4-:R-:W-:-:S06]  /*0c90*/  IMAD.WIDE R8, R9, 0x4, R2 ;  /* 0x0000000409087825 */ /* 0x010fcc00078e0202 */
[----:B------:R-:W3:Y:S02]  /*0ca0*/  LDG.E R9, desc[UR6][R8.64] ;  /* 0x0000000608097981 */ /* 0x000ee4000c1e1900 */
[----:B---3--:R-:W-:-:S04]  /*0cb0*/  ISETP.GE.AND P0, PT, R9, RZ, PT ;  /* 0x000000ff0900720c */ /* 0x008fc80003f06270 */
[----:B------:R-:W-:-:S13]  /*0cc0*/  ISETP.GE.OR P0, PT, R9, UR8, !P0 ;  /* 0x0000000809007c0c */ /* 0x000fda000c706670 */
[----:B------:R-:W-:Y:S05]  /*0cd0*/  @P0 BRA `(.L_x_245) ;  /* 0x0000000000180947 */ /* 0x000fea0003800000 */
[----:B------:R-:W3:Y:S01]  /*0ce0*/  LDG.E R14, desc[UR6][R14.64+0x4] ;  /* 0x000004060e0e7981 */ /* 0x000ee2000c1e1900 */
[----:B------:R-:W-:-:S05]  /*0cf0*/  IMAD.WIDE.U32 R8, R9, 0x4, R12 ;  /* 0x0000000409087825 */ /* 0x000fca00078e000c */
[----:B012---:R-:W2:Y:S01]  /*0d00*/  LD.E R19, desc[UR6][R8.64] ;  /* 0x0000000608137980 */ /* 0x007ea2000c101900 */
[----:B---3--:R-:W-:-:S05]  /*0d10*/  I2FP.F32.S32 R18, R14 ;  /* 0x0000000e00127245 */ /* 0x008fca0000201400 */
[----:B--2---:R-:W-:-:S05]  /*0d20*/  FADD R19, R18, R19 ;  /* 0x0000001312137221 */ /* 0x004fca0000000000 */
[----:B------:R3:W-:Y:S02]  /*0d30*/  ST.E desc[UR6][R8.64], R19 ;  /* 0x0000001308007985 */ /* 0x0007e4000c101906 */
.L_x_245:
[----:B------:R-:W-:Y:S05]  /*0d40*/  BSYNC.RECONVERGENT B1 ;  /* 0x0000000000017941 */ /* 0x000fea0003800200 */
.L_x_244:
[----:B------:R-:W-:Y:S01]  /*0d50*/  VIADD R0, R0, 0x4 ;  /* 0x0000000400007836 */ /* 0x000fe20000000000 */
[----:B------:R-:W-:Y:S06]  /*0d60*/  @P1 BRA `(.L_x_246) ;  /* 0xfffffff800f41947 */ /* 0x000fec000383ffff */
.L_x_232:
[----:B------:R-:W-:Y:S05]  /*0d70*/  BSYNC.RECONVERGENT B0 ;  /* 0x0000000000007941 */ /* 0x000fea0003800200 */
.L_x_231:
[----:B------:R-:W5:Y:S01]  /*0d80*/  LDCU UR5, c[0x0][0x384] ;  /* 0x00007080ff0577ac */ /* 0x000f620008000800 */
[----:B---3--:R-:W-:Y:S02]  /*0d90*/  IMAD.MOV.U32 R9, RZ, RZ, -0x319194d8 ;  /* 0xce6e6b28ff097424 */ /* 0x008fe400078e00ff */
[----:B------:R-:W-:Y:S01]  /*0da0*/  IMAD.MOV.U32 R8, RZ, RZ, R10 ;  /* 0x000000ffff087224 */ /* 0x000fe200078e000a */
[----:B-----5:R-:W-:-:S09]  /*0db0*/  UISETP.GE.AND UP0, UPT, UR5, 0x1, UPT ;  /* 0x000000010500788c */ /* 0x020fd2000bf06270 */
[----:B------:R-:W-:Y:S05]  /*0dc0*/  BRA.U !UP0, `(.L_x_247) ;  /* 0x0000001908e87547 */ /* 0x000fea000b800000 */
[----:B------:R-:W3:Y:S01]  /*0dd0*/  LDC.64 R8, c[0x0][0x3c0] ;  /* 0x0000f000ff087b82 */ /* 0x000ee20000000a00 */
[----:B------:R-:W5:Y:S01]  /*0de0*/  LDCU.U8 UR4, c[0x0][0x3cc] ;  /* 0x00007980ff0477ac */ /* 0x000f620008000000 */
[----:B------:R-:W4:Y:S01]  /*0df0*/  LDCU UR8, c[0x0][0x3c8] ;  /* 0x00007900ff0877ac */ /* 0x000f220008000800 */
[----:B---3--:R-:W-:-:S05]  /*0e00*/  IMAD.WIDE.U32 R8, R10, 0x4, R8 ;  /* 0x000000040a087825 */ /* 0x008fca00078e0008 */
[----:B------:R-:W3:Y:S01]  /*0e10*/  LDG.E R5, desc[UR6][R8.64] ;  /* 0x0000000608057981 */ /* 0x000ee2000c1e1900 */
[----:B-----5:R-:W-:Y:S01]  /*0e20*/  UPRMT UR4, UR4, 0x8880, URZ ;  /* 0x0000888004047896 */ /* 0x020fe200080000ff */
[----:B----4-:R-:W-:Y:S01]  /*0e30*/  I2FP.F32.S32 R2, UR8 ;  /* 0x0000000800027c45 */ /* 0x010fe20008201400 */
[----:B-1----:R-:W-:Y:S02]  /*0e40*/  IMAD.WIDE.U32 R14, R10, 0x4, R12 ;  /* 0x000000040a0e7825 */ /* 0x002fe400078e000c */
[----:B------:R-:W-:Y:S02]  /*0e50*/  UISETP.NE.AND UP0, UPT, UR4, URZ, UPT ;  /* 0x000000ff0400728c */ /* 0x000fe4000bf05270 */
[C---:B--2---:R-:W-:Y:S01]  /*0e60*/  FMUL R7, R2.reuse, 1.0499999523162841797 ;  /* 0x3f86666602077820 */ /* 0x044fe20000400000 */
[----:B------:R-:W-:Y:S01]  /*0e70*/  FMUL R6, R2, 0.94999998807907104492 ;  /* 0x3f73333302067820 */ /* 0x000fe20000400000 */
[----:B---3--:R-:W-:-:S05]  /*0e80*/  I2FP.F32.S32 R5, R5 ;  /* 0x0000000500057245 */ /* 0x008fca0000201400 */
[----:B------:R-:W-:Y:S05]  /*0e90*/  BRA.U UP0, `(.L_x_248) ;  /* 0x0000000d00607547 */ /* 0x000fea000b800000 */
[----:B------:R-:W-:Y:S01]  /*0ea0*/  UISETP.GE.U32.AND UP0, UPT, UR5, 0x4, UPT ;  /* 0x000000040500788c */ /* 0x000fe2000bf06070 */
[----:B------:R-:W-:Y:S02]  /*0eb0*/  HFMA2 R9, -RZ, RZ, -25.71875, 3664 ;  /* 0xce6e6b28ff097431 */ /* 0x000fe400000001ff */
[----:B0-----:R-:W-:Y:S01]  /*0ec0*/  IMAD.MOV.U32 R23, RZ, RZ, RZ ;  /* 0x000000ffff177224 */ /* 0x001fe200078e00ff */
[----:B------:R-:W-:Y:S01]  /*0ed0*/  ULOP3.LUT UR8, UR5, 0x3, URZ, 0xc0, !UPT ;  /* 0x0000000305087892 */ /* 0x000fe2000f8ec0ff */
[----:B------:R-:W-:-:S04]  /*0ee0*/  IMAD.MOV.U32 R8, RZ, RZ, R10 ;  /* 0x000000ffff087224 */ /* 0x000fc800078e000a */
[----:B------:R-:W-:Y:S07]  /*0ef0*/  BRA.U !UP0, `(.L_x_249) ;  /* 0x0000000908607547 */ /* 0x000fee000b800000 */
[----:B------:R-:W0:Y:S01]  /*0f00*/  LDC.64 R24, c[0x0][0x3c0] ;  /* 0x0000f000ff187b82 */ /* 0x000e220000000a00 */
[----:B------:R-:W-:Y:S01]  /*0f10*/  ULOP3.LUT UR4, UR5, 0x7ffffffc, URZ, 0xc0, !UPT ;  /* 0x7ffffffc05047892 */ /* 0x000fe2000f8ec0ff */
[----:B------:R-:W-:Y:S01]  /*0f20*/  IMAD.MOV.U32 R9, RZ, RZ, -0x319194d8 ;  /* 0xce6e6b28ff097424 */ /* 0x000fe200078e00ff */
[----:B------:R-:W-:Y:S01]  /*0f30*/  MOV R17, RZ ;  /* 0x000000ff00117202 */ /* 0x000fe20000000f00 */
[----:B------:R-:W-:-:S03]  /*0f40*/  IMAD.MOV.U32 R8, RZ, RZ, R10 ;  /* 0x000000ffff087224 */ /* 0x000fc600078e000a */
[----:B------:R-:W-:-:S07]  /*0f50*/  IMAD.U32 R23, RZ, RZ, UR4 ;  /* 0x00000004ff177e24 */ /* 0x000fce000f8e00ff */
.L_x_262:
[----:B------:R-:W-:Y:S01]  /*0f60*/  ISETP.NE.AND P0, PT, R17, R10, PT ;  /* 0x0000000a1100720c */ /* 0x000fe20003f05270 */
[----:B------:R-:W-:-:S12]  /*0f70*/  BSSY.RECONVERGENT B0, `(.L_x_250) ;  /* 0x0000021000007945 */ /* 0x000fd80003800200 */
[----:B------:R-:W-:Y:S05]  /*0f80*/  @!P0 BRA `(.L_x_251) ;  /* 0x00000000007c8947 */ /* 0x000fea0003800000 */
[C---:B0-----:R-:W-:Y:S01]  /*0f90*/  IMAD.WIDE.U32 R20, R17.reuse, 0x4, R24 ;  /* 0x0000000411147825 */ /* 0x041fe200078e0018 */
[----:B------:R-:W2:Y:S04]  /*0fa0*/  LD.E R4, desc[UR6][R14.64] ;  /* 0x000000060e047980 */ /* 0x000ea8000c101900 */
[----:B------:R-:W3:Y:S01]  /*0fb0*/  LDG.E R3, desc[UR6][R20.64] ;  /* 0x0000000614037981 */ /* 0x000ee2000c1e1900 */
[----:B------:R-:W-:-:S06]  /*0fc0*/  IMAD.WIDE.U32 R18, R17, 0x4, R12 ;  /* 0x0000000411127825 */ /* 0x000fcc00078e000c */
[----:B------:R-:W2:Y:S01]  /*0fd0*/  LD.E R19, desc[UR6][R18.64] ;  /* 0x0000000612137980 */ /* 0x000ea2000c101900 */
[----:B------:R-:W0:Y:S01]  /*0fe0*/  MUFU.RCP R27, R2 ;  /* 0x00000002001b7308 */ /* 0x000e220000001000 */
[----:B------:R-:W-:Y:S01]  /*0ff0*/  FSETP.GEU.AND P3, PT, R7, R5, PT ;  /* 0x000000050700720b */ /* 0x000fe20003f6e000 */
[----:B0-----:R-:W-:-:S04]  /*1000*/  FFMA R16, -R2, R27, 1 ;  /* 0x3f80000002107423 */ /* 0x001fc8000000011b */
[----:B------:R-:W-:Y:S01]  /*1010*/  FFMA R27, R27, R16, R27 ;  /* 0x000000101b1b7223 */ /* 0x000fe2000000001b */
[----:B---3--:R-:W-:-:S05]  /*1020*/  I2FP.F32.S32 R3, R3 ;  /* 0x0000000300037245 */ /* 0x008fca0000201400 */
[----:B------:R-:W-:-:S04]  /*1030*/  FADD R0, R2, -R3 ;  /* 0x8000000302007221 */ /* 0x000fc80000000000 */
[----:B------:R-:W-:-:S04]  /*1040*/  FMUL R0, R0, 200 ;  /* 0x4348000000007820 */ /* 0x000fc80000400000 */
[----:B------:R-:W0:Y:S01]  /*1050*/  FCHK P0, R0, R2 ;  /* 0x0000000200007302 */ /* 0x000e220000000000 */
[----:B------:R-:W-:-:S04]  /*1060*/  FFMA R16, R0, R27, RZ ;  /* 0x0000001b00107223 */ /* 0x000fc800000000ff */
[----:B------:R-:W-:Y:S01]  /*1070*/  FFMA R20, -R2, R16, R0 ;  /* 0x0000001002147223 */ /* 0x000fe20000000100 */
[----:B--2---:R-:W-:-:S03]  /*1080*/  FADD R4, R19, -R4 ;  /* 0x8000000413047221 */ /* 0x004fc60000000000 */
[----:B------:R-:W-:Y:S01]  /*1090*/  FFMA R16, R27, R20, R16 ;  /* 0x000000141b107223 */ /* 0x000fe20000000010 */
[----:B0-----:R-:W-:Y:S06]  /*10a0*/  @!P0 BRA `(.L_x_252) ;  /* 0x00000000000c8947 */ /* 0x001fec0003800000 */
[----:B------:R-:W-:-:S07]  /*10b0*/  MOV R18, 0x10d0 ;  /* 0x000010d000127802 */ /* 0x000fce0000000f00 */
[----:B------:R-:W-:Y:S05]  /*10c0*/  CALL.REL.NOINC `($__internal_0_$__cuda_sm3x_div_rn_noftz_f32_slowpath) ;  /* 0x0000001800447944 */ /* 0x000fea0003c00000 */
[----:B------:R-:W-:-:S07]  /*10d0*/  MOV R16, R0 ;  /* 0x0000000000107202 */ /* 0x000fce0000000f00 */
.L_x_252:
[----:B------:R-:W-:Y:S01]  /*10e0*/  FSETP.GT.AND P0, PT, R6, R3, PT ;  /* 0x000000030600720b */ /* 0x000fe20003f04000 */
[----:B------:R-:W-:-:S12]  /*10f0*/  @!P3 FADD R16, R16, 100 ;  /* 0x42c800001010b421 */ /* 0x000fd80000000000 */
[----:B------:R-:W-:Y:S01]  /*1100*/  @P0 FADD R16, R16, 50 ;  /* 0x4248000010100421 */ /* 0x000fe20000000000 */
[----:B------:R-:W-:-:S03]  /*1110*/  PLOP3.LUT P0, PT, PT, PT, PT, 0x80, 0x8 ;  /* 0x000000000008781c */ /* 0x000fc60003f0f070 */
[----:B------:R-:W-:-:S05]  /*1120*/  FADD R4, R4, R16 ;  /* 0x0000001004047221 */ /* 0x000fca0000000000 */
[----:B------:R-:W-:-:S13]  /*1130*/  FSETP.GT.AND P1, PT, R4, R9, PT ;  /* 0x000000090400720b */ /* 0x000fda0003f24000 */
[----:B------:R-:W-:-:S04]  /*1140*/  @!P1 ISETP.GE.AND P2, PT, R17, R8, PT ;  /* 0x000000081100920c */ /* 0x000fc80003f46270 */
[----:B------:R-:W-:-:S04]  /*1150*/  @!P1 FSETP.EQ.AND P0, PT, R4, R9, !P2 ;  /* 0x000000090400920b */ /* 0x000fc80005702000 */
[----:B------:R-:W-:Y:S02]  /*1160*/  FSEL R9, R4, R9, P0 ;  /* 0x0000000904097208 */ /* 0x000fe40000000000 */
[----:B------:R-:W-:-:S07]  /*1170*/  SEL R8, R17, R8, P0 ;  /* 0x0000000811087207 */ /* 0x000fce0000000000 */
.L_x_251:
[----:B------:R-:W-:Y:S05]  /*1180*/  BSYNC.RECONVERGENT B0 ;  /* 0x0000000000007941 */ /* 0x000fea0003800200 */
.L_x_250:
[----:B------:R-:W-:Y:S01]  /*1190*/  VIADD R16, R17, 0x1 ;  /* 0x0000000111107836 */ /* 0x000fe20000000000 */
[----:B------:R-:W-:Y:S04]  /*11a0*/  BSSY.RECONVERGENT B0, `(.L_x_253) ;  /* 0x0000022000007945 */ /* 0x000fe80003800200 */
[----:B------:R-:W-:-:S13]  /*11b0*/  ISETP.NE.AND P0, PT, R16, R10, PT ;  /* 0x0000000a1000720c */ /* 0x000fda0003f05270 */
[----:B------:R-:W-:Y:S05]  /*11c0*/  @!P0 BRA `(.L_x_254) ;  /* 0x00000000007c8947 */ /* 0x000fea0003800000 */
[C---:B0-----:R-:W-:Y:S01]  /*11d0*/  IMAD.WIDE.U32 R18, R17.reuse, 0x4, R24 ;  /* 0x0000000411127825 */ /* 0x041fe200078e0018 */
[----:B------:R-:W2:Y:S04]  /*11e0*/  LD.E R4, desc[UR6][R14.64] ;  /* 0x000000060e047980 */ /* 0x000ea8000c101900 */
[----:B------:R0:W3:Y:S02]  /*11f0*/  LDG.E R3, desc[UR6][R18.64+0x4] ;  /* 0x0000040612037981 */ /* 0x0000e4000c1e1900 */
[----:B0-----:R-:W-:-:S05]  /*1200*/  IMAD.WIDE.U32 R18, R17, 0x4, R12 ;  /* 0x0000000411127825 */ /* 0x001fca00078e000c */
        /* <DEDUP_REMOVED lines=14> */
[----:B------:R-:W-:Y:S01]  /*12f0*/  IMAD.MOV.U32 R0, RZ, RZ, R29 ;  /* 0x000000ffff007224 */ /* 0x000fe200078e001d */
[----:B------:R-:W-:-:S07]  /*1300*/  MOV R18, 0x1320 ;  /* 0x0000132000127802 */ /* 0x000fce0000000f00 */
[----:B------:R-:W-:Y:S05]  /*1310*/  CALL.REL.NOINC `($__internal_0_$__cuda_sm3x_div_rn_noftz_f32_slowpath) ;  /* 0x0000001400b07944 */ /* 0x000fea0003c00000 */
.L_x_255:
        /* <DEDUP_REMOVED lines=10> */
.L_x_254:
[----:B------:R-:W-:Y:S05]  /*13c0*/  BSYNC.RECONVERGENT B0 ;  /* 0x0000000000007941 */ /* 0x000fea0003800200 */
.L_x_253:
[----:B------:R-:W-:Y:S01]  /*13d0*/  IADD3 R16, PT, PT, R17, 0x2, RZ ;  /* 0x0000000211107810 */ /* 0x000fe20007ffe0ff */
[----:B------:R-:W-:Y:S03]  /*13e0*/  BSSY.RECONVERGENT B0, `(.L_x_256) ;  /* 0x0000022000007945 */ /* 0x000fe60003800200 */
        /* <DEDUP_REMOVED lines=23> */
.L_x_258:
        /* <DEDUP_REMOVED lines=10> */
.L_x_257:
[----:B------:R-:W-:Y:S05]  /*1600*/  BSYNC.RECONVERGENT B0 ;  /* 0x0000000000007941 */ /* 0x000fea0003800200 */
.L_x_256:
        /* <DEDUP_REMOVED lines=22> */
[----:B------:R-:W-:Y:S02]  /*1770*/  MOV R0, R29 ;  /* 0x0000001d00007202 */ /* 0x000fe40000000f00 */
[----:B------:R-:W-:-:S07]  /*1780*/  MOV R18, 0x17a0 ;  /* 0x000017a000127802 */ /* 0x000fce0000000f00 */
[----:B------:R-:W-:Y:S05]  /*1790*/  CALL.REL.NOINC `($__internal_0_$__cuda_sm3x_div_rn_noftz_f32_slowpath) ;  /* 0x0000001000907944 */ /* 0x000fea0003c00000 */
.L_x_261:
        /* <DEDUP_REMOVED lines=10> */
.L_x_260:
[----:B------:R-:W-:Y:S05]  /*1840*/  BSYNC.RECONVERGENT B0 ;  /* 0x0000000000007941 */ /* 0x000fea0003800200 */
.L_x_259:
[----:B------:R-:W-:-:S05]  /*1850*/  VIADD R17, R17, 0x4 ;  /* 0x0000000411117836 */ /* 0x000fca0000000000 */
[----:B------:R-:W-:-:S13]  /*1860*/  ISETP.NE.AND P0, PT, R17, R23, PT ;  /* 0x000000171100720c */ /* 0x000fda0003f05270 */
[----:B------:R-:W-:Y:S05]  /*1870*/  @P0 BRA `(.L_x_262) ;  /* 0xfffffff400b80947 */ /* 0x000fea000383ffff */
.L_x_249:
[----:B------:R-:W-:-:S09]  /*1880*/  UISETP.NE.AND UP0, UPT, UR8, URZ, UPT ;  /* 0x000000ff0800728c */ /* 0x000fd2000bf05270 */
[----:B------:R-:W-:Y:S05]  /*1890*/  BRA.U !UP0, `(.L_x_247) ;  /* 0x0000001108347547 */ /* 0x000fea000b800000 */
[----:B------:R-:W1:Y:S01]  /*18a0*/  LDC.64 R16, c[0x0][0x3c0] ;  /* 0x0000f000ff107b82 */ /* 0x000e620000000a00 */
[----:B------:R-:W-:Y:S01]  /*18b0*/  IMAD.WIDE.U32 R18, R23, 0x4, R12 ;  /* 0x0000000417127825 */ /* 0x000fe200078e000c */
[----:B------:R-:W-:-:S03]  /*18c0*/  UIADD3 UR4, UPT, UPT, -UR8, URZ, URZ ;  /* 0x000000ff08047290 */ /* 0x000fc6000fffe1ff */
[----:B------:R-:W-:Y:S01]  /*18d0*/  IMAD.MOV.U32 R13, RZ, RZ, R18 ;  /* 0x000000ffff0d7224 */ /* 0x000fe200078e0012 */
[----:B------:R-:W-:Y:S01]  /*18e0*/  MOV R12, R19 ;  /* 0x00000013000c7202 */ /* 0x000fe20000000f00 */
[----:B-1----:R-:W-:-:S04]  /*18f0*/  IMAD.WIDE.U32 R16, R23, 0x4, R16 ;  /* 0x0000000417107825 */ /* 0x002fc800078e0010 */
[----:B------:R-:W-:Y:S01]  /*1900*/  IMAD.MOV.U32 R3, RZ, RZ, R17 ;  /* 0x000000ffff037224 */ /* 0x000fe200078e0011 */
[----:B------:R-:W-:Y:S01]  /*1910*/  IADD3 R17, PT, PT, -R10, R23, RZ ;  /* 0x000000170a117210 */ /* 0x000fe20007ffe1ff */
[----:B------:R-:W-:-:S07]  /*1920*/  IMAD.MOV.U32 R4, RZ, RZ, R16 ;  /* 0x000000ffff047224 */ /* 0x000fce00078e0010 */
.L_x_266:
[----:B------:R-:W-:Y:S01]  /*1930*/  ISETP.NE.AND P0, PT, R17, RZ, PT ;  /* 0x000000ff1100720c */ /* 0x000fe20003f05270 */
[----:B------:R-:W-:-:S12]  /*1940*/  BSSY.RECONVERGENT B0, `(.L_x_263) ;  /* 0x0000023000007945 */ /* 0x000fd80003800200 */
[----:B------:R-:W-:Y:S05]  /*1950*/  @!P0 BRA `(.L_x_264) ;  /* 0x0000000000848947 */ /* 0x000fea0003800000 */
[----:B------:R-:W-:Y:S01]  /*1960*/  IMAD.MOV.U32 R18, RZ, RZ, R4 ;  /* 0x000000ffff127224 */ /* 0x000fe200078e0004 */
[----:B------:R-:W2:Y:S01]  /*1970*/  LD.E R21, desc[UR6][R14.64] ;  /* 0x000000060e157980 */ /* 0x000ea2000c101900 */
[----:B------:R-:W-:-:S05]  /*1980*/  IMAD.MOV.U32 R19, RZ, RZ, R3 ;  /* 0x000000ffff137224 */ /* 0x000fca00078e0003 */
[----:B------:R1:W3:Y:S02]  /*1990*/  LDG.E R10, desc[UR6][R18.64] ;  /* 0x00000006120a7981 */ /* 0x0002e4000c1e1900 */
[----:B-1----:R-:W-:Y:S01]  /*19a0*/  MOV R18, R13 ;  /* 0x0000000d00127202 */ /* 0x002fe20000000f00 */
[----:B------:R-:W-:-:S05]  /*19b0*/  IMAD.MOV.U32 R19, RZ, RZ, R12 ;  /* 0x000000ffff137224 */ /* 0x000fca00078e000c */
[----:B------:R-:W2:Y:S01]  /*19c0*/  LD.E R16, desc[UR6][R18.64] ;  /* 0x0000000612107980 */ /* 0x000ea2000c101900 */
[----:B0-----:R-:W0:Y:S01]  /*19d0*/  MUFU.RCP R25, R2 ;  /* 0x0000000200197308 */ /* 0x001e220000001000 */
        /* <DEDUP_REMOVED lines=15> */
.L_x_265:
        /* <DEDUP_REMOVED lines=10> */
.L_x_264:
[----:B------:R-:W-:Y:S05]  /*1b70*/  BSYNC.RECONVERGENT B0 ;  /* 0x0000000000007941 */ /* 0x000fea0003800200 */
.L_x_263:
[----:B------:R-:W-:Y:S01]  /*1b80*/  UIADD3 UR4, UPT, UPT, UR4, 0x1, URZ ;  /* 0x0000000104047890 */ /* 0x000fe2000fffe0ff */
[----:B------:R-:W-:Y:S02]  /*1b90*/  IADD3 R13, P1, PT, R13, 0x4, RZ ;  /* 0x000000040d0d7810 */ /* 0x000fe40007f3e0ff */
[----:B------:R-:W-:Y:S01]  /*1ba0*/  IADD3 R4, P0, PT, R4, 0x4, RZ ;  /* 0x0000000404047810 */ /* 0x000fe20007f1e0ff */
[----:B------:R-:W-:Y:S02]  /*1bb0*/  UISETP.NE.AND UP0, UPT, UR4, URZ, UPT ;  /* 0x000000ff0400728c */ /* 0x000fe4000bf05270 */
[----:B------:R-:W-:Y:S01]  /*1bc0*/  IMAD.X R12, RZ, RZ, R12, P1 ;  /* 0x000000ffff0c7224 */ /* 0x000fe200008e060c */
[----:B------:R-:W-:-:S06]  /*1bd0*/  IADD3.X R3, PT, PT, RZ, R3, RZ, P0, !PT ;  /* 0x00000003ff037210 */ /* 0x000fcc00007fe4ff */
[----:B------:R-:W-:Y:S05]  /*1be0*/  BRA.U !UP0, `(.L_x_247) ;  /* 0x0000000d08607547 */ /* 0x000fea000b800000 */
[----:B------:R-:W-:Y:S01]  /*1bf0*/  VIADD R23, R23, 0x1 ;  /* 0x0000000117177836 */ /* 0x000fe20000000000 */
[----:B------:R-:W-:Y:S01]  /*1c00*/  IADD3 R17, PT, PT, R17, 0x1, RZ ;  /* 0x0000000111117810 */ /* 0x000fe20007ffe0ff */
[----:B------:R-:W-:Y:S06]  /*1c10*/  BRA `(.L_x_266) ;  /* 0xfffffffc00447947 */ /* 0x000fec000383ffff */
.L_x_248:
[----:B------:R-:W-:Y:S01]  /*1c20*/  UISETP.GE.U32.AND UP0, UPT, UR5, 0x4, UPT ;  /* 0x000000040500788c */ /* 0x000fe2000bf06070 */
[----:B------:R-:W-:Y:S01]  /*1c30*/  IMAD.MOV.U32 R9, RZ, RZ, -0x319194d8 ;  /* 0xce6e6b28ff097424 */ /* 0x000fe200078e00ff */
[----:B------:R-:W-:Y:S01]  /*1c40*/  MOV R8, R10 ;  /* 0x0000000a00087202 */ /* 0x000fe20000000f00 */
[----:B------:R-:W-:Y:S01]  /*1c50*/  IMAD.MOV.U32 R4, RZ, RZ, RZ ;  /* 0x000000ffff047224 */ /* 0x000fe200078e00ff */
[----:B------:R-:W-:-:S05]  /*1c60*/  ULOP3.LUT UR8, UR5, 0x3, URZ, 0xc0, !UPT ;  /* 0x0000000305087892 */ /* 0x000fca000f8ec0ff */
[----:B------:R-:W-:Y:S07]  /*1c70*/  BRA.U !UP0, `(.L_x_267) ;  /* 0x0000000908607547 */ /* 0x000fee000b800000 */
[----:B------:R-:W1:Y:S01]  /*1c80*/  LDC.64 R16, c[0x0][0x3c0] ;  /* 0x0000f000ff107b82 */ /* 0x000e620000000a00 */
[----:B------:R-:W-:Y:S01]  /*1c90*/  ULOP3.LUT UR5, UR5, 0x7ffffffc, URZ, 0xc0, !UPT ;  /* 0x7ffffffc05057892 */ /* 0x000fe2000f8ec0ff */
[----:B------:R-:W-:Y:S01]  /*1ca0*/  IMAD.MOV.U32 R9, RZ, RZ, -0x319194d8 ;  /* 0xce6e6b28ff097424 */ /* 0x000fe200078e00ff */
[----:B------:R-:W-:Y:S01]  /*1cb0*/  MOV R8, R10 ;  /* 0x0000000a00087202 */ /* 0x000fe20000000f00 */
[----:B------:R-:W-:-:S03]  /*1cc0*/  IMAD.MOV.U32 R3, RZ, RZ, RZ ;  /* 0x000000ffff037224 */ /* 0x000fc600078e00ff */
[----:B------:R-:W-:-:S07]  /*1cd0*/  IMAD.U32 R4, RZ, RZ, UR5 ;  /* 0x00000005ff047e24 */ /* 0x000fce000f8e00ff */
.L_x_280:
[----:B------:R-:W-:Y:S01]  /*1ce0*/  ISETP.NE.AND P0, PT, R3, R10, PT ;  /* 0x0000000a0300720c */ /* 0x000fe20003f05270 */
[----:B------:R-:W-:-:S12]  /*1cf0*/  BSSY.RECONVERGENT B0, `(.L_x_268) ;  /* 0x0000021000007945 */ /* 0x000fd80003800200 */
[----:B------:R-:W-:Y:S05]  /*1d00*/  @!P0 BRA `(.L_x_269) ;  /* 0x00000000007c8947 */ /* 0x000fea0003800000 */
[C---:B-1----:R-:W-:Y:S01]  /*1d10*/  IMAD.WIDE.U32 R20, R3.reuse, 0x4, R16 ;  /* 0x0000000403147825 */ /* 0x042fe200078e0010 */
[----:B------:R-:W2:Y:S05]  /*1d20*/  LD.E R24, desc[UR6][R14.64] ;  /* 0x000000060e187980 */ /* 0x000eaa000c101900 */
[----:B------:R-:W3:Y:S01]  /*1d30*/  LDG.E R20, desc[UR6][R20.64] ;  /* 0x0000000614147981 */ /* 0x000ee2000c1e1900 */
[----:B0-----:R-:W-:-:S06]  /*1d40*/  IMAD.WIDE.U32 R18, R3, 0x4, R12 ;  /* 0x0000000403127825 */ /* 0x001fcc00078e000c */
        /* <DEDUP_REMOVED lines=17> */
.L_x_270:
        /* <DEDUP_REMOVED lines=10> */
.L_x_269:
[----:B------:R-:W-:Y:S05]  /*1f00*/  BSYNC.RECONVERGENT B0 ;  /* 0x0000000000007941 */ /* 0x000fea0003800200 */
.L_x_268:
[----:B------:R-:W-:Y:S01]  /*1f10*/  IADD3 R25, PT, PT, R3, 0x1, RZ ;  /* 0x0000000103197810 */ /* 0x000fe20007ffe0ff */
[----:B------:R-:W-:Y:S03]  /*1f20*/  BSSY.RECONVERGENT B0, `(.L_x_271) ;  /* 0x0000022000007945 */ /* 0x000fe60003800200 */
[----:B------:R-:W-:-:S13]  /*1f30*/  ISETP.NE.AND P0, PT, R25, R10, PT ;  /* 0x0000000a1900720c */ /* 0x000fda0003f05270 */
[----:B------:R-:W-:Y:S05]  /*1f40*/  @!P0 BRA `(.L_x_272) ;  /* 0x00000000007c8947 */ /* 0x000fea0003800000 */
[C---:B01----:R-:W-:Y:S01]  /*1f50*/  IMAD.WIDE.U32 R18, R3.reuse, 0x4, R16 ;  /* 0x0000000403127825 */ /* 0x043fe200078e0010 */
        /* <DEDUP_REMOVED lines=20> */
.L_x_273:
        /* <DEDUP_REMOVED lines=10> */
.L_x_272:
[----:B------:R-:W-:Y:S05]  /*2140*/  BSYNC.RECONVERGENT B0 ;  /* 0x0000000000007941 */ /* 0x000fea0003800200 */
.L_x_271:
[----:B------:R-:W-:Y:S01]  /*2150*/  VIADD R25, R3, 0x2 ;  /* 0x0000000203197836 */ /* 0x000fe20000000000 */
[----:B------:R-:W-:Y:S04]  /*2160*/  BSSY.RECONVERGENT B0, `(.L_x_274) ;  /* 0x0000022000007945 */ /* 0x000fe80003800200 */
[----:B------:R-:W-:-:S13]  /*2170*/  ISETP.NE.AND P0, PT, R25, R10, PT ;  /* 0x0000000a1900720c */ /* 0x000fda0003f05270 */
[----:B------:R-:W-:Y:S05]  /*2180*/  @!P0 BRA `(.L_x_275) ;  /* 0x00000000007c8947 */ /* 0x000fea0003800000 */
[C---:B01----:R-:W-:Y:S01]  /*2190*/  IMAD.WIDE.U32 R18, R3.reuse, 0x4, R16 ;  /* 0x0000000403127825 */ /* 0x043fe200078e0010 */
[----:B------:R-:W2:Y:S04]  /*21a0*/  LD.E R23, desc[UR6][R14.64] ;  /* 0x000000060e177980 */ /* 0x000ea8000c101900 */
[----:B------:R0:W3:Y:S02]  /*21b0*/  LDG.E R24, desc[UR6][R18.64+0x8] ;  /* 0x0000080612187981 */ /* 0x0000e4000c1e1900 */
[----:B0-----:R-:W-:-:S05]  /*21c0*/  IMAD.WIDE.U32 R18, R3, 0x4, R12 ;  /* 0x0000000403127825 */ /* 0x001fca00078e000c */
[----:B------:R-:W2:Y:S01]  /*21d0*/  LD.E R20, desc[UR6][R18.64+0x8] ;  /* 0x0000080612147980 */ /* 0x000ea2000c101900 */
[----:B------:R-:W0:Y:S02]  /*21e0*/  MUFU.RCP R27, R2 ;  /* 0x00000002001b7308 */ /* 0x000e240000001000 */
[----:B0-----:R-:W-:-:S04]  /*21f0*/  FFMA R0, -R2, R27, 1 ;  /* 0x3f80000002007423 */ /* 0x001fc8000000011b */
[----:B------:R-:W-:Y:S01]  /*2200*/  FFMA R0, R27, R0, R27 ;  /* 0x000000001b007223 */ /* 0x000fe2000000001b */
[----:B------:R-:W-:Y:S02]  /*2210*/  FSETP.GEU.AND P3, PT, R7, R5, PT ;  /* 0x000000050700720b */ /* 0x000fe40003f6e000 */
        /* <DEDUP_REMOVED lines=12> */
.L_x_276:
        /* <DEDUP_REMOVED lines=10> */
.L_x_275:
[----:B------:R-:W-:Y:S05]  /*2380*/  BSYNC.RECONVERGENT B0 ;  /* 0x0000000000007941 */ /* 0x000fea0003800200 */
.L_x_274:
        /* <DEDUP_REMOVED lines=25> */
.L_x_279:
        /* <DEDUP_REMOVED lines=10> */
.L_x_278:
[----:B------:R-:W-:Y:S05]  /*25c0*/  BSYNC.RECONVERGENT B0 ;  /* 0x0000000000007941 */ /* 0x000fea0003800200 */
.L_x_277:
[----:B------:R-:W-:-:S04]  /*25d0*/  IADD3 R3, PT, PT, R3, 0x4, RZ ;  /* 0x0000000403037810 */ /* 0x000fc80007ffe0ff */
[----:B------:R-:W-:-:S13]  /*25e0*/  ISETP.NE.AND P0, PT, R3, R4, PT ;  /* 0x000000040300720c */ /* 0x000fda0003f05270 */
[----:B------:R-:W-:Y:S05]  /*25f0*/  @P0 BRA `(.L_x_280) ;  /* 0xfffffff400b80947 */ /* 0x000fea000383ffff */
.L_x_267:
[----:B------:R-:W-:-:S09]  /*2600*/  UISETP.NE.AND UP0, UPT, UR8, URZ, UPT ;  /* 0x000000ff0800728c */ /* 0x000fd2000bf05270 */
[----:B------:R-:W-:Y:S05]  /*2610*/  BRA.U !UP0, `(.L_x_247) ;  /* 0x0000000108d47547 */ /* 0x000fea000b800000 */
[----:B0-----:R-:W0:Y:S01]  /*2620*/  LDC.64 R18, c[0x0][0x3c0] ;  /* 0x0000f000ff127b82 */ /* 0x001e220000000a00 */
[----:B------:R-:W-:Y:S01]  /*2630*/  IMAD.WIDE.U32 R12, R4, 0x4, R12 ;  /* 0x00000004040c7825 */ /* 0x000fe200078e000c */
[----:B------:R-:W-:-:S03]  /*2640*/  UIADD3 UR4, UPT, UPT, -UR8, URZ, URZ ;  /* 0x000000ff08047290 */ /* 0x000fc6000fffe1ff */
[----:B-1----:R-:W-:Y:S02]  /*2650*/  IMAD.MOV.U32 R16, RZ, RZ, R12 ;  /* 0x000000ffff107224 */ /* 0x002fe400078e000c */
[C---:B------:R-:W-:Y:S02]  /*2660*/  IMAD.IADD R23, R4.reuse, 0x1, -R10 ;  /* 0x0000000104177824 */ /* 0x040fe400078e0a0a */
[----:B0-----:R-:W-:-:S04]  /*2670*/  IMAD.WIDE.U32 R18, R4, 0x4, R18 ;  /* 0x0000000404127825 */ /* 0x001fc800078e0012 */
[----:B------:R-:W-:Y:S01]  /*2680*/  IMAD.MOV.U32 R12, RZ, RZ, R18 ;  /* 0x000000ffff0c7224 */ /* 0x000fe200078e0012 */
[----:B------:R-:W-:-:S07]  /*2690*/  MOV R3, R19 ;  /* 0x0000001300037202 */ /* 0x000fce0000000f00 */
.L_x_284:
[----:B------:R-:W-:Y:S01]  /*26a0*/  ISETP.NE.AND P0, PT, R23, RZ, PT ;  /* 0x000000ff1700720c */ /* 0x000fe20003f05270 */
[----:B------:R-:W-:Y:S01]  /*26b0*/  UIADD3 UR4, UPT, UPT, UR4, 0x1, URZ ;  /* 0x0000000104047890 */ /* 0x000fe2000fffe0ff */
[----:B------:R-:W-:Y:S03]  /*26c0*/  BSSY.RECONVERGENT B0, `(.L_x_281) ;  /* 0x0000023000007945 */ /* 0x000fe60003800200 */
[----:B------:R-:W-:-:S08]  /*26d0*/  UISETP.NE.AND UP0, UPT, UR4, URZ, UPT ;  /* 0x000000ff0400728c */ /* 0x000fd0000bf05270 */
[----:B------:R-:W-:Y:S05]  /*26e0*/  @!P0 BRA `(.L_x_282) ;  /* 0x0000000000808947 */ /* 0x000fea0003800000 */
[----:B------:R-:W-:Y:S01]  /*26f0*/  IMAD.MOV.U32 R18, RZ, RZ, R12 ;  /* 0x000000ffff127224 */ /* 0x000fe200078e000c */
[----:B------:R-:W-:Y:S01]  /*2700*/  MOV R19, R3 ;  /* 0x0000000300137202 */ /* 0x000fe20000000f00 */
[----:B------:R-:W2:Y:S04]  /*2710*/  LD.E R20, desc[UR6][R14.64] ;  /* 0x000000060e147980 */ /* 0x000ea8000c101900 */
[----:B------:R-:W3:Y:S01]  /*2720*/  LDG.E R10, desc[UR6][R18.64] ;  /* 0x00000006120a7981 */ /* 0x000ee2000c1e1900 */
[----:B------:R-:W-:-:S06]  /*2730*/  IMAD.MOV.U32 R17, RZ, RZ, R13 ;  /* 0x000000ffff117224 */ /* 0x000fcc00078e000d */
        /* <DEDUP_REMOVED lines=17> */
.L_x_283:
        /* <DEDUP_REMOVED lines=10> */
.L_x_282:
[----:B------:R-:W-:Y:S05]  /*28f0*/  BSYNC.RECONVERGENT B0 ;  /* 0x0000000000007941 */ /* 0x000fea0003800200 */
.L_x_281:
[----:B------:R-:W-:Y:S01]  /*2900*/  IADD3 R12, P0, PT, R12, 0x4, RZ ;  /* 0x000000040c0c7810 */ /* 0x000fe20007f1e0ff */
[----:B------:R-:W-:Y:S01]  /*2910*/  VIADD R23, R23, 0x1 ;  /* 0x0000000117177836 */ /* 0x000fe20000000000 */
[----:B------:R-:W-:Y:S02]  /*2920*/  IADD3 R16, P1, PT, R16, 0x4, RZ ;  /* 0x0000000410107810 */ /* 0x000fe40007f3e0ff */
[----:B------:R-:W-:Y:S01]  /*2930*/  IADD3 R4, PT, PT, R4, 0x1, RZ ;  /* 0x0000000104047810 */ /* 0x000fe20007ffe0ff */
[----:B------:R-:W-:Y:S01]  /*2940*/  IMAD.X R3, RZ, RZ, R3, P0 ;  /* 0x000000ffff037224 */ /* 0x000fe200000e0603 */
[----:B------:R-:W-:Y:S01]  /*2950*/  IADD3.X R13, PT, PT, RZ, R13, RZ, P1, !PT ;  /* 0x0000000dff0d7210 */ /* 0x000fe20000ffe4ff */
[----:B------:R-:W-:Y:S08]  /*2960*/  BRA.U UP0, `(.L_x_284) ;  /* 0xfffffffd004c7547 */ /* 0x000ff0000b83ffff */
.L_x_247:
[----:B----4-:R-:W3:Y:S08]  /*2970*/  LDC.64 R2, c[0x0][0x3a8] ;  /* 0x0000ea00ff027b82 */ /* 0x010ef00000000a00 */
[----:B------:R-:W4:Y:S01]  /*2980*/  LDC.64 R4, c[0x0][0x3b0] ;  /* 0x0000ec00ff047b82 */ /* 0x000f220000000a00 */
[----:B---3--:R-:W-:-:S05]  /*2990*/  IMAD.WIDE R2, R11, 0x4, R2 ;  /* 0x000000040b027825 */ /* 0x008fca00078e0202 */
[----:B------:R-:W-:Y:S01]  /*29a0*/  STG.E desc[UR6][R2.64], R9 ;  /* 0x0000000902007986 */ /* 0x000fe2000c101906 */
[----:B----4-:R-:W-:-:S05]  /*29b0*/  IMAD.WIDE R4, R11, 0x4, R4 ;  /* 0x000000040b047825 */ /* 0x010fca00078e0204 */
[----:B------:R-:W-:Y:S01]  /*29c0*/  STG.E desc[UR6][R4.64], R8 ;  /* 0x0000000804007986 */ /* 0x000fe2000c101906 */
[----:B------:R-:W-:Y:S05]  /*29d0*/  EXIT ;  /* 0x000000000000794d */ /* 0x000fea0003800000 */
        .weak           $__internal_0_$__cuda_sm3x_div_rn_noftz_f32_slowpath
        .type           $__internal_0_$__cuda_sm3x_div_rn_noftz_f32_slowpath,@function
        .size           $__internal_0_$__cuda_sm3x_div_rn_noftz_f32_slowpath,(.L_x_439 - $__internal_0_$__cuda_sm3x_div_rn_noftz_f32_slowpath)
$__internal_0_$__cuda_sm3x_div_rn_noftz_f32_slowpath:
[----:B------:R-:W-:Y:S01]  /*29e0*/  SHF.R.U32.HI R19, RZ, 0x17, R2 ;  /* 0x00000017ff137819 */ /* 0x000fe20000011602 */
[----:B------:R-:W-:Y:S01]  /*29f0*/  BSSY.RECONVERGENT B1, `(.L_x_285) ;  /* 0x0000065000017945 */ /* 0x000fe20003800200 */
[----:B------:R-:W-:Y:S02]  /*2a00*/  SHF.R.U32.HI R20, RZ, 0x17, R0 ;  /* 0x00000017ff147819 */ /* 0x000fe40000011600 */
[----:B------:R-:W-:Y:S02]  /*2a10*/  LOP3.LUT R19, R19, 0xff, RZ, 0xc0, !PT ;  /* 0x000000ff13137812 */ /* 0x000fe400078ec0ff */
[----:B------:R-:W-:Y:S02]  /*2a20*/  LOP3.LUT R20, R20, 0xff, RZ, 0xc0, !PT ;  /* 0x000000ff14147812 */ /* 0x000fe400078ec0ff */
[----:B------:R-:W-:Y:S01]  /*2a30*/  MOV R26, R2 ;  /* 0x00000002001a7202 */ /* 0x000fe20000000f00 */
[----:B------:R-:W-:Y:S02]  /*2a40*/  VIADD R21, R19, 0xffffffff ;  /* 0xffffffff13157836 */ /* 0x000fe40000000000 */
[----:B------:R-:W-:-:S03]  /*2a50*/  VIADD R22, R20, 0xffffffff ;  /* 0xffffffff14167836 */ /* 0x000fc60000000000 */
[----:B------:R-:W-:-:S04]  /*2a60*/  ISETP.GT.U32.AND P0, PT, R21, 0xfd, PT ;  /* 0x000000fd1500780c */ /* 0x000fc80003f04070 */
[----:B------:R-:W-:-:S13]  /*2a70*/  ISETP.GT.U32.OR P0, PT, R22, 0xfd, P0 ;  /* 0x000000fd1600780c */ /* 0x000fda0000704470 */
[----:B------:R-:W-:Y:S01]  /*2a80*/  @!P0 IMAD.MOV.U32 R22, RZ, RZ, RZ ;  /* 0x000000ffff168224 */ /* 0x000fe200078e00ff */
[----:B------:R-:W-:Y:S06]  /*2a90*/  @!P0 BRA `(.L_x_286) ;  /* 0x0000000000608947 */ /* 0x000fec0003800000 */
[----:B------:R-:W-:Y:S02]  /*2aa0*/  FSETP.GTU.FTZ.AND P0, PT, |R0|, +INF , PT ;  /* 0x7f8000000000780b */ /* 0x000fe40003f1c200 */
[----:B------:R-:W-:-:S04]  /*2ab0*/  FSETP.GTU.FTZ.AND P1, PT, |R2|, +INF , PT ;  /* 0x7f8000000200780b */ /* 0x000fc80003f3c200 */
[----:B------:R-:W-:-:S13]  /*2ac0*/  PLOP3.LUT P0, PT, P0, P1, PT, 0xf8, 0x8f ;  /* 0x00000000008f781c */ /* 0x000fda0000703f70 */
[----:B------:R-:W-:Y:S05]  /*2ad0*/  @P0 BRA `(.L_x_287) ;  /* 0x0000000400540947 */ /* 0x000fea0003800000 */
[----:B------:R-:W-:-:S13]  /*2ae0*/  LOP3.LUT P0, RZ, R26, 0x7fffffff, R0, 0xc8, !PT ;  /* 0x7fffffff1aff7812 */ /* 0x000fda000780c800 */
[----:B------:R-:W-:Y:S05]  /*2af0*/  @!P0 BRA `(.L_x_288) ;  /* 0x0000000400448947 */ /* 0x000fea0003800000 */
[----:B------:R-:W-:Y:S02]  /*2b00*/  FSETP.NEU.FTZ.AND P1, PT, |R0|, +INF , PT ;  /* 0x7f8000000000780b */ /* 0x000fe40003f3d200 */
[----:B------:R-:W-:Y:S02]  /*2b10*/  FSETP.NEU.FTZ.AND P0, PT, |R2|, +INF , PT ;  /* 0x7f8000000200780b */ /* 0x000fe40003f1d200 */
[----:B------:R-:W-:-:S11]  /*2b20*/  FSETP.NEU.FTZ.AND P4, PT, |R0|, +INF , PT ;  /* 0x7f8000000000780b */ /* 0x000fd60003f9d200 */
[----:B------:R-:W-:Y:S05]  /*2b30*/  @!P0 BRA !P1, `(.L_x_288) ;  /* 0x0000000400348947 */ /* 0x000fea0004800000 */
[----:B------:R-:W-:-:S04]  /*2b40*/  LOP3.LUT P1, RZ, R0, 0x7fffffff, RZ, 0xc0, !PT ;  /* 0x7fffffff00ff7812 */ /* 0x000fc8000782c0ff */
[----:B------:R-:W-:-:S13]  /*2b50*/  PLOP3.LUT P1, PT, P0, P1, PT, 0x2f, 0xf2 ;  /* 0x0000000000f2781c */ /* 0x000fda0000722577 */
[----:B------:R-:W-:Y:S05]  /*2b60*/  @P1 BRA `(.L_x_289) ;  /* 0x0000000400201947 */ /* 0x000fea0003800000 */
[----:B------:R-:W-:-:S04]  /*2b70*/  LOP3.LUT P0, RZ, R26, 0x7fffffff, RZ, 0xc0, !PT ;  /* 0x7fffffff1aff7812 */ /* 0x000fc8000780c0ff */
[----:B------:R-:W-:-:S13]  /*2b80*/  PLOP3.LUT P0, PT, P4, P0, PT, 0x2f, 0xf2 ;  /* 0x0000000000f2781c */ /* 0x000fda0002700577 */
[----:B------:R-:W-:Y:S05]  /*2b90*/  @P0 BRA `(.L_x_290) ;  /* 0x0000000400080947 */ /* 0x000fea0003800000 */
[----:B------:R-:W-:Y:S01]  /*2ba0*/  ISETP.GE.AND P0, PT, R21, RZ, PT ;  /* 0x000000ff1500720c */ /* 0x000fe20003f06270 */
[----:B------:R-:W-:-:S05]  /*2bb0*/  VIADD R21, R20, 0xffffffff ;  /* 0xffffffff14157836 */ /* 0x000fca0000000000 */
[----:B------:R-:W-:-:S07]  /*2bc0*/  ISETP.GE.AND P1, PT, R21, RZ, PT ;  /* 0x000000ff1500720c */ /* 0x000fce0003f26270 */
[----:B------:R-:W-:-:S06]  /*2bd0*/  @!P0 FFMA R26, R2, 1.84467440737095516160e+19, RZ ;  /* 0x5f800000021a8823 */ /* 0x000fcc00000000ff */
[----:B------:R-:W-:Y:S01]  /*2be0*/  @P1 MOV R22, RZ ;  /* 0x000000ff00161202 */ /* 0x000fe20000000f00 */
[----:B------:R-:W-:Y:S02]  /*2bf0*/  @!P1 IMAD.MOV.U32 R22, RZ, RZ, -0x40 ;  /* 0xffffffc0ff169424 */ /* 0x000fe400078e00ff */
[----:B------:R-:W-:Y:S02]  /*2c00*/  @!P1 FFMA R0, R0, 1.84467440737095516160e+19, RZ ;  /* 0x5f80000000009823 */ /* 0x000fe400000000ff */
[----:B------:R-:W-:-:S07]  /*2c10*/  @!P0 VIADD R22, R22, 0x40 ;  /* 0x0000004016168836 */ /* 0x000fce0000000000 */
.L_x_286:
[----:B------:R-:W-:Y:S01]  /*2c20*/  LEA R21, R19, 0xc0800000, 0x17 ;  /* 0xc080000013157811 */ /* 0x000fe200078eb8ff */
[----:B------:R-:W-:Y:S03]  /*2c30*/  BSSY.RECONVERGENT B2, `(.L_x_291) ;  /* 0x0000036000027945 */ /* 0x000fe60003800200 */
[----:B------:R-:W-:Y:S01]  /*2c40*/  IADD3 R21, PT, PT, -R21, R26, RZ ;  /* 0x0000001a15157210 */ /* 0x000fe20007ffe1ff */
[----:B------:R-:W-:-:S03]  /*2c50*/  VIADD R26, R20, 0xffffff81 ;  /* 0xffffff81141a7836 */ /* 0x000fc60000000000 */
[----:B------:R0:W1:Y:S01]  /*2c60*/  MUFU.RCP R27, R21 ;  /* 0x00000015001b7308 */ /* 0x0000620000001000 */
[C---:B------:R-:W-:Y:S01]  /*2c70*/  IMAD R0, R26.reuse, -0x800000, R0 ;  /* 0xff8000001a007824 */ /* 0x040fe200078e0200 */
[----:B------:R-:W-:-:S05]  /*2c80*/  IADD3 R26, PT, PT, R26, 0x7f, -R19 ;  /* 0x0000007f1a1a7810 */ /* 0x000fca0007ffe813 */
[----:B------:R-:W-:Y:S02]  /*2c90*/  IMAD.IADD R26, R26, 0x1, R22 ;  /* 0x000000011a1a7824 */ /* 0x000fe400078e0216 */
[----:B0-----:R-:W-:-:S04]  /*2ca0*/  FADD.FTZ R21, -R21, -RZ ;  /* 0x800000ff15157221 */ /* 0x001fc80000010100 */
[----:B-1----:R-:W-:-:S04]  /*2cb0*/  FFMA R20, R27, R21, 1 ;  /* 0x3f8000001b147423 */ /* 0x002fc80000000015 */
[----:B------:R-:W-:-:S04]  /*2cc0*/  FFMA R20, R27, R20, R27 ;  /* 0x000000141b147223 */ /* 0x000fc8000000001b */
[----:B------:R-:W-:-:S04]  /*2cd0*/  FFMA R27, R0, R20, RZ ;  /* 0x00000014001b7223 */ /* 0x000fc800000000ff */
[----:B------:R-:W-:-:S04]  /*2ce0*/  FFMA R19, R21, R27, R0 ;  /* 0x0000001b15137223 */ /* 0x000fc80000000000 */
[----:B------:R-:W-:-:S04]  /*2cf0*/  FFMA R19, R20, R19, R27 ;  /* 0x0000001314137223 */ /* 0x000fc8000000001b */
[----:B------:R-:W-:-:S04]  /*2d00*/  FFMA R0, R21, R19, R0 ;  /* 0x0000001315007223 */ /* 0x000fc80000000000 */
[----:B------:R-:W-:-:S05]  /*2d10*/  FFMA R21, R20, R0, R19 ;  /* 0x0000000014157223 */ /* 0x000fca0000000013 */
[----:B------:R-:W-:-:S04]  /*2d20*/  SHF.R.U32.HI R22, RZ, 0x17, R21 ;  /* 0x00000017ff167819 */ /* 0x000fc80000011615 */
[----:B------:R-:W-:-:S04]  /*2d30*/  LOP3.LUT R22, R22, 0xff, RZ, 0xc0, !PT ;  /* 0x000000ff16167812 */ /* 0x000fc800078ec0ff */
[----:B------:R-:W-:-:S05]  /*2d40*/  IADD3 R22, PT, PT, R22, R26, RZ ;  /* 0x0000001a16167210 */ /* 0x000fca0007ffe0ff */
[----:B------:R-:W-:-:S05]  /*2d50*/  VIADD R27, R22, 0xffffffff ;  /* 0xffffffff161b7836 */ /* 0x000fca0000000000 */
[----:B------:R-:W-:-:S13]  /*2d60*/  ISETP.GE.U32.AND P0, PT, R27, 0xfe, PT ;  /* 0x000000fe1b00780c */ /* 0x000fda0003f06070 */
[----:B------:R-:W-:Y:S05]  /*2d70*/  @!P0 BRA `(.L_x_292) ;  /* 0x0000000000808947 */ /* 0x000fea0003800000 */
[----:B------:R-:W-:-:S13]  /*2d80*/  ISETP.GT.AND P0, PT, R22, 0xfe, PT ;  /* 0x000000fe1600780c */ /* 0x000fda0003f04270 */
[----:B------:R-:W-:Y:S05]  /*2d90*/  @P0 BRA `(.L_x_293) ;  /* 0x00000000006c0947 */ /* 0x000fea0003800000 */
[----:B------:R-:W-:-:S13]  /*2da0*/  ISETP.GE.AND P0, PT, R22, 0x1, PT ;  /* 0x000000011600780c */ /* 0x000fda0003f06270 */
[----:B------:R-:W-:Y:S05]  /*2db0*/  @P0 BRA `(.L_x_294) ;  /* 0x0000000000740947 */ /* 0x000fea0003800000 */
[----:B------:R-:W-:Y:S02]  /*2dc0*/  ISETP.GE.AND P0, PT, R22, -0x18, PT ;  /* 0xffffffe81600780c */ /* 0x000fe40003f06270 */
[----:B------:R-:W-:-:S11]  /*2dd0*/  LOP3.LUT R21, R21, 0x80000000, RZ, 0xc0, !PT ;  /* 0x8000000015157812 */ /* 0x000fd600078ec0ff */
[----:B------:R-:W-:Y:S05]  /*2de0*/  @!P0 BRA `(.L_x_294) ;  /* 0x0000000000688947 */ /* 0x000fea0003800000 */
[CCC-:B------:R-:W-:Y:S01]  /*2df0*/  FFMA.RZ R26, R20.reuse, R0.reuse, R19.reuse ;  /* 0x00000000141a7223 */ /* 0x1c0fe2000000c013 */
[CCC-:B------:R-:W-:Y:S01]  /*2e00*/  FFMA.RP R27, R20.reuse, R0.reuse, R19.reuse ;  /* 0x00000000141b7223 */ /* 0x1c0fe20000008013 */
[----:B------:R-:W-:Y:S01]  /*2e10*/  FFMA.RM R0, R20, R0, R19 ;  /* 0x0000000014007223 */ /* 0x000fe20000004013 */
[C---:B------:R-:W-:Y:S01]  /*2e20*/  VIADD R19, R22.reuse, 0x20 ;  /* 0x0000002016137836 */ /* 0x040fe20000000000 */
[----:B------:R-:W-:Y:S02]  /*2e30*/  ISETP.NE.AND P0, PT, R22, RZ, PT ;  /* 0x000000ff1600720c */ /* 0x000fe40003f05270 */
[----:B------:R-:W-:Y:S02]  /*2e40*/  LOP3.LUT R20, R26, 0x7fffff, RZ, 0xc0, !PT ;  /* 0x007fffff1a147812 */ /* 0x000fe400078ec0ff */
[----:B------:R-:W-:Y:S02]  /*2e50*/  ISETP.NE.AND P1, PT, R22, RZ, PT ;  /* 0x000000ff1600720c */ /* 0x000fe40003f25270 */
[----:B------:R-:W-:-:S02]  /*2e60*/  LOP3.LUT R20, R20, 0x800000, RZ, 0xfc, !PT ;  /* 0x0080000014147812 */ /* 0x000fc400078efcff */
[----:B------:R-:W-:Y:S02]  /*2e70*/  IADD3 R22, PT, PT, -R22, RZ, RZ ;  /* 0x000000ff16167210 */ /* 0x000fe40007ffe1ff */
[----:B------:R-:W-:Y:S02]  /*2e80*/  SHF.L.U32 R19, R20, R19, RZ ;  /* 0x0000001314137219 */ /* 0x000fe400000006ff */
[----:B------:R-:W-:Y:S02]  /*2e90*/  FSETP.NEU.FTZ.AND P2, PT, R27, R0, PT ;  /* 0x000000001b00720b */ /* 0x000fe40003f5d000 */
[----:B------:R-:W-:Y:S02]  /*2ea0*/  SEL R22, R22, RZ, P0 ;  /* 0x000000ff16167207 */ /* 0x000fe40000000000 */
[----:B------:R-:W-:Y:S02]  /*2eb0*/  ISETP.NE.AND P1, PT, R19, RZ, P1 ;  /* 0x000000ff1300720c */ /* 0x000fe40000f25270 */
[----:B------:R-:W-:-:S02]  /*2ec0*/  SHF.R.U32.HI R20, RZ, R22, R20 ;  /* 0x00000016ff147219 */ /* 0x000fc40000011614 */
[----:B------:R-:W-:Y:S02]  /*2ed0*/  PLOP3.LUT P1, PT, P2, P1, PT, 0xf8, 0x8f ;  /* 0x00000000008f781c */ /* 0x000fe40001723f70 */
[----:B------:R-:W-:Y:S02]  /*2ee0*/  SHF.R.U32.HI R19, RZ, 0x1, R20 ;  /* 0x00000001ff137819 */ /* 0x000fe40000011614 */
[----:B------:R-:W-:-:S04]  /*2ef0*/  SEL R0, RZ, 0x1, !P1 ;  /* 0x00000001ff007807 */ /* 0x000fc80004800000 */
[----:B------:R-:W-:-:S04]  /*2f00*/  LOP3.LUT R0, R0, 0x1, R19, 0xf8, !PT ;  /* 0x0000000100007812 */ /* 0x000fc800078ef813 */
[----:B------:R-:W-:-:S05]  /*2f10*/  LOP3.LUT R0, R0, R20, RZ, 0xc0, !PT ;  /* 0x0000001400007212 */ /* 0x000fca00078ec0ff */
[----:B------:R-:W-:-:S05]  /*2f20*/  IMAD.IADD R0, R19, 0x1, R0 ;  /* 0x0000000113007824 */ /* 0x000fca00078e0200 */
[----:B------:R-:W-:Y:S01]  /*2f30*/  LOP3.LUT R21, R0, R21, RZ, 0xfc, !PT ;  /* 0x0000001500157212 */ /* 0x000fe200078efcff */
[----:B------:R-:W-:Y:S06]  /*2f40*/  BRA `(.L_x_294) ;  /* 0x0000000000107947 */ /* 0x000fec0003800000 */
.L_x_293:
[----:B------:R-:W-:-:S04]  /*2f50*/  LOP3.LUT R21, R21, 0x80000000, RZ, 0xc0, !PT ;  /* 0x8000000015157812 */ /* 0x000fc800078ec0ff */
[----:B------:R-:W-:Y:S01]  /*2f60*/  LOP3.LUT R21, R21, 0x7f800000, RZ, 0xfc, !PT ;  /* 0x7f80000015157812 */ /* 0x000fe200078efcff */
[----:B------:R-:W-:Y:S06]  /*2f70*/  BRA `(.L_x_294) ;  /* 0x0000000000047947 */ /* 0x000fec0003800000 */
.L_x_292:
[----:B------:R-:W-:-:S07]  /*2f80*/  IMAD R21, R26, 0x800000, R21 ;  /* 0x008000001a157824 */ /* 0x000fce00078e0215 */
.L_x_294:
[----:B------:R-:W-:Y:S05]  /*2f90*/  BSYNC.RECONVERGENT B2 ;  /* 0x0000000000027941 */ /* 0x000fea0003800200 */
.L_x_291:
[----:B------:R-:W-:Y:S01]  /*2fa0*/  MOV R0, R21 ;  /* 0x0000001500007202 */ /* 0x000fe20000000f00 */
[----:B------:R-:W-:Y:S06]  /*2fb0*/  BRA `(.L_x_295) ;  /* 0x0000000000207947 */ /* 0x000fec0003800000 */
.L_x_290:
[----:B------:R-:W-:-:S04]  /*2fc0*/  LOP3.LUT R0, R26, 0x80000000, R0, 0x48, !PT ;  /* 0x800000001a007812 */ /* 0x000fc800078e4800 */
[----:B------:R-:W-:Y:S01]  /*2fd0*/  LOP3.LUT R0, R0, 0x7f800000, RZ, 0xfc, !PT ;  /* 0x7f80000000007812 */ /* 0x000fe200078efcff */
[----:B------:R-:W-:Y:S06]  /*2fe0*/  BRA `(.L_x_295) ;  /* 0x0000000000147947 */ /* 0x000fec0003800000 */
.L_x_289:
[----:B------:R-:W-:Y:S01]  /*2ff0*/  LOP3.LUT R0, R26, 0x80000000, R0, 0x48, !PT ;  /* 0x800000001a007812 */ /* 0x000fe200078e4800 */
[----:B------:R-:W-:Y:S06]  /*3000*/  BRA `(.L_x_295) ;  /* 0x00000000000c7947 */ /* 0x000fec0003800000 */
.L_x_288:
[----:B------:R-:W0:Y:S01]  /*3010*/  MUFU.RSQ R0, -QNAN ;  /* 0xffc0000000007908 */ /* 0x000e220000001400 */
[----:B------:R-:W-:Y:S05]  /*3020*/  BRA `(.L_x_295) ;  /* 0x0000000000047947 */ /* 0x000fea0003800000 */
.L_x_287:
[----:B------:R-:W-:-:S07]  /*3030*/  FADD.FTZ R0, R0, R2 ;  /* 0x0000000200007221 */ /* 0x000fce0000010000 */
.L_x_295:
[----:B------:R-:W-:Y:S05]  /*3040*/  BSYNC.RECONVERGENT B1 ;  /* 0x0000000000017941 */ /* 0x000fea0003800200 */
.L_x_285:
[----:B------:R-:W-:-:S04]  /*3050*/  IMAD.MOV.U32 R19, RZ, RZ, 0x0 ;  /* 0x00000000ff137424 */ /* 0x000fc800078e00ff */
[----:B0-----:R-:W-:Y:S05]  /*3060*/  RET.REL.NODEC R18 `(_Z27computeGainsAndDestinationsiiPKiS0_S0_S0_PfPiiS0_ibS1_) ;  /* 0xffffffcc12e47950 */ /* 0x001fea0003c3ffff */
.L_x_296:
        /* <DEDUP_REMOVED lines=9> */
.L_x_439:


//--------------------- .text._Z10resetMatchPii   --------------------------
	.section	.text._Z10resetMatchPii,"ax",@progbits
	.align	128
        .global         _Z10resetMatchPii
        .type           _Z10resetMatchPii,@function
        .size           _Z10resetMatchPii,(.L_x_463 - _Z10resetMatchPii)
        .other          _Z10resetMatchPii,@"STO_CUDA_ENTRY STV_DEFAULT"
_Z10resetMatchPii:
.text._Z10resetMatchPii:
        /* <DEDUP_REMOVED lines=10> */
[----:B------:R-:W-:Y:S01]  /*00a0*/  MOV R7, 0xffffffff ;  /* 0xffffffff00077802 */ /* 0x000fe20000000f00 */
[----:B0-----:R-:W-:-:S05]  /*00b0*/  IMAD.WIDE R2, R5, 0x4, R2 ;  /* 0x0000000405027825 */ /* 0x001fca00078e0202 */
[----:B-1----:R-:W-:Y:S01]  /*00c0*/  STG.E desc[UR4][R2.64], R7 ;  /* 0x0000000702007986 */ /* 0x002fe2000c101904 */
[----:B------:R-:W-:Y:S05]  /*00d0*/  EXIT ;  /* 0x000000000000794d */ /* 0x000fea0003800000 */
.L_x_297:
        /* <DEDUP_REMOVED lines=10> */
.L_x_463:


//--------------------- .text._Z12updateRowPtrPiS_i --------------------------
	.section	.text._Z12updateRowPtrPiS_i,"ax",@progbits
	.align	128
        .global         _Z12updateRowPtrPiS_i
        .type           _Z12updateRowPtrPiS_i,@function
        .size           _Z12updateRowPtrPiS_i,(.L_x_464 - _Z12updateRowPtrPiS_i)
        .other          _Z12updateRowPtrPiS_i,@"STO_CUDA_ENTRY STV_DEFAULT"
_Z12updateRowPtrPiS_i:
.text._Z12updateRowPtrPiS_i:
[----:B------:R-:W-:Y:S01]  /*0000*/  LDC R1, c[0x0][0x37c] ;  /* 0x0000df00ff017b82 */ /* 0x000fe20000000800 */
[----:B------:R-:W0:Y:S07]  /*0010*/  S2R R0, SR_TID.X ;  /* 0x0000000000007919 */ /* 0x000e2e0000002100 */
[----:B------:R-:W1:Y:S01]  /*0020*/  S2UR UR4, SR_CTAID.X ;  /* 0x00000000000479c3 */ /* 0x000e620000002500 */
[----:B------:R-:W1:Y:S02]  /*0030*/  LDCU UR5, c[0x0][0x360] ;  /* 0x00006c00ff0577ac */ /* 0x000e640008000800 */
[----:B-1----:R-:W-:Y:S01]  /*0040*/  UIMAD UR4, UR4, UR5, URZ ;  /* 0x00000005040472a4 */ /* 0x002fe2000f8e02ff */
[----:B0-----:R-:W-:-:S05]  /*0050*/  IMAD.MOV R0, RZ, RZ, -R0 ;  /* 0x000000ffff007224 */ /* 0x001fca00078e0a00 */
[----:B------:R-:W-:-:S13]  /*0060*/  ISETP.NE.AND P0, PT, R0, UR4, PT ;  /* 0x0000000400007c0c */ /* 0x000fda000bf05270 */
[----:B------:R-:W-:Y:S05]  /*0070*/  @P0 EXIT ;  /* 0x000000000000094d */ /* 0x000fea0003800000 */
[----:B------:R-:W0:Y:S01]  /*0080*/  LDC R0, c[0x0][0x390] ;  /* 0x0000e400ff007b82 */ /* 0x000e220000000800 */
[----:B------:R-:W1:Y:S07]  /*0090*/  LDCU.64 UR12, c[0x0][0x358] ;  /* 0x00006b00ff0c77ac */ /* 0x000e6e0008000a00 */
[----:B------:R-:W1:Y:S01]  /*00a0*/  LDC.64 R2, c[0x0][0x388] ;  /* 0x0000e200ff027b82 */ /* 0x000e620000000a00 */
[----:B0-----:R-:W-:Y:S01]  /*00b0*/  ISETP.GE.AND P0, PT, R0, 0x1, PT ;  /* 0x000000010000780c */ /* 0x001fe20003f06270 */
[----:B-1----:R0:W-:-:S12]  /*00c0*/  STG.E desc[UR12][R2.64], RZ ;  /* 0x000000ff02007986 */ /* 0x0021d8000c10190c */
[----:B------:R-:W-:Y:S05]  /*00d0*/  @!P0 EXIT ;  /* 0x000000000000894d */ /* 0x000fea0003800000 */
[C---:B------:R-:W-:Y:S01]  /*00e0*/  ISETP.GE.U32.AND P0, PT, R0.reuse, 0x10, PT ;  /* 0x000000100000780c */ /* 0x040fe20003f06070 */
[----:B0-----:R-:W-:Y:S01]  /*00f0*/  IMAD.MOV.U32 R2, RZ, RZ, 0x1 ;  /* 0x00000001ff027424 */ /* 0x001fe200078e00ff */
[----:B------:R-:W-:-:S11]  /*0100*/  LOP3.LUT R12, R0, 0xf, RZ, 0xc0, !PT ;  /* 0x0000000f000c7812 */ /* 0x000fd600078ec0ff */
[----:B------:R-:W-:Y:S05]  /*0110*/  @!P0 BRA `(.L_x_298) ;  /* 0x0000000000e48947 */ /* 0x000fea0003800000 */
[----:B------:R-:W0:Y:S01]  /*0120*/  LDCU.128 UR8, c[0x0][0x380] ;  /* 0x00007000ff0877ac */ /* 0x000e220008000c00 */
[----:B------:R-:W-:Y:S01]  /*0130*/  LOP3.LUT R2, R0, 0x7ffffff0, RZ, 0xc0, !PT ;  /* 0x7ffffff000027812 */ /* 0x000fe200078ec0ff */
[----:B------:R-:W-:-:S04]  /*0140*/  HFMA2 R7, -RZ, RZ, 0, 0 ;  /* 0x00000000ff077431 */ /* 0x000fc800000001ff */
[----:B------:R-:W-:Y:S01]  /*0150*/  IMAD.MOV R6, RZ, RZ, -R2 ;  /* 0x000000ffff067224 */ /* 0x000fe200078e0a02 */
[----:B0-----:R-:W-:Y:S02]  /*0160*/  UIADD3 UR6, UP0, UPT, UR8, 0x20, URZ ;  /* 0x0000002008067890 */ /* 0x001fe4000ff1e0ff */
[----:B------:R-:W-:Y:S02]  /*0170*/  UIADD3 UR4, UP1, UPT, UR10, 0x20, URZ ;  /* 0x000000200a047890 */ /* 0x000fe4000ff3e0ff */
[----:B------:R-:W-:Y:S02]  /*0180*/  UIADD3.X UR7, UPT, UPT, URZ, UR9, URZ, UP0, !UPT ;  /* 0x00000009ff077290 */ /* 0x000fe400087fe4ff */
[----:B------:R-:W-:Y:S01]  /*0190*/  UIADD3.X UR5, UPT, UPT, URZ, UR11, URZ, UP1, !UPT ;  /* 0x0000000bff057290 */ /* 0x000fe20008ffe4ff */
[----:B------:R-:W-:Y:S01]  /*01a0*/  IMAD.U32 R10, RZ, RZ, UR6 ;  /* 0x00000006ff0a7e24 */ /* 0x000fe2000f8e00ff */
[----:B------:R-:W-:Y:S02]  /*01b0*/  MOV R8, UR4 ;  /* 0x0000000400087c02 */ /* 0x000fe40008000f00 */
[----:B------:R-:W-:-:S02]  /*01c0*/  IMAD.U32 R9, RZ, RZ, UR7 ;  /* 0x00000007ff097e24 */ /* 0x000fc4000f8e00ff */
[----:B------:R-:W-:-:S07]  /*01d0*/  IMAD.U32 R17, RZ, RZ, UR5 ;  /* 0x00000005ff117e24 */ /* 0x000fce000f8e00ff */
.L_x_299:
[----:B------:R-:W-:Y:S01]  /*01e0*/  MOV R2, R10 ;  /* 0x0000000a00027202 */ /* 0x000fe20000000f00 */
[----:B------:R-:W-:-:S05]  /*01f0*/  IMAD.MOV.U32 R3, RZ, RZ, R9 ;  /* 0x000000ffff037224 */ /* 0x000fca00078e0009 */
[----:B------:R-:W2:Y:S01]  /*0200*/  LDG.E R9, desc[UR12][R2.64+-0x1c] ;  /* 0xffffe40c02097981 */ /* 0x000ea2000c1e1900 */
[----:B-1----:R-:W-:Y:S01]  /*0210*/  IMAD.MOV.U32 R4, RZ, RZ, R8 ;  /* 0x000000ffff047224 */ /* 0x002fe200078e0008 */
[----:B------:R-:W-:-:S05]  /*0220*/  MOV R5, R17 ;  /* 0x0000001100057202 */ /* 0x000fca0000000f00 */
[----:B--2---:R0:W-:Y:S04]  /*0230*/  STG.E desc[UR12][R4.64+-0x1c], R9 ;  /* 0xffffe40904007986 */ /* 0x0041e8000c10190c */
[----:B------:R-:W2:Y:S04]  /*0240*/  LDG.E R11, desc[UR12][R2.64+-0x18] ;  /* 0xffffe80c020b7981 */ /* 0x000ea8000c1e1900 */
[----:B--2---:R1:W-:Y:S04]  /*0250*/  STG.E desc[UR12][R4.64+-0x18], R11 ;  /* 0xffffe80b04007986 */ /* 0x0043e8000c10190c */
[----:B------:R-:W2:Y:S04]  /*0260*/  LDG.E R13, desc[UR12][R2.64+-0x14] ;  /* 0xffffec0c020d7981 */ /* 0x000ea8000c1e1900 */
[----:B--2---:R2:W-:Y:S04]  /*0270*/  STG.E desc[UR12][R4.64+-0x14], R13 ;  /* 0xffffec0d04007986 */ /* 0x0045e8000c10190c */
[----:B------:R-:W3:Y:S04]  /*0280*/  LDG.E R15, desc[UR12][R2.64+-0x10] ;  /* 0xfffff00c020f7981 */ /* 0x000ee8000c1e1900 */
[----:B---3--:R3:W-:Y:S04]  /*0290*/  STG.E desc[UR12][R4.64+-0x10], R15 ;  /* 0xfffff00f04007986 */ /* 0x0087e8000c10190c */
[----:B------:R-:W4:Y:S04]  /*02a0*/  LDG.E R17, desc[UR12][R2.64+-0xc] ;  /* 0xfffff40c02117981 */ /* 0x000f28000c1e1900 */
[----:B----4-:R4:W-:Y:S04]  /*02b0*/  STG.E desc[UR12][R4.64+-0xc], R17 ;  /* 0xfffff41104007986 */ /* 0x0109e8000c10190c */
[----:B------:R-:W5:Y:S04]  /*02c0*/  LDG.E R19, desc[UR12][R2.64+-0x8] ;  /* 0xfffff80c02137981 */ /* 0x000f68000c1e1900 */
[----:B-----5:R5:W-:Y:S04]  /*02d0*/  STG.E desc[UR12][R4.64+-0x8], R19 ;  /* 0xfffff81304007986 */ /* 0x020be8000c10190c */
[----:B0-----:R-:W2:Y:S04]  /*02e0*/  LDG.E R9, desc[UR12][R2.64+-0x4] ;  /* 0xfffffc0c02097981 */ /* 0x001ea8000c1e1900 */
[----:B--2---:R0:W-:Y:S04]  /*02f0*/  STG.E desc[UR12][R4.64+-0x4], R9 ;  /* 0xfffffc0904007986 */ /* 0x0041e8000c10190c */
[----:B-1----:R-:W2:Y:S04]  /*0300*/  LDG.E R11, desc[UR12][R2.64] ;  /* 0x0000000c020b7981 */ /* 0x002ea8000c1e1900 */
[----:B--2---:R1:W-:Y:S04]  /*0310*/  STG.E desc[UR12][R4.64], R11 ;  /* 0x0000000b04007986 */ /* 0x0043e8000c10190c */
[----:B------:R-:W2:Y:S04]  /*0320*/  LDG.E R13, desc[UR12][R2.64+0x4] ;  /* 0x0000040c020d7981 */ /* 0x000ea8000c1e1900 */
[----:B--2---:R2:W-:Y:S04]  /*0330*/  STG.E desc[UR12][R4.64+0x4], R13 ;  /* 0x0000040d04007986 */ /* 0x0045e8000c10190c */
[----:B---3--:R-:W3:Y:S04]  /*0340*/  LDG.E R15, desc[UR12][R2.64+0x8] ;  /* 0x0000080c020f7981 */ /* 0x008ee8000c1e1900 */
[----:B---3--:R3:W-:Y:S04]  /*0350*/  STG.E desc[UR12][R4.64+0x8], R15 ;  /* 0x0000080f04007986 */ /* 0x0087e8000c10190c */
[----:B----4-:R-:W4:Y:S04]  /*0360*/  LDG.E R17, desc[UR12][R2.64+0xc] ;  /* 0x00000c0c02117981 */ /* 0x010f28000c1e1900 */
[----:B----4-:R-:W-:Y:S04]  /*0370*/  STG.E desc[UR12][R4.64+0xc], R17 ;  /* 0x00000c1104007986 */ /* 0x010fe8000c10190c */
[----:B-----5:R-:W4:Y:S04]  /*0380*/  LDG.E R19, desc[UR12][R2.64+0x10] ;  /* 0x0000100c02137981 */ /* 0x020f28000c1e1900 */
[----:B----4-:R-:W-:Y:S04]  /*0390*/  STG.E desc[UR12][R4.64+0x10], R19 ;  /* 0x0000101304007986 */ /* 0x010fe8000c10190c */
[----:B0-----:R-:W4:Y:S04]  /*03a0*/  LDG.E R9, desc[UR12][R2.64+0x14] ;  /* 0x0000140c02097981 */ /* 0x001f28000c1e1900 */
[----:B----4-:R0:W-:Y:S04]  /*03b0*/  STG.E desc[UR12][R4.64+0x14], R9 ;  /* 0x0000140904007986 */ /* 0x0101e8000c10190c */
[----:B-1----:R-:W4:Y:S04]  /*03c0*/  LDG.E R11, desc[UR12][R2.64+0x18] ;  /* 0x0000180c020b7981 */ /* 0x002f28000c1e1900 */
[----:B----4-:R1:W-:Y:S04]  /*03d0*/  STG.E desc[UR12][R4.64+0x18], R11 ;  /* 0x0000180b04007986 */ /* 0x0103e8000c10190c */
[----:B--2---:R-:W2:Y:S01]  /*03e0*/  LDG.E R13, desc[UR12][R2.64+0x1c] ;  /* 0x00001c0c020d7981 */ /* 0x004ea2000c1e1900 */
[----:B------:R-:W-:-:S05]  /*03f0*/  VIADD R6, R6, 0x10 ;  /* 0x0000001006067836 */ /* 0x000fca0000000000 */
[----:B------:R-:W-:Y:S01]  /*0400*/  ISETP.NE.AND P0, PT, R6, RZ, PT ;  /* 0x000000ff0600720c */ /* 0x000fe20003f05270 */
[----:B--2---:R1:W-:Y:S04]  /*0410*/  STG.E desc[UR12][R4.64+0x1c], R13 ;  /* 0x00001c0d04007986 */ /* 0x0043e8000c10190c */
[----:B---3--:R-:W2:Y:S01]  /*0420*/  LDG.E R15, desc[UR12][R2.64+0x20] ;  /* 0x0000200c020f7981 */ /* 0x008ea2000c1e1900 */
[----:B------:R-:W-:Y:S01]  /*0430*/  IADD3 R10, P1, PT, R2, 0x40, RZ ;  /* 0x00000040020a7810 */ /* 0x000fe20007f3e0ff */
[----:B------:R-:W-:Y:S01]  /*0440*/  VIADD R7, R7, 0x10 ;  /* 0x0000001007077836 */ /* 0x000fe20000000000 */
[----:B------:R-:W-:-:S03]  /*0450*/  IADD3 R8, P2, PT, R4, 0x40, RZ ;  /* 0x0000004004087810 */ /* 0x000fc60007f5e0ff */
[----:B0-----:R-:W-:Y:S01]  /*0460*/  IMAD.X R9, RZ, RZ, R3, P1 ;  /* 0x000000ffff097224 */ /* 0x001fe200008e0603 */
[----:B------:R-:W-:Y:S01]  /*0470*/  IADD3.X R17, PT, PT, RZ, R5, RZ, P2, !PT ;  /* 0x00000005ff117210 */ /* 0x000fe200017fe4ff */
[----:B--2---:R1:W-:Y:S01]  /*0480*/  STG.E desc[UR12][R4.64+0x20], R15 ;  /* 0x0000200f04007986 */ /* 0x0043e2000c10190c */
[----:B------:R-:W-:Y:S07]  /*0490*/  @P0 BRA `(.L_x_299) ;  /* 0xfffffffc00500947 */ /* 0x000fee000383ffff */
[----:B------:R-:W-:-:S07]  /*04a0*/  VIADD R2, R7, 0x1 ;  /* 0x0000000107027836 */ /* 0x000fce0000000000 */
.L_x_298:
[----:B------:R-:W-:-:S13]  /*04b0*/  ISETP.NE.AND P0, PT, R12, RZ, PT ;  /* 0x000000ff0c00720c */ /* 0x000fda0003f05270 */
[----:B------:R-:W-:Y:S05]  /*04c0*/  @!P0 EXIT ;  /* 0x000000000000894d */ /* 0x000fea0003800000 */
[----:B------:R-:W-:Y:S02]  /*04d0*/  ISETP.GE.U32.AND P0, PT, R12, 0x8, PT ;  /* 0x000000080c00780c */ /* 0x000fe40003f06070 */
[----:B------:R-:W-:-:S04]  /*04e0*/  LOP3.LUT R8, R0, 0x7, RZ, 0xc0, !PT ;  /* 0x0000000700087812 */ /* 0x000fc800078ec0ff */
[----:B------:R-:W-:-:S07]  /*04f0*/  ISETP.NE.AND P1, PT, R8, RZ, PT ;  /* 0x000000ff0800720c */ /* 0x000fce0003f25270 */
[----:B------:R-:W-:Y:S06]  /*0500*/  @!P0 BRA `(.L_x_300) ;  /* 0x0000000000548947 */ /* 0x000fec0003800000 */
[----:B-1----:R-:W0:Y:S08]  /*0510*/  LDC.64 R4, c[0x0][0x380] ;  /* 0x0000e000ff047b82 */ /* 0x002e300000000a00 */
[----:B------:R-:W1:Y:S01]  /*0520*/  LDC.64 R6, c[0x0][0x388] ;  /* 0x0000e200ff067b82 */ /* 0x000e620000000a00 */
[----:B0-----:R-:W-:-:S05]  /*0530*/  IMAD.WIDE.U32 R4, R2, 0x4, R4 ;  /* 0x0000000402047825 */ /* 0x001fca00078e0004 */
[----:B------:R-:W2:Y:S01]  /*0540*/  LDG.E R3, desc[UR12][R4.64] ;  /* 0x0000000c04037981 */ /* 0x000ea2000c1e1900 */
[----:B-1----:R-:W-:-:S05]  /*0550*/  IMAD.WIDE.U32 R6, R2, 0x4, R6 ;  /* 0x0000000402067825 */ /* 0x002fca00078e0006 */
[----:B--2---:R0:W-:Y:S04]  /*0560*/  STG.E desc[UR12][R6.64], R3 ;  /* 0x0000000306007986 */ /* 0x0041e8000c10190c */
[----:B------:R-:W2:Y:S04]  /*0570*/  LDG.E R9, desc[UR12][R4.64+0x4] ;  /* 0x0000040c04097981 */ /* 0x000ea8000c1e1900 */
[----:B--2---:R1:W-:Y:S04]  /*0580*/  STG.E desc[UR12][R6.64+0x4], R9 ;  /* 0x0000040906007986 */ /* 0x0043e8000c10190c */
[----:B------:R-:W2:Y:S04]  /*0590*/  LDG.E R11, desc[UR12][R4.64+0x8] ;  /* 0x0000080c040b7981 */ /* 0x000ea8000c1e1900 */
[----:B--2---:R2:W-:Y:S04]  /*05a0*/  STG.E desc[UR12][R6.64+0x8], R11 ;  /* 0x0000080b06007986 */ /* 0x0045e8000c10190c */
[----:B------:R-:W3:Y:S04]  /*05b0*/  LDG.E R13, desc[UR12][R4.64+0xc] ;  /* 0x00000c0c040d7981 */ /* 0x000ee8000c1e1900 */
[----:B---3--:R2:W-:Y:S04]  /*05c0*/  STG.E desc[UR12][R6.64+0xc], R13 ;  /* 0x00000c0d06007986 */ /* 0x0085e8000c10190c */
[----:B------:R-:W3:Y:S04]  /*05d0*/  LDG.E R15, desc[UR12][R4.64+0x10] ;  /* 0x0000100c040f7981 */ /* 0x000ee8000c1e1900 */
[----:B---3--:R2:W-:Y:S04]  /*05e0*/  STG.E desc[UR12][R6.64+0x10], R15 ;  /* 0x0000100f06007986 */ /* 0x0085e8000c10190c */
[----:B------:R-:W3:Y:S04]  /*05f0*/  LDG.E R17, desc[UR12][R4.64+0x14] ;  /* 0x0000140c04117981 */ /* 0x000ee8000c1e1900 */
[----:B---3--:R2:W-:Y:S04]  /*0600*/  STG.E desc[UR12][R6.64+0x14], R17 ;  /* 0x0000141106007986 */ /* 0x0085e8000c10190c */
[----:B0-----:R-:W3:Y:S04]  /*0610*/  LDG.E R3, desc[UR12][R4.64+0x18] ;  /* 0x0000180c04037981 */ /* 0x001ee8000c1e1900 */
[----:B---3--:R2:W-:Y:S04]  /*0620*/  STG.E desc[UR12][R6.64+0x18], R3 ;  /* 0x0000180306007986 */ /* 0x0085e8000c10190c */
[----:B-1----:R-:W3:Y:S01]  /*0630*/  LDG.E R9, desc[UR12][R4.64+0x1c] ;  /* 0x00001c0c04097981 */ /* 0x002ee2000c1e1900 */
[----:B------:R-:W-:-:S03]  /*0640*/  IADD3 R2, PT, PT, R2, 0x8, RZ ;  /* 0x0000000802027810 */ /* 0x000fc60007ffe0ff */
[----:B---3--:R2:W-:Y:S04]  /*0650*/  STG.E desc[UR12][R6.64+0x1c], R9 ;  /* 0x00001c0906007986 */ /* 0x0085e8000c10190c */
.L_x_300:
[----:B------:R-:W-:Y:S05]  /*0660*/  @!P1 EXIT ;  /* 0x000000000000994d */ /* 0x000fea0003800000 */
[----:B------:R-:W-:Y:S02]  /*0670*/  ISETP.GE.U32.AND P0, PT, R8, 0x4, PT ;  /* 0x000000040800780c */ /* 0x000fe40003f06070 */
[----:B------:R-:W-:-:S04]  /*0680*/  LOP3.LUT R0, R0, 0x3, RZ, 0xc0, !PT ;  /* 0x0000000300007812 */ /* 0x000fc800078ec0ff */
[----:B------:R-:W-:-:S07]  /*0690*/  ISETP.NE.AND P1, PT, R0, RZ, PT ;  /* 0x000000ff0000720c */ /* 0x000fce0003f25270 */
[----:B------:R-:W-:Y:S06]  /*06a0*/  @!P0 BRA `(.L_x_301) ;  /* 0x0000000000348947 */ /* 0x000fec0003800000 */
[----:B-1----:R-:W0:Y:S08]  /*06b0*/  LDC.64 R4, c[0x0][0x380] ;  /* 0x0000e000ff047b82 */ /* 0x002e300000000a00 */
[----:B--2---:R-:W1:Y:S01]  /*06c0*/  LDC.64 R6, c[0x0][0x388] ;  /* 0x0000e200ff067b82 */ /* 0x004e620000000a00 */
        /* <DEDUP_REMOVED lines=8> */
[----:B------:R-:W2:Y:S01]  /*0750*/  LDG.E R13, desc[UR12][R4.64+0xc] ;  /* 0x00000c0c040d7981 */ /* 0x000ea2000c1e1900 */
[----:B------:R-:W-:-:S03]  /*0760*/  VIADD R2, R2, 0x4 ;  /* 0x0000000402027836 */ /* 0x000fc60000000000 */
[----:B--2---:R0:W-:Y:S04]  /*0770*/  STG.E desc[UR12][R6.64+0xc], R13 ;  /* 0x00000c0d06007986 */ /* 0x0041e8000c10190c */
.L_x_301:
[----:B------:R-:W-:Y:S05]  /*0780*/  @!P1 EXIT ;  /* 0x000000000000994d */ /* 0x000fea0003800000 */
[----:B-1----:R-:W1:Y:S01]  /*0790*/  LDC.64 R4, c[0x0][0x388] ;  /* 0x0000e200ff047b82 */ /* 0x002e620000000a00 */
[----:B------:R-:W-:-:S07]  /*07a0*/  IADD3 R0, PT, PT, -R0, RZ, RZ ;  /* 0x000000ff00007210 */ /* 0x000fce0007ffe1ff */
[----:B0-2---:R-:W0:Y:S01]  /*07b0*/  LDC.64 R6, c[0x0][0x380] ;  /* 0x0000e000ff067b82 */ /* 0x005e220000000a00 */
[----:B-1----:R-:W-:-:S05]  /*07c0*/  IMAD.WIDE.U32 R4, R2, 0x4, R4 ;  /* 0x0000000402047825 */ /* 0x002fca00078e0004 */
[----:B------:R-:W-:Y:S01]  /*07d0*/  MOV R9, R5 ;  /* 0x0000000500097202 */ /* 0x000fe20000000f00 */
[----:B0-----:R-:W-:-:S04]  /*07e0*/  IMAD.WIDE.U32 R2, R2, 0x4, R6 ;  /* 0x0000000402027825 */ /* 0x001fc800078e0006 */
[----:B------:R-:W-:Y:S02]  /*07f0*/  IMAD.MOV.U32 R6, RZ, RZ, R4 ;  /* 0x000000ffff067224 */ /* 0x000fe400078e0004 */
[----:B------:R-:W-:Y:S02]  /*0800*/  IMAD.MOV.U32 R4, RZ, RZ, R2 ;  /* 0x000000ffff047224 */ /* 0x000fe400078e0002 */
[----:B------:R-:W-:-:S07]  /*0810*/  IMAD.MOV.U32 R7, RZ, RZ, R3 ;  /* 0x000000ffff077224 */ /* 0x000fce00078e0003 */
.L_x_302:
[----:B0-----:R-:W-:Y:S02]  /*0820*/  IMAD.MOV.U32 R2, RZ, RZ, R4 ;  /* 0x000000ffff027224 */ /* 0x001fe400078e0004 */
[----:B------:R-:W-:-:S05]  /*0830*/  IMAD.MOV.U32 R3, RZ, RZ, R7 ;  /* 0x000000ffff037224 */ /* 0x000fca00078e0007 */
[----:B------:R0:W2:Y:S01]  /*0840*/  LDG.E R5, desc[UR12][R2.64] ;  /* 0x0000000c02057981 */ /* 0x0000a2000c1e1900 */
[----:B------:R-:W-:Y:S02]  /*0850*/  IADD3 R0, PT, PT, R0, 0x1, RZ ;  /* 0x0000000100007810 */ /* 0x000fe40007ffe0ff */
[----:B------:R-:W-:Y:S02]  /*0860*/  IADD3 R4, P2, PT, R4, 0x4, RZ ;  /* 0x0000000404047810 */ /* 0x000fe40007f5e0ff */
[----:B------:R-:W-:Y:S02]  /*0870*/  ISETP.NE.AND P0, PT, R0, RZ, PT ;  /* 0x000000ff0000720c */ /* 0x000fe40003f05270 */
[----:B------:R-:W-:Y:S02]  /*0880*/  IADD3.X R7, PT, PT, RZ, R7, RZ, P2, !PT ;  /* 0x00000007ff077210 */ /* 0x000fe400017fe4ff */
[----:B0-----:R-:W-:Y:S01]  /*0890*/  MOV R2, R6 ;  /* 0x0000000600027202 */ /* 0x001fe20000000f00 */
[----:B------:R-:W-:Y:S01]  /*08a0*/  IMAD.MOV.U32 R3, RZ, RZ, R9 ;  /* 0x000000ffff037224 */ /* 0x000fe200078e0009 */
[----:B------:R-:W-:-:S05]  /*08b0*/  IADD3 R6, P1, PT, R6, 0x4, RZ ;  /* 0x0000000406067810 */ /* 0x000fca0007f3e0ff */
[----:B------:R-:W-:Y:S01]  /*08c0*/  IMAD.X R9, RZ, RZ, R9, P1 ;  /* 0x000000ffff097224 */ /* 0x000fe200008e0609 */
[----:B--2---:R0:W-:Y:S01]  /*08d0*/  STG.E desc[UR12][R2.64], R5 ;  /* 0x0000000502007986 */ /* 0x0041e2000c10190c */
[----:B------:R-:W-:Y:S06]  /*08e0*/  @P0 BRA `(.L_x_302) ;  /* 0xfffffffc00cc0947 */ /* 0x000fec000383ffff */
[----:B------:R-:W-:Y:S05]  /*08f0*/  EXIT ;  /* 0x000000000000794d */ /* 0x000fea0003800000 */
.L_x_303:
        /* <DEDUP_REMOVED lines=16> */
.L_x_464:


//--------------------- .text._Z14fillEdgeArraysPiS_S_S_S_S_S_S_S_i --------------------------
	.section	.text._Z14fillEdgeArraysPiS_S_S_S_S_S_S_S_i,"ax",@progbits
	.align	128
        .global         _Z14fillEdgeArraysPiS_S_S_S_S_S_S_S_i
        .type           _Z14fillEdgeArraysPiS_S_S_S_S_S_S_S_i,@function
        .size           _Z14fillEdgeArraysPiS_S_S_S_S_S_S_S_i,(.L_x_465 - _Z14fillEdgeArraysPiS_S_S_S_S_S_S_S_i)
        .other          _Z14fillEdgeArraysPiS_S_S_S_S_S_S_S_i,@"STO_CUDA_ENTRY STV_DEFAULT"
_Z14fillEdgeArraysPiS_S_S_S_S_S_S_S_i:
.text._Z14fillEdgeArraysPiS_S_S_S_S_S_S_S_i:
        /* <DEDUP_REMOVED lines=12> */
[----:B0-----:R-:W-:-:S07]  /*00c0*/  IMAD.WIDE R6, R9, 0x4, R6 ;  /* 0x0000000409067825 */ /* 0x001fce00078e0206 */
[----:B------:R-:W0:Y:S01]  /*00d0*/  LDC.64 R2, c[0x0][0x398] ;  /* 0x0000e600ff027b82 */ /* 0x000e220000000a00 */
[----:B-1----:R-:W4:Y:S04]  /*00e0*/  LDG.E R12, desc[UR4][R6.64] ;  /* 0x00000004060c7981 */ /* 0x002f28000c1e1900 */
[----:B------:R-:W4:Y:S01]  /*00f0*/  LDG.E R13, desc[UR4][R6.64+0x4] ;  /* 0x00000404060d7981 */ /* 0x000f22000c1e1900 */
[----:B--2---:R-:W-:-:S04]  /*0100*/  IMAD.WIDE R10, R9, 0x4, R10 ;  /* 0x00000004090a7825 */ /* 0x004fc800078e020a */
[C---:B---3--:R-:W-:Y:S02]  /*0110*/  IMAD.WIDE R4, R9.reuse, 0x4, R4 ;  /* 0x0000000409047825 */ /* 0x048fe400078e0204 */
[----:B------:R1:W5:Y:S04]  /*0120*/  LDG.E R10, desc[UR4][R10.64] ;  /* 0x000000040a0a7981 */ /* 0x000368000c1e1900 */
[----:B------:R1:W5:Y:S01]  /*0130*/  LDG.E R0, desc[UR4][R4.64] ;  /* 0x0000000404007981 */ /* 0x000362000c1e1900 */
[----:B------:R-:W-:Y:S01]  /*0140*/  BSSY.RECONVERGENT B0, `(.L_x_304) ;  /* 0x0000054000007945 */ /* 0x000fe20003800200 */
[----:B0-----:R-:W-:Y:S01]  /*0150*/  IMAD.WIDE R2, R9, 0x4, R2 ;  /* 0x0000000409027825 */ /* 0x001fe200078e0202 */
[----:B------:R-:W-:Y:S02]  /*0160*/  CS2R R8, SRZ ;  /* 0x0000000000087805 */ /* 0x000fe4000001ff00 */
[----:B----4-:R-:W-:-:S13]  /*0170*/  ISETP.GE.AND P0, PT, R12, R13, PT ;  /* 0x0000000d0c00720c */ /* 0x010fda0003f06270 */
[----:B-1----:R-:W-:Y:S05]  /*0180*/  @P0 BRA `(.L_x_305) ;  /* 0x00000004003c0947 */ /* 0x002fea0003800000 */
[----:B------:R-:W-:Y:S01]  /*0190*/  IMAD.MOV.U32 R11, RZ, RZ, R12 ;  /* 0x000000ffff0b7224 */ /* 0x000fe200078e000c */
[----:B------:R-:W-:-:S07]  /*01a0*/  CS2R R8, SRZ ;  /* 0x0000000000087805 */ /* 0x000fce000001ff00 */
.L_x_312:
[----:B0-----:R-:W0:Y:S01]  /*01b0*/  LDC.64 R14, c[0x0][0x388] ;  /* 0x0000e200ff0e7b82 */ /* 0x001e220000000a00 */
[----:B------:R-:W2:Y:S07]  /*01c0*/  LDG.E R17, desc[UR4][R2.64] ;  /* 0x0000000402117981 */ /* 0x000eae000c1e1900 */
[----:B------:R-:W1:Y:S01]  /*01d0*/  LDC.64 R12, c[0x0][0x398] ;  /* 0x0000e600ff0c7b82 */ /* 0x000e620000000a00 */
[----:B0-----:R-:W-:-:S06]  /*01e0*/  IMAD.WIDE R14, R11, 0x4, R14 ;  /* 0x000000040b0e7825 */ /* 0x001fcc00078e020e */
[----:B------:R-:W1:Y:S02]  /*01f0*/  LDG.E R15, desc[UR4][R14.64] ;  /* 0x000000040e0f7981 */ /* 0x000e64000c1e1900 */
[----:B-1----:R-:W-:-:S06]  /*0200*/  IMAD.WIDE R12, R15, 0x4, R12 ;  /* 0x000000040f0c7825 */ /* 0x002fcc00078e020c */
[----:B------:R-:W2:Y:S01]  /*0210*/  LDG.E R12, desc[UR4][R12.64] ;  /* 0x000000040c0c7981 */ /* 0x000ea2000c1e1900 */
[----:B------:R-:W-:Y:S01]  /*0220*/  BSSY.RECONVERGENT B1, `(.L_x_306) ;  /* 0x0000041000017945 */ /* 0x000fe20003800200 */
[----:B--2---:R-:W-:-:S04]  /*0230*/  ISETP.NE.AND P0, PT, R12, R17, PT ;  /* 0x000000110c00720c */ /* 0x004fc80003f05270 */
[----:B------:R-:W-:-:S13]  /*0240*/  ISETP.EQ.OR P0, PT, R12, -0x1, !P0 ;  /* 0xffffffff0c00780c */ /* 0x000fda0004702670 */
[----:B------:R-:W-:Y:S05]  /*0250*/  @P0 BRA `(.L_x_307) ;  /* 0x0000000000f40947 */ /* 0x000fea0003800000 */
[----:B------:R-:W0:Y:S01]  /*0260*/  LDCU.64 UR6, c[0x0][0x390] ;  /* 0x00007200ff0677ac */ /* 0x000e220008000a00 */
[----:B------:R-:W-:Y:S02]  /*0270*/  SHF.R.S32.HI R16, RZ, 0x1f, R11 ;  /* 0x0000001fff107819 */ /* 0x000fe4000001140b */
[----:B0-----:R-:W-:-:S04]  /*0280*/  LEA R14, P0, R11, UR6, 0x2 ;  /* 0x000000060b0e7c11 */ /* 0x001fc8000f8010ff */
[----:B------:R-:W-:-:S05]  /*0290*/  LEA.HI.X R15, R11, UR7, R16, 0x2, P0 ;  /* 0x000000070b0f7c11 */ /* 0x000fca00080f1410 */
[----:B------:R0:W5:Y:S01]  /*02a0*/  LDG.E R13, desc[UR4][R14.64] ;  /* 0x000000040e0d7981 */ /* 0x000162000c1e1900 */
[----:B------:R-:W-:Y:S01]  /*02b0*/  SHF.R.S32.HI R17, RZ, 0x1f, R12 ;  /* 0x0000001fff117819 */ /* 0x000fe2000001140c */
[----:B------:R-:W-:-:S03]  /*02c0*/  IMAD.MOV.U32 R16, RZ, RZ, 0x1 ;  /* 0x00000001ff107424 */ /* 0x000fc600078e00ff */
[----:B------:R-:W-:-:S04]  /*02d0*/  LEA.HI R17, R17, R12, RZ, 0x6 ;  /* 0x0000000c11117211 */ /* 0x000fc800078f30ff */
[----:B------:R-:W-:-:S05]  /*02e0*/  LOP3.LUT R17, R17, 0xffffffc0, RZ, 0xc0, !PT ;  /* 0xffffffc011117812 */ /* 0x000fca00078ec0ff */
[----:B------:R-:W-:-:S05]  /*02f0*/  IMAD.IADD R17, R12, 0x1, -R17 ;  /* 0x000000010c117824 */ /* 0x000fca00078e0a11 */
[CC--:B------:R-:W-:Y:S02]  /*0300*/  SHF.L.U32 R19, R16.reuse, R17.reuse, RZ ;  /* 0x0000001110137219 */ /* 0x0c0fe400000006ff */
[----:B------:R-:W-:Y:S02]  /*0310*/  SHF.L.U64.HI R18, R16, R17, RZ ;  /* 0x0000001110127219 */ /* 0x000fe400000102ff */
[----:B------:R-:W-:-:S04]  /*0320*/  LOP3.LUT P0, RZ, R19, R8, RZ, 0xc0, !PT ;  /* 0x0000000813ff7212 */ /* 0x000fc8000780c0ff */
[----:B------:R-:W-:-:S13]  /*0330*/  LOP3.LUT P0, RZ, R18, R9, RZ, 0xc0, P0 ;  /* 0x0000000912ff7212 */ /* 0x000fda000000c0ff */
[----:B0-----:R-:W-:Y:S05]  /*0340*/  @P0 BRA `(.L_x_308) ;  /* 0x0000000000340947 */ /* 0x001fea0003800000 */
[----:B------:R-:W2:Y:S02]  /*0350*/  LDG.E R15, desc[UR4][R4.64+0x4] ;  /* 0x00000404040f7981 */ /* 0x000ea4000c1e1900 */
[----:B--2--5:R-:W-:-:S13]  /*0360*/  ISETP.GE.AND P0, PT, R0, R15, PT ;  /* 0x0000000f0000720c */ /* 0x024fda0003f06270 */
[----:B------:R-:W-:Y:S05]  /*0370*/  @P0 BRA `(.L_x_307) ;  /* 0x0000000000ac0947 */ /* 0x000fea0003800000 */
[----:B------:R-:W0:Y:S01]  /*0380*/  LDC.64 R16, c[0x0][0x3b8] ;  /* 0x0000ee00ff107b82 */ /* 0x000e220000000a00 */
[----:B------:R-:W-:Y:S02]  /*0390*/  LOP3.LUT R8, R19, R8, RZ, 0xfc, !PT ;  /* 0x0000000813087212 */ /* 0x000fe400078efcff */
[----:B------:R-:W-:-:S05]  /*03a0*/  LOP3.LUT R9, R18, R9, RZ, 0xfc, !PT ;  /* 0x0000000912097212 */ /* 0x000fca00078efcff */
[----:B------:R-:W1:Y:S01]  /*03b0*/  LDC.64 R14, c[0x0][0x3c0] ;  /* 0x0000f000ff0e7b82 */ /* 0x000e620000000a00 */
[----:B0-----:R-:W-:-:S05]  /*03c0*/  IMAD.WIDE R16, R0, 0x4, R16 ;  /* 0x0000000400107825 */ /* 0x001fca00078e0210 */
[----:B------:R2:W-:Y:S01]  /*03d0*/  STG.E desc[UR4][R16.64], R12 ;  /* 0x0000000c10007986 */ /* 0x0005e2000c101904 */
[----:B-1----:R-:W-:-:S04]  /*03e0*/  IMAD.WIDE R14, R0, 0x4, R14 ;  /* 0x00000004000e7825 */ /* 0x002fc800078e020e */
[----:B------:R-:W-:Y:S01]  /*03f0*/  VIADD R0, R0, 0x1 ;  /* 0x0000000100007836 */ /* 0x000fe20000000000 */
[----:B------:R2:W-:Y:S01]  /*0400*/  STG.E desc[UR4][R14.64], R13 ;  /* 0x0000000d0e007986 */ /* 0x0005e2000c101904 */
[----:B------:R-:W-:Y:S05]  /*0410*/  BRA `(.L_x_307) ;  /* 0x0000000000847947 */ /* 0x000fea0003800000 */
.L_x_308:
[----:B------:R-:W2:Y:S02]  /*0420*/  LDG.E R15, desc[UR4][R4.64] ;  /* 0x00000004040f7981 */ /* 0x000ea4000c1e1900 */
[----:B--2--5:R-:W-:-:S13]  /*0430*/  ISETP.GE.AND P0, PT, R15, R0, PT ;  /* 0x000000000f00720c */ /* 0x024fda0003f06270 */
[----:B------:R-:W-:Y:S05]  /*0440*/  @P0 BRA `(.L_x_307) ;  /* 0x0000000000780947 */ /* 0x000fea0003800000 */
[----:B------:R-:W0:Y:S01]  /*0450*/  LDCU.64 UR6, c[0x0][0x3b8] ;  /* 0x00007700ff0677ac */ /* 0x000e220008000a00 */
[----:B------:R-:W-:-:S04]  /*0460*/  IMAD.MOV.U32 R18, RZ, RZ, R15 ;  /* 0x000000ffff127224 */ /* 0x000fc800078e000f */
[----:B------:R-:W-:-:S03]  /*0470*/  IMAD.WIDE R14, R18, 0x4, RZ ;  /* 0x00000004120e7825 */ /* 0x000fc600078e02ff */
[----:B0-----:R-:W-:-:S04]  /*0480*/  IADD3 R16, P0, PT, R14, UR6, RZ ;  /* 0x000000060e107c10 */ /* 0x001fc8000ff1e0ff */
[----:B------:R-:W-:-:S06]  /*0490*/  IADD3.X R17, PT, PT, R15, UR7, RZ, P0, !PT ;  /* 0x000000070f117c10 */ /* 0x000fcc00087fe4ff */
[----:B------:R-:W2:Y:S01]  /*04a0*/  LDG.E R17, desc[UR4][R16.64] ;  /* 0x0000000410117981 */ /* 0x000ea2000c1e1900 */
[----:B------:R-:W-:Y:S01]  /*04b0*/  BSSY.RELIABLE B2, `(.L_x_309) ;  /* 0x0000011000027945 */ /* 0x000fe20003800100 */
[----:B--2---:R-:W-:-:S13]  /*04c0*/  ISETP.NE.AND P0, PT, R17, R12, PT ;  /* 0x0000000c1100720c */ /* 0x004fda0003f05270 */
[----:B------:R-:W-:Y:S05]  /*04d0*/  @!P0 BRA `(.L_x_310) ;  /* 0x0000000000388947 */ /* 0x000fea0003800000 */
[----:B------:R-:W-:Y:S01]  /*04e0*/  BSSY.RELIABLE B3, `(.L_x_310) ;  /* 0x000000d000037945 */ /* 0x000fe20003800100 */
.L_x_311:
[----:B------:R-:W-:-:S05]  /*04f0*/  VIADD R18, R18, 0x1 ;  /* 0x0000000112127836 */ /* 0x000fca0000000000 */
[----:B------:R-:W-:-:S13]  /*0500*/  ISETP.NE.AND P0, PT, R18, R0, PT ;  /* 0x000000001200720c */ /* 0x000fda0003f05270 */
[----:B------:R-:W-:Y:S05]  /*0510*/  @!P0 BREAK.RELIABLE B3 ;  /* 0x0000000000038942 */ /* 0x000fea0003800100 */
[----:B------:R-:W-:Y:S05]  /*0520*/  @!P0 BREAK.RELIABLE B2 ;  /* 0x0000000000028942 */ /* 0x000fea0003800100 */
[----:B------:R-:W-:Y:S05]  /*0530*/  @!P0 BRA `(.L_x_307) ;  /* 0x00000000003c8947 */ /* 0x000fea0003800000 */
[----:B------:R-:W0:Y:S01]  /*0540*/  LDCU.64 UR6, c[0x0][0x3b8] ;  /* 0x00007700ff0677ac */ /* 0x000e220008000a00 */
[----:B------:R-:W-:-:S03]  /*0550*/  IMAD.WIDE R14, R18, 0x4, RZ ;  /* 0x00000004120e7825 */ /* 0x000fc600078e02ff */
[----:B0-----:R-:W-:-:S04]  /*0560*/  IADD3 R16, P0, PT, R14, UR6, RZ ;  /* 0x000000060e107c10 */ /* 0x001fc8000ff1e0ff */
[----:B------:R-:W-:-:S06]  /*0570*/  IADD3.X R17, PT, PT, R15, UR7, RZ, P0, !PT ;  /* 0x000000070f117c10 */ /* 0x000fcc00087fe4ff */
[----:B------:R-:W2:Y:S02]  /*0580*/  LDG.E R17, desc[UR4][R16.64] ;  /* 0x0000000410117981 */ /* 0x000ea4000c1e1900 */
[----:B--2---:R-:W-:-:S13]  /*0590*/  ISETP.NE.AND P0, PT, R17, R12, PT ;  /* 0x0000000c1100720c */ /* 0x004fda0003f05270 */
[----:B------:R-:W-:Y:S05]  /*05a0*/  @P0 BRA `(.L_x_311) ;  /* 0xfffffffc00d00947 */ /* 0x000fea000383ffff */
[----:B------:R-:W-:Y:S05]  /*05b0*/  BSYNC.RELIABLE B3 ;  /* 0x0000000000037941 */ /* 0x000fea0003800100 */
.L_x_310:
[----:B------:R-:W-:Y:S05]  /*05c0*/  BSYNC.RELIABLE B2 ;  /* 0x0000000000027941 */ /* 0x000fea0003800100 */
.L_x_309:
[----:B------:R-:W0:Y:S02]  /*05d0*/  LDCU.64 UR6, c[0x0][0x3c0] ;  /* 0x00007800ff0677ac */ /* 0x000e240008000a00 */
[----:B0-----:R-:W-:-:S04]  /*05e0*/  IADD3 R14, P0, PT, R14, UR6, RZ ;  /* 0x000000060e0e7c10 */ /* 0x001fc8000ff1e0ff */
[----:B------:R-:W-:-:S05]  /*05f0*/  IADD3.X R15, PT, PT, R15, UR7, RZ, P0, !PT ;  /* 0x000000070f0f7c10 */ /* 0x000fca00087fe4ff */
[----:B------:R-:W2:Y:S02]  /*0600*/  LDG.E R12, desc[UR4][R14.64] ;  /* 0x000000040e0c7981 */ /* 0x000ea4000c1e1900 */
[----:B--2---:R-:W-:-:S05]  /*0610*/  IMAD.IADD R13, R13, 0x1, R12 ;  /* 0x000000010d0d7824 */ /* 0x004fca00078e020c */
[----:B------:R0:W-:Y:S02]  /*0620*/  STG.E desc[UR4][R14.64], R13 ;  /* 0x0000000d0e007986 */ /* 0x0001e4000c101904 */
.L_x_307:
[----:B------:R-:W-:Y:S05]  /*0630*/  BSYNC.RECONVERGENT B1 ;  /* 0x0000000000017941 */ /* 0x000fea0003800200 */
.L_x_306:
[----:B--2---:R-:W2:Y:S01]  /*0640*/  LDG.E R12, desc[UR4][R6.64+0x4] ;  /* 0x00000404060c7981 */ /* 0x004ea2000c1e1900 */
[----:B------:R-:W-:-:S05]  /*0650*/  VIADD R11, R11, 0x1 ;  /* 0x000000010b0b7836 */ /* 0x000fca0000000000 */
[----:B--2---:R-:W-:-:S13]  /*0660*/  ISETP.GE.AND P0, PT, R11, R12, PT ;  /* 0x0000000c0b00720c */ /* 0x004fda0003f06270 */
[----:B------:R-:W-:Y:S05]  /*0670*/  @!P0 BRA `(.L_x_312) ;  /* 0xfffffff800cc8947 */ /* 0x000fea000383ffff */
.L_x_305:
[----:B------:R-:W-:Y:S05]  /*0680*/  BSYNC.RECONVERGENT B0 ;  /* 0x0000000000007941 */ /* 0x000fea0003800200 */
.L_x_304:
[----:B------:R-:W-:Y:S05]  /*0690*/  WARPSYNC.ALL ;  /* 0x0000000000007948 */ /* 0x000fea0003800000 */
[----:B------:R-:W1:Y:S02]  /*06a0*/  LDCU UR6, c[0x0][0x3c8] ;  /* 0x00007900ff0677ac */ /* 0x000e640008000800 */
[----:B-1---5:R-:W-:-:S04]  /*06b0*/  ISETP.GE.AND P0, PT, R10, UR6, PT ;  /* 0x000000060a007c0c */ /* 0x022fc8000bf06270 */
[----:B------:R-:W-:-:S13]  /*06c0*/  ISETP.EQ.OR P0, PT, R10, -0x1, P0 ;  /* 0xffffffff0a00780c */ /* 0x000fda0000702670 */
[----:B------:R-:W-:Y:S05]  /*06d0*/  @P0 EXIT ;  /* 0x000000000000094d */ /* 0x000fea0003800000 */
[----:B------:R-:W1:Y:S02]  /*06e0*/  LDC.64 R6, c[0x0][0x380] ;  /* 0x0000e000ff067b82 */ /* 0x000e640000000a00 */
[----:B-1----:R-:W-:-:S05]  /*06f0*/  IMAD.WIDE R10, R10, 0x4, R6 ;  /* 0x000000040a0a7825 */ /* 0x002fca00078e0206 */
[----:B------:R-:W2:Y:S04]  /*0700*/  LDG.E R6, desc[UR4][R10.64] ;  /* 0x000000040a067981 */ /* 0x000ea8000c1e1900 */
[----:B------:R-:W2:Y:S02]  /*0710*/  LDG.E R7, desc[UR4][R10.64+0x4] ;  /* 0x000004040a077981 */ /* 0x000ea4000c1e1900 */
[----:B--2---:R-:W-:-:S13]  /*0720*/  ISETP.GE.AND P0, PT, R6, R7, PT ;  /* 0x000000070600720c */ /* 0x004fda0003f06270 */
[----:B------:R-:W-:Y:S05]  /*0730*/  @P0 EXIT ;  /* 0x000000000000094d */ /* 0x000fea0003800000 */
.L_x_319:
[----:B0----5:R-:W0:Y:S01]  /*0740*/  LDC.64 R12, c[0x0][0x388] ;  /* 0x0000e200ff0c7b82 */ /* 0x021e220000000a00 */
[----:B------:R-:W2:Y:S07]  /*0750*/  LDG.E R16, desc[UR4][R2.64] ;  /* 0x0000000402107981 */ /* 0x000eae000c1e1900 */
[----:B------:R-:W1:Y:S01]  /*0760*/  LDC.64 R14, c[0x0][0x398] ;  /* 0x0000e600ff0e7b82 */ /* 0x000e620000000a00 */
[----:B0-----:R-:W-:-:S06]  /*0770*/  IMAD.WIDE R12, R6, 0x4, R12 ;  /* 0x00000004060c7825 */ /* 0x001fcc00078e020c */
[----:B------:R-:W1:Y:S02]  /*0780*/  LDG.E R13, desc[UR4][R12.64] ;  /* 0x000000040c0d7981 */ /* 0x000e64000c1e1900 */
[----:B-1----:R-:W-:-:S05]  /*0790*/  IMAD.WIDE R14, R13, 0x4, R14 ;  /* 0x000000040d0e7825 */ /* 0x002fca00078e020e */
        /* <DEDUP_REMOVED lines=21> */
[----:B--2---:R-:W-:-:S13]  /*08f0*/  ISETP.GE.AND P0, PT, R0, R13, PT ;  /* 0x0000000d0000720c */ /* 0x004fda0003f06270 */
        /* <DEDUP_REMOVED lines=9> */
[----:B-----5:R2:W-:Y:S01]  /*0990*/  STG.E desc[UR4][R16.64], R12 ;  /* 0x0000000c10007986 */ /* 0x0205e2000c101904 */
[----:B------:R-:W-:Y:S05]  /*09a0*/  BRA `(.L_x_314) ;  /* 0x0000000000807947 */ /* 0x000fea0003800000 */
.L_x_315:
[----:B------:R-:W2:Y:S02]  /*09b0*/  LDG.E R13, desc[UR4][R4.64] ;  /* 0x00000004040d7981 */ /* 0x000ea4000c1e1900 */
[----:B--2---:R-:W-:-:S13]  /*09c0*/  ISETP.GE.AND P0, PT, R13, R0, PT ;  /* 0x000000000d00720c */ /* 0x004fda0003f06270 */
[----:B------:R-:W-:Y:S05]  /*09d0*/  @P0 BRA `(.L_x_314) ;  /* 0x0000000000740947 */ /* 0x000fea0003800000 */
[----:B------:R-:W0:Y:S01]  /*09e0*/  LDCU.64 UR6, c[0x0][0x3b8] ;  /* 0x00007700ff0677ac */ /* 0x000e220008000a00 */
[----:B------:R-:W-:-:S03]  /*09f0*/  IMAD.WIDE R14, R13, 0x4, RZ ;  /* 0x000000040d0e7825 */ /* 0x000fc600078e02ff */
[----:B0-----:R-:W-:-:S04]  /*0a00*/  IADD3 R16, P0, PT, R14, UR6, RZ ;  /* 0x000000060e107c10 */ /* 0x001fc8000ff1e0ff */
[----:B------:R-:W-:-:S05]  /*0a10*/  IADD3.X R17, PT, PT, R15, UR7, RZ, P0, !PT ;  /* 0x000000070f117c10 */ /* 0x000fca00087fe4ff */
[----:B------:R-:W2:Y:S01]  /*0a20*/  LDG.E R16, desc[UR4][R16.64] ;  /* 0x0000000410107981 */ /* 0x000ea2000c1e1900 */
[----:B------:R-:W-:Y:S01]  /*0a30*/  BSSY.RELIABLE B1, `(.L_x_316) ;  /* 0x0000011000017945 */ /* 0x000fe20003800100 */
[----:B--2---:R-:W-:-:S13]  /*0a40*/  ISETP.NE.AND P0, PT, R16, R7, PT ;  /* 0x000000071000720c */ /* 0x004fda0003f05270 */
[----:B------:R-:W-:Y:S05]  /*0a50*/  @!P0 BRA `(.L_x_317) ;  /* 0x0000000000388947 */ /* 0x000fea0003800000 */
[----:B------:R-:W-:Y:S01]  /*0a60*/  BSSY.RELIABLE B2, `(.L_x_317) ;  /* 0x000000d000027945 */ /* 0x000fe20003800100 */
.L_x_318:
        /* <DEDUP_REMOVED lines=8> */
[----:B------:R-:W-:-:S05]  /*0af0*/  IADD3.X R17, PT, PT, R15, UR7, RZ, P0, !PT ;  /* 0x000000070f117c10 */ /* 0x000fca00087fe4ff */
[----:B------:R-:W2:Y:S02]  /*0b00*/  LDG.E R16, desc[UR4][R16.64] ;  /* 0x0000000410107981 */ /* 0x000ea4000c1e1900 */
[----:B--2---:R-:W-:-:S13]  /*0b10*/  ISETP.NE.AND P0, PT, R16, R7, PT ;  /* 0x000000071000720c */ /* 0x004fda0003f05270 */
[----:B------:R-:W-:Y:S05]  /*0b20*/  @P0 BRA `(.L_x_318) ;  /* 0xfffffffc00d00947 */ /* 0x000fea000383ffff */
[----:B------:R-:W-:Y:S05]  /*0b30*/  BSYNC.RELIABLE B2 ;  /* 0x0000000000027941 */ /* 0x000fea0003800100 */
.L_x_317:
[----:B------:R-:W-:Y:S05]  /*0b40*/  BSYNC.RELIABLE B1 ;  /* 0x0000000000017941 */ /* 0x000fea0003800100 */
.L_x_316:
[----:B------:R-:W0:Y:S02]  /*0b50*/  LDCU.64 UR6, c[0x0][0x3c0] ;  /* 0x00007800ff0677ac */ /* 0x000e240008000a00 */
[----:B0-----:R-:W-:-:S04]  /*0b60*/  IADD3 R14, P0, PT, R14, UR6, RZ ;  /* 0x000000060e0e7c10 */ /* 0x001fc8000ff1e0ff */
[----:B------:R-:W-:-:S05]  /*0b70*/  IADD3.X R15, PT, PT, R15, UR7, RZ, P0, !PT ;  /* 0x000000070f0f7c10 */ /* 0x000fca00087fe4ff */
[----:B------:R-:W2:Y:S02]  /*0b80*/  LDG.E R7, desc[UR4][R14.64] ;  /* 0x000000040e077981 */ /* 0x000ea4000c1e1900 */
[----:B--2--5:R-:W-:-:S05]  /*0b90*/  IMAD.IADD R7, R12, 0x1, R7 ;  /* 0x000000010c077824 */ /* 0x024fca00078e0207 */
[----:B------:R0:W-:Y:S02]  /*0ba0*/  STG.E desc[UR4][R14.64], R7 ;  /* 0x000000070e007986 */ /* 0x0001e4000c101904 */
.L_x_314:
[----:B------:R-:W-:Y:S05]  /*0bb0*/  BSYNC.RECONVERGENT B0 ;  /* 0x0000000000007941 */ /* 0x000fea0003800200 */
.L_x_313:
[----:B0-2---:R-:W2:Y:S01]  /*0bc0*/  LDG.E R7, desc[UR4][R10.64+0x4] ;  /* 0x000004040a077981 */ /* 0x005ea2000c1e1900 */
[----:B------:R-:W-:-:S05]  /*0bd0*/  VIADD R6, R6, 0x1 ;  /* 0x0000000106067836 */ /* 0x000fca0000000000 */
[----:B--2---:R-:W-:-:S13]  /*0be0*/  ISETP.GE.AND P0, PT, R6, R7, PT ;  /* 0x000000070600720c */ /* 0x004fda0003f06270 */
[----:B------:R-:W-:Y:S05]  /*0bf0*/  @!P0 BRA `(.L_x_319) ;  /* 0xfffffff800d08947 */ /* 0x000fea000383ffff */
[----:B------:R-:W-:Y:S05]  /*0c00*/  EXIT ;  /* 0x000000000000794d */ /* 0x000fea0003800000 */
.L_x_320:
        /* <DEDUP_REMOVED lines=15> */
.L_x_465:


//--------------------- .text._Z10prefix_sumPiS_i --------------------------
	.section	.text._Z10prefix_sumPiS_i,"ax",@progbits
	.align	128
        .global         _Z10prefix_sumPiS_i
        .type           _Z10prefix_sumPiS_i,@function
        .size           _Z10prefix_sumPiS_i,(.L_x_466 - _Z10prefix_sumPiS_i)
        .other          _Z10prefix_sumPiS_i,@"STO_CUDA_ENTRY STV_DEFAULT"
_Z10prefix_sumPiS_i:
.text._Z10prefix_sumPiS_i:
        /* <DEDUP_REMOVED lines=15> */
[----:B------:R-:W-:Y:S01]  /*00f0*/  IMAD.MOV.U32 R6, RZ, RZ, 0x1 ;  /* 0x00000001ff067424 */ /* 0x000fe200078e00ff */
[----:B------:R-:W-:-:S11]  /*0100*/  LOP3.LUT R10, R0, 0xf, RZ, 0xc0, !PT ;  /* 0x0000000f000a7812 */ /* 0x000fd600078ec0ff */
[----:B------:R-:W-:Y:S05]  /*0110*/  @!P0 BRA `(.L_x_321) ;  /* 0x0000000400288947 */ /* 0x000fea0003800000 */
[----:B------:R-:W1:Y:S01]  /*0120*/  LDCU.128 UR8, c[0x0][0x380] ;  /* 0x00007000ff0877ac */ /* 0x000e620008000c00 */
[----:B------:R-:W-:Y:S01]  /*0130*/  LOP3.LUT R7, R0, 0x7ffffff0, RZ, 0xc0, !PT ;  /* 0x7ffffff000077812 */ /* 0x000fe200078ec0ff */
[----:B------:R-:W-:-:S04]  /*0140*/  HFMA2 R6, -RZ, RZ, 0, 0 ;  /* 0x00000000ff067431 */ /* 0x000fc800000001ff */
[----:B------:R-:W-:Y:S01]  /*0150*/  IMAD.MOV R7, RZ, RZ, -R7 ;  /* 0x000000ffff077224 */ /* 0x000fe200078e0a07 */
[----:B-1----:R-:W-:Y:S02]  /*0160*/  UIADD3 UR6, UP0, UPT, UR8, 0x20, URZ ;  /* 0x0000002008067890 */ /* 0x002fe4000ff1e0ff */
[----:B------:R-:W-:Y:S02]  /*0170*/  UIADD3 UR4, UP1, UPT, UR10, 0x20, URZ ;  /* 0x000000200a047890 */ /* 0x000fe4000ff3e0ff */
[----:B------:R-:W-:Y:S02]  /*0180*/  UIADD3.X UR7, UPT, UPT, URZ, UR9, URZ, UP0, !UPT ;  /* 0x00000009ff077290 */ /* 0x000fe400087fe4ff */
[----:B------:R-:W-:Y:S01]  /*0190*/  UIADD3.X UR5, UPT, UPT, URZ, UR11, URZ, UP1, !UPT ;  /* 0x0000000bff057290 */ /* 0x000fe20008ffe4ff */
[----:B------:R-:W-:Y:S01]  /*01a0*/  IMAD.U32 R12, RZ, RZ, UR6 ;  /* 0x00000006ff0c7e24 */ /* 0x000fe2000f8e00ff */
[----:B------:R-:W-:Y:S02]  /*01b0*/  MOV R8, UR4 ;  /* 0x0000000400087c02 */ /* 0x000fe40008000f00 */
[----:B------:R-:W-:-:S02]  /*01c0*/  IMAD.U32 R11, RZ, RZ, UR7 ;  /* 0x00000007ff0b7e24 */ /* 0x000fc4000f8e00ff */
[----:B------:R-:W-:-:S07]  /*01d0*/  IMAD.U32 R9, RZ, RZ, UR5 ;  /* 0x00000005ff097e24 */ /* 0x000fce000f8e00ff */
.L_x_322:
[----:B0-----:R-:W-:Y:S01]  /*01e0*/  MOV R2, R12 ;  /* 0x0000000c00027202 */ /* 0x001fe20000000f00 */
[----:B------:R-:W-:Y:S01]  /*01f0*/  IMAD.MOV.U32 R3, RZ, RZ, R11 ;  /* 0x000000ffff037224 */ /* 0x000fe200078e000b */
[----:B-1----:R-:W-:Y:S01]  /*0200*/  MOV R5, R9 ;  /* 0x0000000900057202 */ /* 0x002fe20000000f00 */
[----:B------:R-:W-:-:S03]  /*0210*/  IMAD.MOV.U32 R4, RZ, RZ, R8 ;  /* 0x000000ffff047224 */ /* 0x000fc600078e0008 */
[----:B------:R-:W2:Y:S04]  /*0220*/  LDG.E R9, desc[UR12][R2.64+-0x20] ;  /* 0xffffe00c02097981 */ /* 0x000ea8000c1e1900 */
[----:B------:R-:W2:Y:S02]  /*0230*/  LDG.E R8, desc[UR12][R4.64+-0x20] ;  /* 0xffffe00c04087981 */ /* 0x000ea4000c1e1900 */
[----:B--2---:R-:W-:-:S05]  /*0240*/  IMAD.IADD R9, R8, 0x1, R9 ;  /* 0x0000000108097824 */ /* 0x004fca00078e0209 */
[----:B------:R0:W-:Y:S04]  /*0250*/  STG.E desc[UR12][R4.64+-0x1c], R9 ;  /* 0xffffe40904007986 */ /* 0x0001e8000c10190c */
[----:B------:R-:W2:Y:S02]  /*0260*/  LDG.E R8, desc[UR12][R2.64+-0x1c] ;  /* 0xffffe40c02087981 */ /* 0x000ea4000c1e1900 */
[----:B--2---:R-:W-:-:S05]  /*0270*/  IMAD.IADD R11, R9, 0x1, R8 ;  /* 0x00000001090b7824 */ /* 0x004fca00078e0208 */
[----:B------:R1:W-:Y:S04]  /*0280*/  STG.E desc[UR12][R4.64+-0x18], R11 ;  /* 0xffffe80b04007986 */ /* 0x0003e8000c10190c */
[----:B------:R-:W2:Y:S02]  /*0290*/  LDG.E R8, desc[UR12][R2.64+-0x18] ;  /* 0xffffe80c02087981 */ /* 0x000ea4000c1e1900 */
[----:B--2---:R-:W-:-:S05]  /*02a0*/  IADD3 R13, PT, PT, R11, R8, RZ ;  /* 0x000000080b0d7210 */ /* 0x004fca0007ffe0ff */
[----:B------:R2:W-:Y:S04]  /*02b0*/  STG.E desc[UR12][R4.64+-0x14], R13 ;  /* 0xffffec0d04007986 */ /* 0x0005e8000c10190c */
[----:B------:R-:W3:Y:S02]  /*02c0*/  LDG.E R8, desc[UR12][R2.64+-0x14] ;  /* 0xffffec0c02087981 */ /* 0x000ee4000c1e1900 */
[----:B---3--:R-:W-:-:S05]  /*02d0*/  IMAD.IADD R15, R13, 0x1, R8 ;  /* 0x000000010d0f7824 */ /* 0x008fca00078e0208 */
[----:B------:R3:W-:Y:S04]  /*02e0*/  STG.E desc[UR12][R4.64+-0x10], R15 ;  /* 0xfffff00f04007986 */ /* 0x0007e8000c10190c */
[----:B------:R-:W0:Y:S02]  /*02f0*/  LDG.E R8, desc[UR12][R2.64+-0x10] ;  /* 0xfffff00c02087981 */ /* 0x000e24000c1e1900 */
[----:B0-----:R-:W-:-:S05]  /*0300*/  IMAD.IADD R9, R15, 0x1, R8 ;  /* 0x000000010f097824 */ /* 0x001fca00078e0208 */
[----:B------:R0:W-:Y:S04]  /*0310*/  STG.E desc[UR12][R4.64+-0xc], R9 ;  /* 0xfffff40904007986 */ /* 0x0001e8000c10190c */
[----:B------:R-:W1:Y:S02]  /*0320*/  LDG.E R8, desc[UR12][R2.64+-0xc] ;  /* 0xfffff40c02087981 */ /* 0x000e64000c1e1900 */
[----:B-1----:R-:W-:-:S05]  /*0330*/  IADD3 R11, PT, PT, R9, R8, RZ ;  /* 0x00000008090b7210 */ /* 0x002fca0007ffe0ff */
[----:B------:R1:W-:Y:S04]  /*0340*/  STG.E desc[UR12][R4.64+-0x8], R11 ;  /* 0xfffff80b04007986 */ /* 0x0003e8000c10190c */
[----:B------:R-:W2:Y:S02]  /*0350*/  LDG.E R8, desc[UR12][R2.64+-0x8] ;  /* 0xfffff80c02087981 */ /* 0x000ea4000c1e1900 */
[----:B--2---:R-:W-:-:S05]  /*0360*/  IMAD.IADD R13, R11, 0x1, R8 ;  /* 0x000000010b0d7824 */ /* 0x004fca00078e0208 */
[----:B------:R2:W-:Y:S04]  /*0370*/  STG.E desc[UR12][R4.64+-0x4], R13 ;  /* 0xfffffc0d04007986 */ /* 0x0005e8000c10190c */
[----:B------:R-:W3:Y:S02]  /*0380*/  LDG.E R8, desc[UR12][R2.64+-0x4] ;  /* 0xfffffc0c02087981 */ /* 0x000ee4000c1e1900 */
[----:B---3--:R-:W-:-:S05]  /*0390*/  IMAD.IADD R15, R13, 0x1, R8 ;  /* 0x000000010d0f7824 */ /* 0x008fca00078e0208 */
[----:B------:R3:W-:Y:S04]  /*03a0*/  STG.E desc[UR12][R4.64], R15 ;  /* 0x0000000f04007986 */ /* 0x0007e8000c10190c */
[----:B------:R-:W0:Y:S02]  /*03b0*/  LDG.E R8, desc[UR12][R2.64] ;  /* 0x0000000c02087981 */ /* 0x000e24000c1e1900 */
[----:B0-----:R-:W-:-:S05]  /*03c0*/  IADD3 R9, PT, PT, R15, R8, RZ ;  /* 0x000000080f097210 */ /* 0x001fca0007ffe0ff */
[----:B------:R0:W-:Y:S04]  /*03d0*/  STG.E desc[UR12][R4.64+0x4], R9 ;  /* 0x0000040904007986 */ /* 0x0001e8000c10190c */
[----:B------:R-:W1:Y:S02]  /*03e0*/  LDG.E R8, desc[UR12][R2.64+0x4] ;  /* 0x0000040c02087981 */ /* 0x000e64000c1e1900 */
[----:B-1----:R-:W-:-:S05]  /*03f0*/  IMAD.IADD R11, R9, 0x1, R8 ;  /* 0x00000001090b7824 */ /* 0x002fca00078e0208 */
[----:B------:R1:W-:Y:S04]  /*0400*/  STG.E desc[UR12][R4.64+0x8], R11 ;  /* 0x0000080b04007986 */ /* 0x0003e8000c10190c */
[----:B------:R-:W2:Y:S02]  /*0410*/  LDG.E R8, desc[UR12][R2.64+0x8] ;  /* 0x0000080c02087981 */ /* 0x000ea4000c1e1900 */
[----:B--2---:R-:W-:-:S05]  /*0420*/  IMAD.IADD R13, R11, 0x1, R8 ;  /* 0x000000010b0d7824 */ /* 0x004fca00078e0208 */
[----:B------:R2:W-:Y:S04]  /*0430*/  STG.E desc[UR12][R4.64+0xc], R13 ;  /* 0x00000c0d04007986 */ /* 0x0005e8000c10190c */
[----:B------:R-:W3:Y:S02]  /*0440*/  LDG.E R8, desc[UR12][R2.64+0xc] ;  /* 0x00000c0c02087981 */ /* 0x000ee4000c1e1900 */
[----:B---3--:R-:W-:-:S05]  /*0450*/  IADD3 R15, PT, PT, R13, R8, RZ ;  /* 0x000000080d0f7210 */ /* 0x008fca0007ffe0ff */
[----:B------:R-:W-:Y:S04]  /*0460*/  STG.E desc[UR12][R4.64+0x10], R15 ;  /* 0x0000100f04007986 */ /* 0x000fe8000c10190c */
[----:B------:R-:W0:Y:S02]  /*0470*/  LDG.E R8, desc[UR12][R2.64+0x10] ;  /* 0x0000100c02087981 */ /* 0x000e24000c1e1900 */
[----:B0-----:R-:W-:-:S05]  /*0480*/  IMAD.IADD R9, R15, 0x1, R8 ;  /* 0x000000010f097824 */ /* 0x001fca00078e0208 */
[----:B------:R-:W-:Y:S04]  /*0490*/  STG.E desc[UR12][R4.64+0x14], R9 ;  /* 0x0000140904007986 */ /* 0x000fe8000c10190c */
[----:B------:R-:W1:Y:S02]  /*04a0*/  LDG.E R8, desc[UR12][R2.64+0x14] ;  /* 0x0000140c02087981 */ /* 0x000e64000c1e1900 */
[----:B-1----:R-:W-:-:S05]  /*04b0*/  IMAD.IADD R11, R9, 0x1, R8 ;  /* 0x00000001090b7824 */ /* 0x002fca00078e0208 */
[----:B------:R0:W-:Y:S04]  /*04c0*/  STG.E desc[UR12][R4.64+0x18], R11 ;  /* 0x0000180b04007986 */ /* 0x0001e8000c10190c */
[----:B------:R-:W2:Y:S01]  /*04d0*/  LDG.E R8, desc[UR12][R2.64+0x18] ;  /* 0x0000180c02087981 */ /* 0x000ea2000c1e1900 */
[----:B------:R-:W-:Y:S01]  /*04e0*/  VIADD R7, R7, 0x10 ;  /* 0x0000001007077836 */ /* 0x000fe20000000000 */
[----:B--2---:R-:W-:-:S05]  /*04f0*/  IADD3 R13, PT, PT, R11, R8, RZ ;  /* 0x000000080b0d7210 */ /* 0x004fca0007ffe0ff */
[----:B------:R1:W-:Y:S04]  /*0500*/  STG.E desc[UR12][R4.64+0x1c], R13 ;  /* 0x00001c0d04007986 */ /* 0x0003e8000c10190c */
[----:B------:R-:W2:Y:S01]  /*0510*/  LDG.E R8, desc[UR12][R2.64+0x1c] ;  /* 0x00001c0c02087981 */ /* 0x000ea2000c1e1900 */
[----:B------:R-:W-:Y:S02]  /*0520*/  ISETP.NE.AND P0, PT, R7, RZ, PT ;  /* 0x000000ff0700720c */ /* 0x000fe40003f05270 */
[----:B------:R-:W-:Y:S01]  /*0530*/  IADD3 R12, P1, PT, R2, 0x40, RZ ;  /* 0x00000040020c7810 */ /* 0x000fe20007f3e0ff */
[----:B------:R-:W-:-:S03]  /*0540*/  VIADD R6, R6, 0x10 ;  /* 0x0000001006067836 */ /* 0x000fc60000000000 */
[----:B0-----:R-:W-:Y:S01]  /*0550*/  IADD3.X R11, PT, PT, RZ, R3, RZ, P1, !PT ;  /* 0x00000003ff0b7210 */ /* 0x001fe20000ffe4ff */
[----:B--2---:R-:W-:Y:S01]  /*0560*/  IMAD.IADD R15, R13, 0x1, R8 ;  /* 0x000000010d0f7824 */ /* 0x004fe200078e0208 */
[----:B------:R-:W-:-:S04]  /*0570*/  IADD3 R8, P2, PT, R4, 0x40, RZ ;  /* 0x0000004004087810 */ /* 0x000fc80007f5e0ff */
[----:B------:R1:W-:Y:S01]  /*0580*/  STG.E desc[UR12][R4.64+0x20], R15 ;  /* 0x0000200f04007986 */ /* 0x0003e2000c10190c */
[----:B------:R-:W-:Y:S01]  /*0590*/  IMAD.X R9, RZ, RZ, R5, P2 ;  /* 0x000000ffff097224 */ /* 0x000fe200010e0605 */
[----:B------:R-:W-:Y:S07]  /*05a0*/  @P0 BRA `(.L_x_322) ;  /* 0xfffffffc000c0947 */ /* 0x000fee000383ffff */
[----:B------:R-:W-:-:S07]  /*05b0*/  IADD3 R6, PT, PT, R6, 0x1, RZ ;  /* 0x0000000106067810 */ /* 0x000fce0007ffe0ff */
.L_x_321:
[----:B------:R-:W-:-:S13]  /*05c0*/  ISETP.NE.AND P0, PT, R10, RZ, PT ;  /* 0x000000ff0a00720c */ /* 0x000fda0003f05270 */
[----:B------:R-:W-:Y:S05]  /*05d0*/  @!P0 EXIT ;  /* 0x000000000000894d */ /* 0x000fea0003800000 */
[----:B------:R-:W-:Y:S02]  /*05e0*/  ISETP.GE.U32.AND P0, PT, R10, 0x8, PT ;  /* 0x000000080a00780c */ /* 0x000fe40003f06070 */
[----:B------:R-:W-:-:S04]  /*05f0*/  LOP3.LUT R12, R0, 0x7, RZ, 0xc0, !PT ;  /* 0x00000007000c7812 */ /* 0x000fc800078ec0ff */
[----:B------:R-:W-:-:S07]  /*0600*/  ISETP.NE.AND P1, PT, R12, RZ, PT ;  /* 0x000000ff0c00720c */ /* 0x000fce0003f25270 */
[----:B------:R-:W-:Y:S06]  /*0610*/  @!P0 BRA `(.L_x_323) ;  /* 0x0000000000788947 */ /* 0x000fec0003800000 */
[----:B0-----:R-:W0:Y:S08]  /*0620*/  LDC.64 R2, c[0x0][0x388] ;  /* 0x0000e200ff027b82 */ /* 0x001e300000000a00 */
[----:B-1----:R-:W1:Y:S01]  /*0630*/  LDC.64 R4, c[0x0][0x380] ;  /* 0x0000e000ff047b82 */ /* 0x002e620000000a00 */
[----:B0-----:R-:W-:-:S05]  /*0640*/  IMAD.WIDE R2, R6, 0x4, R2 ;  /* 0x0000000406027825 */ /* 0x001fca00078e0202 */
[----:B------:R-:W2:Y:S01]  /*0650*/  LDG.E R7, desc[UR12][R2.64+-0x4] ;  /* 0xfffffc0c02077981 */ /* 0x000ea2000c1e1900 */
[----:B-1----:R-:W-:-:S05]  /*0660*/  IMAD.WIDE R4, R6, 0x4, R4 ;  /* 0x0000000406047825 */ /* 0x002fca00078e0204 */
[----:B------:R-:W2:Y:S02]  /*0670*/  LDG.E R8, desc[UR12][R4.64+-0x4] ;  /* 0xfffffc0c04087981 */ /* 0x000ea4000c1e1900 */
[----:B--2---:R-:W-:-:S05]  /*0680*/  IMAD.IADD R7, R7, 0x1, R8 ;  /* 0x0000000107077824 */ /* 0x004fca00078e0208 */
[----:B------:R0:W-:Y:S04]  /*0690*/  STG.E desc[UR12][R2.64], R7 ;  /* 0x0000000702007986 */ /* 0x0001e8000c10190c */
[----:B------:R-:W2:Y:S02]  /*06a0*/  LDG.E R8, desc[UR12][R4.64] ;  /* 0x0000000c04087981 */ /* 0x000ea4000c1e1900 */
[----:B--2---:R-:W-:-:S05]  /*06b0*/  IADD3 R9, PT, PT, R7, R8, RZ ;  /* 0x0000000807097210 */ /* 0x004fca0007ffe0ff */
[----:B------:R1:W-:Y:S04]  /*06c0*/  STG.E desc[UR12][R2.64+0x4], R9 ;  /* 0x0000040902007986 */ /* 0x0003e8000c10190c */
[----:B------:R-:W2:Y:S02]  /*06d0*/  LDG.E R8, desc[UR12][R4.64+0x4] ;  /* 0x0000040c04087981 */ /* 0x000ea4000c1e1900 */
[----:B--2---:R-:W-:-:S05]  /*06e0*/  IMAD.IADD R11, R9, 0x1, R8 ;  /* 0x00000001090b7824 */ /* 0x004fca00078e0208 */
[----:B------:R2:W-:Y:S04]  /*06f0*/  STG.E desc[UR12][R2.64+0x8], R11 ;  /* 0x0000080b02007986 */ /* 0x0005e8000c10190c */
[----:B------:R-:W3:Y:S02]  /*0700*/  LDG.E R8, desc[UR12][R4.64+0x8] ;  /* 0x0000080c04087981 */ /* 0x000ee4000c1e1900 */
[----:B---3--:R-:W-:-:S05]  /*0710*/  IADD3 R13, PT, PT, R11, R8, RZ ;  /* 0x000000080b0d7210 */ /* 0x008fca0007ffe0ff */
        /* <DEDUP_REMOVED lines=10> */
[----:B------:R-:W3:Y:S01]  /*07c0*/  LDG.E R8, desc[UR12][R4.64+0x18] ;  /* 0x0000180c04087981 */ /* 0x000ee2000c1e1900 */
[----:B------:R-:W-:Y:S01]  /*07d0*/  VIADD R6, R6, 0x8 ;  /* 0x0000000806067836 */ /* 0x000fe20000000000 */
[----:B---3--:R-:W-:-:S05]  /*07e0*/  IADD3 R13, PT, PT, R11, R8, RZ ;  /* 0x000000080b0d7210 */ /* 0x008fca0007ffe0ff */
[----:B------:R4:W-:Y:S02]  /*07f0*/  STG.E desc[UR12][R2.64+0x1c], R13 ;  /* 0x00001c0d02007986 */ /* 0x0009e4000c10190c */
.L_x_323:
[----:B------:R-:W-:Y:S05]  /*0800*/  @!P1 EXIT ;  /* 0x000000000000994d */ /* 0x000fea0003800000 */
[----:B------:R-:W-:Y:S02]  /*0810*/  ISETP.GE.U32.AND P0, PT, R12, 0x4, PT ;  /* 0x000000040c00780c */ /* 0x000fe40003f06070 */
[----:B------:R-:W-:-:S04]  /*0820*/  LOP3.LUT R0, R0, 0x3, RZ, 0xc0, !PT ;  /* 0x0000000300007812 */ /* 0x000fc800078ec0ff */
[----:B------:R-:W-:-:S07]  /*0830*/  ISETP.NE.AND P1, PT, R0, RZ, PT ;  /* 0x000000ff0000720c */ /* 0x000fce0003f25270 */
[----:B------:R-:W-:Y:S06]  /*0840*/  @!P0 BRA `(.L_x_324) ;  /* 0x0000000000488947 */ /* 0x000fec0003800000 */
[----:B0---4-:R-:W0:Y:S08]  /*0850*/  LDC.64 R2, c[0x0][0x388] ;  /* 0x0000e200ff027b82 */ /* 0x011e300000000a00 */
[----:B-1----:R-:W1:Y:S01]  /*0860*/  LDC.64 R4, c[0x0][0x380] ;  /* 0x0000e000ff047b82 */ /* 0x002e620000000a00 */
[----:B0-----:R-:W-:-:S05]  /*0870*/  IMAD.WIDE R2, R6, 0x4, R2 ;  /* 0x0000000406027825 */ /* 0x001fca00078e0202 */
[----:B------:R-:W2:Y:S01]  /*0880*/  LDG.E R7, desc[UR12][R2.64+-0x4] ;  /* 0xfffffc0c02077981 */ /* 0x000ea2000c1e1900 */
[----:B-1----:R-:W-:-:S05]  /*0890*/  IMAD.WIDE R4, R6, 0x4, R4 ;  /* 0x0000000406047825 */ /* 0x002fca00078e0204 */
[----:B------:R-:W2:Y:S02]  /*08a0*/  LDG.E R8, desc[UR12][R4.64+-0x4] ;  /* 0xfffffc0c04087981 */ /* 0x000ea4000c1e1900 */
[----:B--2---:R-:W-:-:S05]  /*08b0*/  IADD3 R7, PT, PT, R7, R8, RZ ;  /* 0x0000000807077210 */ /* 0x004fca0007ffe0ff */
[----:B------:R2:W-:Y:S04]  /*08c0*/  STG.E desc[UR12][R2.64], R7 ;  /* 0x0000000702007986 */ /* 0x0005e8000c10190c */
[----:B------:R-:W3:Y:S02]  /*08d0*/  LDG.E R8, desc[UR12][R4.64] ;  /* 0x0000000c04087981 */ /* 0x000ee4000c1e1900 */
[----:B---3--:R-:W-:-:S05]  /*08e0*/  IMAD.IADD R9, R7, 0x1, R8 ;  /* 0x0000000107097824 */ /* 0x008fca00078e0208 */
[----:B------:R2:W-:Y:S04]  /*08f0*/  STG.E desc[UR12][R2.64+0x4], R9 ;  /* 0x0000040902007986 */ /* 0x0005e8000c10190c */
[----:B------:R-:W3:Y:S02]  /*0900*/  LDG.E R8, desc[UR12][R4.64+0x4] ;  /* 0x0000040c04087981 */ /* 0x000ee4000c1e1900 */
[----:B---3--:R-:W-:-:S05]  /*0910*/  IADD3 R11, PT, PT, R9, R8, RZ ;  /* 0x00000008090b7210 */ /* 0x008fca0007ffe0ff */
[----:B------:R2:W-:Y:S04]  /*0920*/  STG.E desc[UR12][R2.64+0x8], R11 ;  /* 0x0000080b02007986 */ /* 0x0005e8000c10190c */
[----:B------:R-:W3:Y:S01]  /*0930*/  LDG.E R8, desc[UR12][R4.64+0x8] ;  /* 0x0000080c04087981 */ /* 0x000ee2000c1e1900 */
[----:B------:R-:W-:Y:S01]  /*0940*/  IADD3 R6, PT, PT, R6, 0x4, RZ ;  /* 0x0000000406067810 */ /* 0x000fe20007ffe0ff */
[----:B---3--:R-:W-:-:S05]  /*0950*/  IMAD.IADD R13, R11, 0x1, R8 ;  /* 0x000000010b0d7824 */ /* 0x008fca00078e0208 */
[----:B------:R2:W-:Y:S02]  /*0960*/  STG.E desc[UR12][R2.64+0xc], R13 ;  /* 0x00000c0d02007986 */ /* 0x0005e4000c10190c */
.L_x_324:
[----:B------:R-:W-:Y:S05]  /*0970*/  @!P1 EXIT ;  /* 0x000000000000994d */ /* 0x000fea0003800000 */
[----:B0-2-4-:R-:W0:Y:S01]  /*0980*/  LDC.64 R2, c[0x0][0x380] ;  /* 0x0000e000ff027b82 */ /* 0x015e220000000a00 */
[----:B------:R-:W-:-:S07]  /*0990*/  IMAD.MOV R0, RZ, RZ, -R0 ;  /* 0x000000ffff007224 */ /* 0x000fce00078e0a00 */
[----:B-1----:R-:W1:Y:S01]  /*09a0*/  LDC.64 R4, c[0x0][0x388] ;  /* 0x0000e200ff047b82 */ /* 0x002e620000000a00 */
[----:B0-----:R-:W-:-:S04]  /*09b0*/  IMAD.WIDE.U32 R2, R6, 0x4, R2 ;  /* 0x0000000406027825 */ /* 0x001fc800078e0002 */
[----:B-1----:R-:W-:Y:S01]  /*09c0*/  IMAD.WIDE.U32 R6, R6, 0x4, R4 ;  /* 0x0000000406067825 */ /* 0x002fe200078e0004 */
[----:B------:R-:W-:-:S04]  /*09d0*/  IADD3 R4, P0, PT, R2, -0x4, RZ ;  /* 0xfffffffc02047810 */ /* 0x000fc80007f1e0ff */
[----:B------:R-:W-:-:S09]  /*09e0*/  IADD3.X R9, PT, PT, R3, -0x1, RZ, P0, !PT ;  /* 0xffffffff03097810 */ /* 0x000fd200007fe4ff */
.L_x_325:
[----:B------:R-:W-:Y:S01]  /*09f0*/  MOV R5, R9 ;  /* 0x0000000900057202 */ /* 0x000fe20000000f00 */
[----:B------:R-:W-:Y:S01]  /*0a00*/  IMAD.MOV.U32 R3, RZ, RZ, R7 ;  /* 0x000000ffff037224 */ /* 0x000fe200078e0007 */
[----:B------:R-:W-:-:S04]  /*0a10*/  MOV R2, R6 ;  /* 0x0000000600027202 */ /* 0x000fc80000000f00 */
[----:B------:R0:W2:Y:S04]  /*0a20*/  LDG.E R5, desc[UR12][R4.64] ;  /* 0x0000000c04057981 */ /* 0x0000a8000c1e1900 */
[----:B------:R-:W2:Y:S01]  /*0a30*/  LDG.E R6, desc[UR12][R2.64+-0x4] ;  /* 0xfffffc0c02067981 */ /* 0x000ea2000c1e1900 */
[----:B------:R-:W-:-:S04]  /*0a40*/  IADD3 R0, PT, PT, R0, 0x1, RZ ;  /* 0x0000000100007810 */ /* 0x000fc80007ffe0ff */
[----:B------:R-:W-:Y:S02]  /*0a50*/  ISETP.NE.AND P0, PT, R0, RZ, PT ;  /* 0x000000ff0000720c */ /* 0x000fe40003f05270 */
[----:B0-----:R-:W-:-:S04]  /*0a60*/  IADD3 R4, P2, PT, R4, 0x4, RZ ;  /* 0x0000000404047810 */ /* 0x001fc80007f5e0ff */
[----:B------:R-:W-:Y:S01]  /*0a70*/  IADD3.X R9, PT, PT, RZ, R9, RZ, P2, !PT ;  /* 0x00000009ff097210 */ /* 0x000fe200017fe4ff */
[----:B--2---:R-:W-:Y:S01]  /*0a80*/  IMAD.IADD R7, R6, 0x1, R5 ;  /* 0x0000000106077824 */ /* 0x004fe200078e0205 */
[----:B------:R-:W-:-:S04]  /*0a90*/  IADD3 R6, P1, PT, R2, 0x4, RZ ;  /* 0x0000000402067810 */ /* 0x000fc80007f3e0ff */
[----:B------:R0:W-:Y:S02]  /*0aa0*/  STG.E desc[UR12][R2.64], R7 ;  /* 0x0000000702007986 */ /* 0x0001e4000c10190c */
[----:B0-----:R-:W-:Y:S01]  /*0ab0*/  IMAD.X R7, RZ, RZ, R3, P1 ;  /* 0x000000ffff077224 */ /* 0x001fe200008e0603 */
[----:B------:R-:W-:Y:S06]  /*0ac0*/  @P0 BRA `(.L_x_325) ;  /* 0xfffffffc00c80947 */ /* 0x000fec000383ffff */
[----:B------:R-:W-:Y:S05]  /*0ad0*/  EXIT ;  /* 0x000000000000794d */ /* 0x000fea0003800000 */
.L_x_326:
        /* <DEDUP_REMOVED lines=10> */
.L_x_466:


//--------------------- .text._Z16countUniqueEdgesPiS_S_S_S_S_S_i --------------------------
	.section	.text._Z16countUniqueEdgesPiS_S_S_S_S_S_i,"ax",@progbits
	.align	128
        .global         _Z16countUniqueEdgesPiS_S_S_S_S_S_i
        .type           _Z16countUniqueEdgesPiS_S_S_S_S_S_i,@function
        .size           _Z16countUniqueEdgesPiS_S_S_S_S_S_i,(.L_x_467 - _Z16countUniqueEdgesPiS_S_S_S_S_S_i)
        .other          _Z16countUniqueEdgesPiS_S_S_S_S_S_i,@"STO_CUDA_ENTRY STV_DEFAULT"
_Z16countUniqueEdgesPiS_S_S_S_S_S_i:
.text._Z16countUniqueEdgesPiS_S_S_S_S_S_i:
        /* <DEDUP_REMOVED lines=10> */
[----:B------:R-:W2:Y:S01]  /*00a0*/  LDCU.64 UR6, c[0x0][0x398] ;  /* 0x00007300ff0677ac */ /* 0x000ea20008000a00 */
[----:B------:R-:W3:Y:S01]  /*00b0*/  LDCU.64 UR8, c[0x0][0x398] ;  /* 0x00007300ff0877ac */ /* 0x000ee20008000a00 */
[----:B0-----:R-:W-:-:S05]  /*00c0*/  IMAD.WIDE R2, R29, 0x4, R2 ;  /* 0x000000041d027825 */ /* 0x001fca00078e0202 */
[----:B-1----:R-:W4:Y:S04]  /*00d0*/  LDG.E R6, desc[UR4][R2.64] ;  /* 0x0000000402067981 */ /* 0x002f28000c1e1900 */
[----:B------:R-:W4:Y:S01]  /*00e0*/  LDG.E R5, desc[UR4][R2.64+0x4] ;  /* 0x0000040402057981 */ /* 0x000f22000c1e1900 */
[----:B--2---:R-:W-:Y:S01]  /*00f0*/  IMAD.U32 R10, RZ, RZ, UR6 ;  /* 0x00000006ff0a7e24 */ /* 0x004fe2000f8e00ff */
[----:B------:R-:W-:Y:S01]  /*0100*/  BSSY.RECONVERGENT B0, `(.L_x_327) ;  /* 0x000019e000007945 */ /* 0x000fe20003800200 */
[----:B------:R-:W-:Y:S01]  /*0110*/  IMAD.U32 R11, RZ, RZ, UR7 ;  /* 0x00000007ff0b7e24 */ /* 0x000fe2000f8e00ff */
[----:B------:R-:W-:Y:S01]  /*0120*/  CS2R R8, SRZ ;  /* 0x0000000000087805 */ /* 0x000fe2000001ff00 */
[----:B------:R-:W-:Y:S02]  /*0130*/  IMAD.MOV.U32 R28, RZ, RZ, RZ ;  /* 0x000000ffff1c7224 */ /* 0x000fe400078e00ff */
[----:B------:R-:W-:Y:S01]  /*0140*/  IMAD.WIDE R12, R29, 0x4, R10 ;  /* 0x000000041d0c7825 */ /* 0x000fe200078e020a */
[----:B----4-:R-:W-:-:S13]  /*0150*/  ISETP.GE.AND P0, PT, R6, R5, PT ;  /* 0x000000050600720c */ /* 0x010fda0003f06270 */
[----:B---3--:R-:W-:Y:S05]  /*0160*/  @P0 BRA `(.L_x_328) ;  /* 0x00000018005c0947 */ /* 0x008fea0003800000 */
[----:B------:R0:W5:Y:S01]  /*0170*/  LDG.E R7, desc[UR4][R12.64] ;  /* 0x000000040c077981 */ /* 0x000162000c1e1900 */
[C---:B------:R-:W-:Y:S01]  /*0180*/  VIADDMNMX R5, R6.reuse, 0x1, R5, !PT ;  /* 0x0000000106057846 */ /* 0x040fe20007800105 */
[----:B------:R-:W-:Y:S01]  /*0190*/  BSSY.RECONVERGENT B1, `(.L_x_329) ;  /* 0x00000d6000017945 */ /* 0x000fe20003800200 */
[----:B------:R-:W-:Y:S01]  /*01a0*/  CS2R R8, SRZ ;  /* 0x0000000000087805 */ /* 0x000fe2000001ff00 */
[----:B------:R-:W-:Y:S02]  /*01b0*/  IMAD.MOV.U32 R28, RZ, RZ, RZ ;  /* 0x000000ffff1c7224 */ /* 0x000fe400078e00ff */
[----:B------:R-:W-:Y:S02]  /*01c0*/  IMAD.IADD R0, R6, 0x1, -R5 ;  /* 0x0000000106007824 */ /* 0x000fe400078e0a05 */
[----:B------:R-:W-:-:S03]  /*01d0*/  IMAD.IADD R5, R5, 0x1, -R6 ;  /* 0x0000000105057824 */ /* 0x000fc600078e0a06 */
[----:B------:R-:W-:Y:S02]  /*01e0*/  ISETP.GT.U32.AND P0, PT, R0, -0x8, PT ;  /* 0xfffffff80000780c */ /* 0x000fe40003f04070 */
[----:B------:R-:W-:-:S11]  /*01f0*/  LOP3.LUT R4, R5, 0x7, RZ, 0xc0, !PT ;  /* 0x0000000705047812 */ /* 0x000fd600078ec0ff */
[----:B0-----:R-:W-:Y:S05]  /*0200*/  @P0 BRA `(.L_x_330) ;  /* 0x0000000c00380947 */ /* 0x001fea0003800000 */
[----:B------:R-:W0:Y:S01]  /*0210*/  LDC.64 R14, c[0x0][0x388] ;  /* 0x0000e200ff0e7b82 */ /* 0x000e220000000a00 */
[----:B------:R-:W-:Y:S02]  /*0220*/  LOP3.LUT R3, R5, 0xfffffff8, RZ, 0xc0, !PT ;  /* 0xfffffff805037812 */ /* 0x000fe400078ec0ff */
[----:B------:R-:W-:Y:S01]  /*0230*/  CS2R R8, SRZ ;  /* 0x0000000000087805 */ /* 0x000fe2000001ff00 */
[----:B------:R-:W-:Y:S02]  /*0240*/  IMAD.MOV.U32 R28, RZ, RZ, RZ ;  /* 0x000000ffff1c7224 */ /* 0x000fe400078e00ff */
[----:B------:R-:W-:Y:S01]  /*0250*/  IMAD.MOV R3, RZ, RZ, -R3 ;  /* 0x000000ffff037224 */ /* 0x000fe200078e0a03 */
[----:B0-----:R-:W-:-:S05]  /*0260*/  IADD3 R14, P0, PT, R14, 0x10, RZ ;  /* 0x000000100e0e7810 */ /* 0x001fca0007f1e0ff */
[----:B------:R-:W-:-:S08]  /*0270*/  IMAD.X R15, RZ, RZ, R15, P0 ;  /* 0x000000ffff0f7224 */ /* 0x000fd000000e060f */
.L_x_347:
[----:B------:R-:W-:-:S05]  /*0280*/  IMAD.WIDE R26, R6, 0x4, R14 ;  /* 0x00000004061a7825 */ /* 0x000fca00078e020e */
[----:B------:R-:W2:Y:S04]  /*0290*/  LDG.E R17, desc[UR4][R26.64+-0x10] ;  /* 0xfffff0041a117981 */ /* 0x000ea8000c1e1900 */
[----:B------:R-:W3:Y:S04]  /*02a0*/  LDG.E R21, desc[UR4][R26.64+-0xc] ;  /* 0xfffff4041a157981 */ /* 0x000ee8000c1e1900 */
[----:B------:R-:W4:Y:S04]  /*02b0*/  LDG.E R18, desc[UR4][R26.64+-0x8] ;  /* 0xfffff8041a127981 */ /* 0x000f28000c1e1900 */
[----:B------:R-:W4:Y:S04]  /*02c0*/  LDG.E R19, desc[UR4][R26.64+-0x4] ;  /* 0xfffffc041a137981 */ /* 0x000f28000c1e1900 */
[----:B------:R-:W4:Y:S04]  /*02d0*/  LDG.E R22, desc[UR4][R26.64] ;  /* 0x000000041a167981 */ /* 0x000f28000c1e1900 */
[----:B------:R-:W4:Y:S04]  /*02e0*/  LDG.E R23, desc[UR4][R26.64+0x4] ;  /* 0x000004041a177981 */ /* 0x000f28000c1e1900 */
[----:B------:R-:W4:Y:S04]  /*02f0*/  LDG.E R25, desc[UR4][R26.64+0x8] ;  /* 0x000008041a197981 */ /* 0x000f28000c1e1900 */
[----:B------:R-:W4:Y:S01]  /*0300*/  LDG.E R27, desc[UR4][R26.64+0xc] ;  /* 0x00000c041a1b7981 */ /* 0x000f22000c1e1900 */
[----:B------:R-:W-:-:S02]  /*0310*/  IMAD.U32 R10, RZ, RZ, UR8 ;  /* 0x00000008ff0a7e24 */ /* 0x000fc4000f8e00ff */
[----:B------:R-:W-:Y:S02]  /*0320*/  IMAD.U32 R11, RZ, RZ, UR9 ;  /* 0x00000009ff0b7e24 */ /* 0x000fe4000f8e00ff */
[----:B--2---:R-:W-:-:S04]  /*0330*/  IMAD.WIDE R16, R17, 0x4, R10 ;  /* 0x0000000411107825 */ /* 0x004fc800078e020a */
[--C-:B---3--:R-:W-:Y:S01]  /*0340*/  IMAD.WIDE R20, R21, 0x4, R10.reuse ;  /* 0x0000000415147825 */ /* 0x108fe200078e020a */
[----:B------:R4:W2:Y:S04]  /*0350*/  LDG.E R2, desc[UR4][R16.64] ;  /* 0x0000000410027981 */ /* 0x0008a8000c1e1900 */
[----:B------:R0:W3:Y:S01]  /*0360*/  LDG.E R0, desc[UR4][R20.64] ;  /* 0x0000000414007981 */ /* 0x0000e2000c1e1900 */
[----:B----4-:R-:W-:-:S04]  /*0370*/  IMAD.WIDE R16, R18, 0x4, R10 ;  /* 0x0000000412107825 */ /* 0x010fc800078e020a */
[--C-:B0-----:R-:W-:Y:S02]  /*0380*/  IMAD.WIDE R20, R22, 0x4, R10.reuse ;  /* 0x0000000416147825 */ /* 0x101fe400078e020a */
[----:B-----5:R0:W5:Y:S02]  /*0390*/  LDG.E R16, desc[UR4][R16.64] ;  /* 0x0000000410107981 */ /* 0x020164000c1e1900 */
[--C-:B------:R-:W-:Y:S02]  /*03a0*/  IMAD.WIDE R18, R19, 0x4, R10.reuse ;  /* 0x0000000413127825 */ /* 0x100fe400078e020a */
[----:B------:R0:W5:Y:S02]  /*03b0*/  LDG.E R20, desc[UR4][R20.64] ;  /* 0x0000000414147981 */ /* 0x000164000c1e1900 */
[--C-:B------:R-:W-:Y:S02]  /*03c0*/  IMAD.WIDE R22, R23, 0x4, R10.reuse ;  /* 0x0000000417167825 */ /* 0x100fe400078e020a */
[----:B------:R0:W5:Y:S02]  /*03d0*/  LDG.E R18, desc[UR4][R18.64] ;  /* 0x0000000412127981 */ /* 0x000164000c1e1900 */
[----:B------:R-:W-:-:S02]  /*03e0*/  IMAD.WIDE R24, R25, 0x4, R10 ;  /* 0x0000000419187825 */ /* 0x000fc400078e020a */
[----:B------:R0:W5:Y:S02]  /*03f0*/  LDG.E R22, desc[UR4][R22.64] ;  /* 0x0000000416167981 */ /* 0x000164000c1e1900 */
[----:B------:R-:W-:Y:S02]  /*0400*/  IMAD.WIDE R26, R27, 0x4, R10 ;  /* 0x000000041b1a7825 */ /* 0x000fe400078e020a */
[----:B------:R0:W5:Y:S04]  /*0410*/  LDG.E R24, desc[UR4][R24.64] ;  /* 0x0000000418187981 */ /* 0x000168000c1e1900 */
[----:B------:R0:W5:Y:S01]  /*0420*/  LDG.E R26, desc[UR4][R26.64] ;  /* 0x000000041a1a7981 */ /* 0x000162000c1e1900 */
[----:B------:R-:W-:Y:S01]  /*0430*/  BSSY.RECONVERGENT B2, `(.L_x_331) ;  /* 0x0000017000027945 */ /* 0x000fe20003800200 */
[----:B------:R-:W-:Y:S01]  /*0440*/  VIADD R3, R3, 0x8 ;  /* 0x0000000803037836 */ /* 0x000fe20000000000 */
[----:B--2---:R-:W-:-:S04]  /*0450*/  ISETP.NE.AND P0, PT, R2, R7, PT ;  /* 0x000000070200720c */ /* 0x004fc80003f05270 */
[----:B------:R-:W-:Y:S02]  /*0460*/  ISETP.EQ.OR P0, PT, R2, -0x1, !P0 ;  /* 0xffffffff0200780c */ /* 0x000fe40004702670 */
[----:B---3--:R-:W-:-:S04]  /*0470*/  ISETP.NE.AND P1, PT, R0, R7, PT ;  /* 0x000000070000720c */ /* 0x008fc80003f25270 */
[----:B------:R-:W-:-:S07]  /*0480*/  ISETP.EQ.OR P1, PT, R0, -0x1, !P1 ;  /* 0xffffffff0000780c */ /* 0x000fce0004f22670 */
[----:B0-----:R-:W-:Y:S06]  /*0490*/  @P0 BRA `(.L_x_332) ;  /* 0x0000000000400947 */ /* 0x001fec0003800000 */
[----:B------:R-:W-:-:S04]  /*04a0*/  SHF.R.S32.HI R17, RZ, 0x1f, R2 ;  /* 0x0000001fff117819 */ /* 0x000fc80000011402 */
[----:B------:R-:W-:-:S04]  /*04b0*/  LEA.HI R17, R17, R2, RZ, 0x6 ;  /* 0x0000000211117211 */ /* 0x000fc800078f30ff */
[----:B------:R-:W-:-:S05]  /*04c0*/  LOP3.LUT R17, R17, 0xffffffc0, RZ, 0xc0, !PT ;  /* 0xffffffc011117812 */ /* 0x000fca00078ec0ff */
[----:B------:R-:W-:Y:S02]  /*04d0*/  IMAD.IADD R17, R2, 0x1, -R17 ;  /* 0x0000000102117824 */ /* 0x000fe400078e0a11 */
[----:B------:R-:W-:-:S05]  /*04e0*/  IMAD.MOV.U32 R2, RZ, RZ, 0x1 ;  /* 0x00000001ff027424 */ /* 0x000fca00078e00ff */
[CC--:B------:R-:W-:Y:S02]  /*04f0*/  SHF.L.U32 R19, R2.reuse, R17.reuse, RZ ;  /* 0x0000001102137219 */ /* 0x0c0fe400000006ff */
[----:B------:R-:W-:Y:S01]  /*0500*/  SHF.L.U64.HI R17, R2, R17, RZ ;  /* 0x0000001102117219 */ /* 0x000fe200000102ff */
[----:B------:R-:W-:Y:S01]  /*0510*/  VIADD R2, R28, 0x1 ;  /* 0x000000011c027836 */ /* 0x000fe20000000000 */
[----:B------:R-:W-:-:S04]  /*0520*/  LOP3.LUT P0, RZ, R19, R9, RZ, 0xc0, !PT ;  /* 0x0000000913ff7212 */ /* 0x000fc8000780c0ff */
[----:B------:R-:W-:-:S04]  /*0530*/  LOP3.LUT P0, RZ, R17, R8, RZ, 0xc0, P0 ;  /* 0x0000000811ff7212 */ /* 0x000fc8000000c0ff */
[----:B------:R-:W-:-:S04]  /*0540*/  SEL R17, R17, RZ, !P0 ;  /* 0x000000ff11117207 */ /* 0x000fc80004000000 */
[----:B------:R-:W-:-:S05]  /*0550*/  LOP3.LUT R8, R17, R8, RZ, 0xfc, !PT ;  /* 0x0000000811087212 */ /* 0x000fca00078efcff */
[----:B------:R-:W-:Y:S01]  /*0560*/  @P0 IMAD.MOV R2, RZ, RZ, R28 ;  /* 0x000000ffff020224 */ /* 0x000fe200078e021c */
[----:B------:R-:W-:-:S04]  /*0570*/  SEL R28, R19, RZ, !P0 ;  /* 0x000000ff131c7207 */ /* 0x000fc80004000000 */
[----:B------:R-:W-:Y:S01]  /*0580*/  LOP3.LUT R9, R28, R9, RZ, 0xfc, !PT ;  /* 0x000000091c097212 */ /* 0x000fe200078efcff */
[----:B------:R-:W-:-:S07]  /*0590*/  IMAD.MOV.U32 R28, RZ, RZ, R2 ;  /* 0x000000ffff1c7224 */ /* 0x000fce00078e0002 */
.L_x_332:
[----:B------:R-:W-:Y:S05]  /*05a0*/  BSYNC.RECONVERGENT B2 ;  /* 0x0000000000027941 */ /* 0x000fea0003800200 */
.L_x_331:
[----:B------:R-:W-:Y:S04]  /*05b0*/  BSSY.RECONVERGENT B2, `(.L_x_333) ;  /* 0x0000012000027945 */ /* 0x000fe80003800200 */
[----:B------:R-:W-:Y:S05]  /*05c0*/  @P1 BRA `(.L_x_334) ;  /* 0x0000000000401947 */ /* 0x000fea0003800000 */
[----:B------:R-:W-:Y:S01]  /*05d0*/  SHF.R.S32.HI R17, RZ, 0x1f, R0 ;  /* 0x0000001fff117819 */ /* 0x000fe20000011400 */
[----:B------:R-:W-:-:S03]  /*05e0*/  IMAD.MOV.U32 R19, RZ, RZ, 0x1 ;  /* 0x00000001ff137424 */ /* 0x000fc600078e00ff */
[----:B------:R-:W-:-:S04]  /*05f0*/  LEA.HI R17, R17, R0, RZ, 0x6 ;  /* 0x0000000011117211 */ /* 0x000fc800078f30ff */
[----:B------:R-:W-:-:S05]  /*0600*/  LOP3.LUT R17, R17, 0xffffffc0, RZ, 0xc0, !PT ;  /* 0xffffffc011117812 */ /* 0x000fca00078ec0ff */
[----:B------:R-:W-:Y:S02]  /*0610*/  IMAD.IADD R17, R0, 0x1, -R17 ;  /* 0x0000000100117824 */ /* 0x000fe400078e0a11 */
[----:B------:R-:W-:-:S03]  /*0620*/  VIADD R0, R28, 0x1 ;  /* 0x000000011c007836 */ /* 0x000fc60000000000 */
[CC--:B------:R-:W-:Y:S02]  /*0630*/  SHF.L.U32 R2, R19.reuse, R17.reuse, RZ ;  /* 0x0000001113027219 */ /* 0x0c0fe400000006ff */
[----:B------:R-:W-:Y:S02]  /*0640*/  SHF.L.U64.HI R17, R19, R17, RZ ;  /* 0x0000001113117219 */ /* 0x000fe400000102ff */
[----:B------:R-:W-:-:S04]  /*0650*/  LOP3.LUT P0, RZ, R2, R9, RZ, 0xc0, !PT ;  /* 0x0000000902ff7212 */ /* 0x000fc8000780c0ff */
[----:B------:R-:W-:-:S04]  /*0660*/  LOP3.LUT P0, RZ, R17, R8, RZ, 0xc0, P0 ;  /* 0x0000000811ff7212 */ /* 0x000fc8000000c0ff */
[----:B------:R-:W-:Y:S02]  /*0670*/  SEL R2, R2, RZ, !P0 ;  /* 0x000000ff02027207 */ /* 0x000fe40004000000 */
[----:B------:R-:W-:Y:S02]  /*0680*/  SEL R17, R17, RZ, !P0 ;  /* 0x000000ff11117207 */ /* 0x000fe40004000000 */
[----:B------:R-:W-:Y:S02]  /*0690*/  LOP3.LUT R9, R2, R9, RZ, 0xfc, !PT ;  /* 0x0000000902097212 */ /* 0x000fe400078efcff */
[----:B------:R-:W-:-:S03]  /*06a0*/  LOP3.LUT R8, R17, R8, RZ, 0xfc, !PT ;  /* 0x0000000811087212 */ /* 0x000fc600078efcff */
[----:B------:R-:W-:-:S04]  /*06b0*/  @P0 IMAD.MOV R0, RZ, RZ, R28 ;  /* 0x000000ffff000224 */ /* 0x000fc800078e021c */
[----:B------:R-:W-:-:S07]  /*06c0*/  IMAD.MOV.U32 R28, RZ, RZ, R0 ;  /* 0x000000ffff1c7224 */ /* 0x000fce00078e0000 */
.L_x_334:
[----:B------:R-:W-:Y:S05]  /*06d0*/  BSYNC.RECONVERGENT B2 ;  /* 0x0000000000027941 */ /* 0x000fea0003800200 */
.L_x_333:
[-C--:B-----5:R-:W-:Y:S01]  /*06e0*/  ISETP.NE.AND P4, PT, R16, R7.reuse, PT ;  /* 0x000000071000720c */ /* 0x0a0fe20003f85270 */
[----:B------:R-:W-:Y:S01]  /*06f0*/  BSSY.RECONVERGENT B2, `(.L_x_335) ;  /* 0x000001e000027945 */ /* 0x000fe20003800200 */
[-C--:B------:R-:W-:Y:S02]  /*0700*/  ISETP.NE.AND P1, PT, R18, R7.reuse, PT ;  /* 0x000000071200720c */ /* 0x080fe40003f25270 */
[----:B------:R-:W-:Y:S02]  /*0710*/  ISETP.EQ.OR P4, PT, R16, -0x1, !P4 ;  /* 0xffffffff1000780c */ /* 0x000fe40006782670 */
[-C--:B------:R-:W-:Y:S02]  /*0720*/  ISETP.NE.AND P0, PT, R20, R7.reuse, PT ;  /* 0x000000071400720c */ /* 0x080fe40003f05270 */
[-C--:B------:R-:W-:Y:S02]  /*0730*/  ISETP.NE.AND P5, PT, R22, R7.reuse, PT ;  /* 0x000000071600720c */ /* 0x080fe40003fa5270 */
[----:B------:R-:W-:-:S02]  /*0740*/  ISETP.NE.AND P2, PT, R24, R7, PT ;  /* 0x000000071800720c */ /* 0x000fc40003f45270 */
[----:B------:R-:W-:Y:S02]  /*0750*/  ISETP.NE.AND P3, PT, R26, R7, PT ;  /* 0x000000071a00720c */ /* 0x000fe40003f65270 */
[----:B------:R-:W-:Y:S02]  /*0760*/  ISETP.NE.AND P6, PT, R3, RZ, PT ;  /* 0x000000ff0300720c */ /* 0x000fe40003fc5270 */
[----:B------:R-:W-:Y:S02]  /*0770*/  ISETP.EQ.OR P1, PT, R18, -0x1, !P1 ;  /* 0xffffffff1200780c */ /* 0x000fe40004f22670 */
[----:B------:R-:W-:Y:S02]  /*0780*/  ISETP.EQ.OR P0, PT, R20, -0x1, !P0 ;  /* 0xffffffff1400780c */ /* 0x000fe40004702670 */
[----:B------:R-:W-:Y:S02]  /*0790*/  ISETP.EQ.OR P5, PT, R22, -0x1, !P5 ;  /* 0xffffffff1600780c */ /* 0x000fe40006fa2670 */
[----:B------:R-:W-:-:S02]  /*07a0*/  ISETP.EQ.OR P2, PT, R24, -0x1, !P2 ;  /* 0xffffffff1800780c */ /* 0x000fc40005742670 */
[----:B------:R-:W-:Y:S01]  /*07b0*/  ISETP.EQ.OR P3, PT, R26, -0x1, !P3 ;  /* 0xffffffff1a00780c */ /* 0x000fe20005f62670 */
[----:B------:R-:W-:-:S12]  /*07c0*/  @P4 BRA `(.L_x_336) ;  /* 0x0000000000404947 */ /* 0x000fd80003800000 */
[----:B------:R-:W-:Y:S01]  /*07d0*/  SHF.R.S32.HI R17, RZ, 0x1f, R16 ;  /* 0x0000001fff117819 */ /* 0x000fe20000011410 */
[----:B------:R-:W-:-:S03]  /*07e0*/  IMAD.MOV.U32 R0, RZ, RZ, 0x1 ;  /* 0x00000001ff007424 */ /* 0x000fc600078e00ff */
[----:B------:R-:W-:-:S04]  /*07f0*/  LEA.HI R17, R17, R16, RZ, 0x6 ;  /* 0x0000001011117211 */ /* 0x000fc800078f30ff */
[----:B------:R-:W-:-:S05]  /*0800*/  LOP3.LUT R17, R17, 0xffffffc0, RZ, 0xc0, !PT ;  /* 0xffffffc011117812 */ /* 0x000fca00078ec0ff */
[----:B------:R-:W-:-:S05]  /*0810*/  IMAD.IADD R17, R16, 0x1, -R17 ;  /* 0x0000000110117824 */ /* 0x000fca00078e0a11 */
[CC--:B------:R-:W-:Y:S02]  /*0820*/  SHF.L.U32 R2, R0.reuse, R17.reuse, RZ ;  /* 0x0000001100027219 */ /* 0x0c0fe400000006ff */
[----:B------:R-:W-:Y:S01]  /*0830*/  SHF.L.U64.HI R17, R0, R17, RZ ;  /* 0x0000001100117219 */ /* 0x000fe200000102ff */
[----:B------:R-:W-:Y:S01]  /*0840*/  VIADD R0, R28, 0x1 ;  /* 0x000000011c007836 */ /* 0x000fe20000000000 */
        /* <DEDUP_REMOVED lines=8> */
.L_x_336:
[----:B------:R-:W-:Y:S05]  /*08d0*/  BSYNC.RECONVERGENT B2 ;  /* 0x0000000000027941 */ /* 0x000fea0003800200 */
.L_x_335:
[----:B------:R-:W-:Y:S04]  /*08e0*/  BSSY.RECONVERGENT B2, `(.L_x_337) ;  /* 0x0000012000027945 */ /* 0x000fe80003800200 */
[----:B------:R-:W-:Y:S05]  /*08f0*/  @P1 BRA `(.L_x_338) ;  /* 0x0000000000401947 */ /* 0x000fea0003800000 */
        /* <DEDUP_REMOVED lines=16> */
.L_x_338:
[----:B------:R-:W-:Y:S05]  /*0a00*/  BSYNC.RECONVERGENT B2 ;  /* 0x0000000000027941 */ /* 0x000fea0003800200 */
.L_x_337:
        /* <DEDUP_REMOVED lines=18> */
.L_x_340:
[----:B------:R-:W-:Y:S05]  /*0b30*/  BSYNC.RECONVERGENT B2 ;  /* 0x0000000000027941 */ /* 0x000fea0003800200 */
.L_x_339:
        /* <DEDUP_REMOVED lines=18> */
.L_x_342:
[----:B------:R-:W-:Y:S05]  /*0c60*/  BSYNC.RECONVERGENT B2 ;  /* 0x0000000000027941 */ /* 0x000fea0003800200 */
.L_x_341:
        /* <DEDUP_REMOVED lines=18> */
.L_x_344:
[----:B------:R-:W-:Y:S05]  /*0d90*/  BSYNC.RECONVERGENT B2 ;  /* 0x0000000000027941 */ /* 0x000fea0003800200 */
.L_x_343:
        /* <DEDUP_REMOVED lines=18> */
.L_x_346:
[----:B------:R-:W-:Y:S05]  /*0ec0*/  BSYNC.RECONVERGENT B2 ;  /* 0x0000000000027941 */ /* 0x000fea0003800200 */
.L_x_345:
[----:B------:R-:W-:Y:S01]  /*0ed0*/  VIADD R6, R6, 0x8 ;  /* 0x0000000806067836 */ /* 0x000fe20000000000 */
[----:B------:R-:W-:Y:S06]  /*0ee0*/  @P6 BRA `(.L_x_347) ;  /* 0xfffffff000e46947 */ /* 0x000fec000383ffff */
.L_x_330:
[----:B------:R-:W-:Y:S05]  /*0ef0*/  BSYNC.RECONVERGENT B1 ;  /* 0x0000000000017941 */ /* 0x000fea0003800200 */
.L_x_329:
[----:B------:R-:W-:-:S13]  /*0f00*/  ISETP.NE.AND P0, PT, R4, RZ, PT ;  /* 0x000000ff0400720c */ /* 0x000fda0003f05270 */
[----:B------:R-:W-:Y:S05]  /*0f10*/  @!P0 BRA `(.L_x_328) ;  /* 0x0000000800f08947 */ /* 0x000fea0003800000 */
[----:B------:R-:W-:Y:S01]  /*0f20*/  ISETP.GE.U32.AND P0, PT, R4, 0x4, PT ;  /* 0x000000040400780c */ /* 0x000fe20003f06070 */
[----:B------:R-:W-:Y:S01]  /*0f30*/  BSSY.RECONVERGENT B1, `(.L_x_348) ;  /* 0x0000066000017945 */ /* 0x000fe20003800200 */
[----:B------:R-:W-:-:S11]  /*0f40*/  LOP3.LUT R4, R5, 0x3, RZ, 0xc0, !PT ;  /* 0x0000000305047812 */ /* 0x000fd600078ec0ff */
[----:B------:R-:W-:Y:S05]  /*0f50*/  @!P0 BRA `(.L_x_349) ;  /* 0x00000004008c8947 */ /* 0x000fea0003800000 */
[----:B------:R-:W0:Y:S02]  /*0f60*/  LDC.64 R2, c[0x0][0x388] ;  /* 0x0000e200ff027b82 */ /* 0x000e240000000a00 */
[----:B0-----:R-:W-:-:S05]  /*0f70*/  IMAD.WIDE R20, R6, 0x4, R2 ;  /* 0x0000000406147825 */ /* 0x001fca00078e0202 */
[----:B------:R-:W2:Y:S04]  /*0f80*/  LDG.E R17, desc[UR4][R20.64] ;  /* 0x0000000414117981 */ /* 0x000ea8000c1e1900 */
[----:B------:R-:W3:Y:S04]  /*0f90*/  LDG.E R19, desc[UR4][R20.64+0x4] ;  /* 0x0000040414137981 */ /* 0x000ee8000c1e1900 */
[----:B------:R-:W4:Y:S04]  /*0fa0*/  LDG.E R15, desc[UR4][R20.64+0x8] ;  /* 0x00000804140f7981 */ /* 0x000f28000c1e1900 */
[----:B------:R-:W4:Y:S01]  /*0fb0*/  LDG.E R3, desc[UR4][R20.64+0xc] ;  /* 0x00000c0414037981 */ /* 0x000f22000c1e1900 */
[----:B--2---:R-:W-:-:S04]  /*0fc0*/  IMAD.WIDE R16, R17, 0x4, R10 ;  /* 0x0000000411107825 */ /* 0x004fc800078e020a */
[--C-:B---3--:R-:W-:Y:S02]  /*0fd0*/  IMAD.WIDE R18, R19, 0x4, R10.reuse ;  /* 0x0000000413127825 */ /* 0x108fe400078e020a */
[----:B------:R-:W2:Y:S02]  /*0fe0*/  LDG.E R17, desc[UR4][R16.64] ;  /* 0x0000000410117981 */ /* 0x000ea4000c1e1900 */
[--C-:B----4-:R-:W-:Y:S02]  /*0ff0*/  IMAD.WIDE R14, R15, 0x4, R10.reuse ;  /* 0x000000040f0e7825 */ /* 0x110fe400078e020a */
[----:B------:R-:W3:Y:S02]  /*1000*/  LDG.E R18, desc[UR4][R18.64] ;  /* 0x0000000412127981 */ /* 0x000ee4000c1e1900 */
[----:B------:R-:W-:Y:S02]  /*1010*/  IMAD.WIDE R2, R3, 0x4, R10 ;  /* 0x0000000403027825 */ /* 0x000fe400078e020a */
[----:B------:R-:W4:Y:S04]  /*1020*/  LDG.E R14, desc[UR4][R14.64] ;  /* 0x000000040e0e7981 */ /* 0x000f28000c1e1900 */
[----:B------:R-:W4:Y:S01]  /*1030*/  LDG.E R2, desc[UR4][R2.64] ;  /* 0x0000000402027981 */ /* 0x000f22000c1e1900 */
[----:B------:R-:W-:Y:S01]  /*1040*/  BSSY.RECONVERGENT B2, `(.L_x_350) ;  /* 0x000001a000027945 */ /* 0x000fe20003800200 */
[----:B--2--5:R-:W-:-:S04]  /*1050*/  ISETP.NE.AND P3, PT, R17, R7, PT ;  /* 0x000000071100720c */ /* 0x024fc80003f65270 */
[----:B------:R-:W-:Y:S02]  /*1060*/  ISETP.EQ.OR P3, PT, R17, -0x1, !P3 ;  /* 0xffffffff1100780c */ /* 0x000fe40005f62670 */
[-C--:B---3--:R-:W-:Y:S02]  /*1070*/  ISETP.NE.AND P0, PT, R18, R7.reuse, PT ;  /* 0x000000071200720c */ /* 0x088fe40003f05270 */
[-C--:B----4-:R-:W-:Y:S02]  /*1080*/  ISETP.NE.AND P1, PT, R14, R7.reuse, PT ;  /* 0x000000070e00720c */ /* 0x090fe40003f25270 */
[----:B------:R-:W-:Y:S02]  /*1090*/  ISETP.NE.AND P2, PT, R2, R7, PT ;  /* 0x000000070200720c */ /* 0x000fe40003f45270 */
        /* <DEDUP_REMOVED lines=20> */
.L_x_351:
[----:B------:R-:W-:Y:S05]  /*11e0*/  BSYNC.RECONVERGENT B2 ;  /* 0x0000000000027941 */ /* 0x000fea0003800200 */
.L_x_350:
        /* <DEDUP_REMOVED lines=18> */
.L_x_353:
[----:B------:R-:W-:Y:S05]  /*1310*/  BSYNC.RECONVERGENT B2 ;  /* 0x0000000000027941 */ /* 0x000fea0003800200 */
.L_x_352:
        /* <DEDUP_REMOVED lines=18> */
.L_x_355:
[----:B------:R-:W-:Y:S05]  /*1440*/  BSYNC.RECONVERGENT B2 ;  /* 0x0000000000027941 */ /* 0x000fea0003800200 */
.L_x_354:
        /* <DEDUP_REMOVED lines=18> */
.L_x_357:
[----:B------:R-:W-:Y:S05]  /*1570*/  BSYNC.RECONVERGENT B2 ;  /* 0x0000000000027941 */ /* 0x000fea0003800200 */
.L_x_356:
[----:B------:R-:W-:-:S07]  /*1580*/  VIADD R6, R6, 0x4 ;  /* 0x0000000406067836 */ /* 0x000fce0000000000 */
.L_x_349:
[----:B------:R-:W-:Y:S05]  /*1590*/  BSYNC.RECONVERGENT B1 ;  /* 0x0000000000017941 */ /* 0x000fea0003800200 */
.L_x_348:
[----:B------:R-:W-:-:S13]  /*15a0*/  ISETP.NE.AND P0, PT, R4, RZ, PT ;  /* 0x000000ff0400720c */ /* 0x000fda0003f05270 */
[----:B------:R-:W-:Y:S05]  /*15b0*/  @!P0 BRA `(.L_x_328) ;  /* 0x0000000400488947 */ /* 0x000fea0003800000 */
[----:B------:R-:W-:Y:S01]  /*15c0*/  ISETP.NE.AND P0, PT, R4, 0x1, PT ;  /* 0x000000010400780c */ /* 0x000fe20003f05270 */
[----:B------:R-:W-:-:S12]  /*15d0*/  BSSY.RECONVERGENT B1, `(.L_x_358) ;  /* 0x0000035000017945 */ /* 0x000fd80003800200 */
[----:B------:R-:W-:Y:S05]  /*15e0*/  @!P0 BRA `(.L_x_359) ;  /* 0x0000000000cc8947 */ /* 0x000fea0003800000 */
[----:B------:R-:W0:Y:S02]  /*15f0*/  LDC.64 R2, c[0x0][0x388] ;  /* 0x0000e200ff027b82 */ /* 0x000e240000000a00 */
[----:B0-----:R-:W-:-:S05]  /*1600*/  IMAD.WIDE R16, R6, 0x4, R2 ;  /* 0x0000000406107825 */ /* 0x001fca00078e0202 */
[----:B------:R-:W2:Y:S04]  /*1610*/  LDG.E R3, desc[UR4][R16.64] ;  /* 0x0000000410037981 */ /* 0x000ea8000c1e1900 */
[----:B------:R-:W3:Y:S01]  /*1620*/  LDG.E R15, desc[UR4][R16.64+0x4] ;  /* 0x00000404100f7981 */ /* 0x000ee2000c1e1900 */
[----:B--2---:R-:W-:-:S04]  /*1630*/  IMAD.WIDE R2, R3, 0x4, R10 ;  /* 0x0000000403027825 */ /* 0x004fc800078e020a */
[----:B---3--:R-:W-:Y:S02]  /*1640*/  IMAD.WIDE R14, R15, 0x4, R10 ;  /* 0x000000040f0e7825 */ /* 0x008fe400078e020a */
[----:B------:R-:W2:Y:S04]  /*1650*/  LDG.E R3, desc[UR4][R2.64] ;  /* 0x0000000402037981 */ /* 0x000ea8000c1e1900 */
[----:B------:R-:W3:Y:S01]  /*1660*/  LDG.E R15, desc[UR4][R14.64] ;  /* 0x000000040e0f7981 */ /* 0x000ee2000c1e1900 */
[----:B------:R-:W-:Y:S01]  /*1670*/  BSSY.RECONVERGENT B2, `(.L_x_360) ;  /* 0x0000016000027945 */ /* 0x000fe20003800200 */
[----:B--2--5:R-:W-:-:S04]  /*1680*/  ISETP.NE.AND P0, PT, R3, R7, PT ;  /* 0x000000070300720c */ /* 0x024fc80003f05270 */
[----:B------:R-:W-:Y:S02]  /*1690*/  ISETP.EQ.OR P0, PT, R3, -0x1, !P0 ;  /* 0xffffffff0300780c */ /* 0x000fe40004702670 */
[----:B---3--:R-:W-:-:S04]  /*16a0*/  ISETP.NE.AND P1, PT, R15, R7, PT ;  /* 0x000000070f00720c */ /* 0x008fc80003f25270 */
[----:B------:R-:W-:-:S07]  /*16b0*/  ISETP.EQ.OR P1, PT, R15, -0x1, !P1 ;  /* 0xffffffff0f00780c */ /* 0x000fce0004f22670 */
[----:B------:R-:W-:Y:S06]  /*16c0*/  @P0 BRA `(.L_x_361) ;  /* 0x0000000000400947 */ /* 0x000fec0003800000 */
        /* <DEDUP_REMOVED lines=16> */
.L_x_361:
[----:B------:R-:W-:Y:S05]  /*17d0*/  BSYNC.RECONVERGENT B2 ;  /* 0x0000000000027941 */ /* 0x000fea0003800200 */
.L_x_360:
        /* <DEDUP_REMOVED lines=18> */
.L_x_363:
[----:B------:R-:W-:Y:S05]  /*1900*/  BSYNC.RECONVERGENT B2 ;  /* 0x0000000000027941 */ /* 0x000fea0003800200 */
.L_x_362:
[----:B------:R-:W-:-:S07]  /*1910*/  VIADD R6, R6, 0x2 ;  /* 0x0000000206067836 */ /* 0x000fce0000000000 */
.L_x_359:
[----:B------:R-:W-:Y:S05]  /*1920*/  BSYNC.RECONVERGENT B1 ;  /* 0x0000000000017941 */ /* 0x000fea0003800200 */
.L_x_358:
[----:B------:R-:W-:-:S04]  /*1930*/  LOP3.LUT R5, R5, 0x1, RZ, 0xc0, !PT ;  /* 0x0000000105057812 */ /* 0x000fc800078ec0ff */
[----:B------:R-:W-:-:S13]  /*1940*/  ISETP.NE.U32.AND P0, PT, R5, 0x1, PT ;  /* 0x000000010500780c */ /* 0x000fda0003f05070 */
[----:B------:R-:W-:Y:S05]  /*1950*/  @P0 BRA `(.L_x_328) ;  /* 0x0000000000600947 */ /* 0x000fea0003800000 */
[----:B------:R-:W0:Y:S02]  /*1960*/  LDC.64 R2, c[0x0][0x388] ;  /* 0x0000e200ff027b82 */ /* 0x000e240000000a00 */
[----:B0-----:R-:W-:-:S06]  /*1970*/  IMAD.WIDE R2, R6, 0x4, R2 ;  /* 0x0000000406027825 */ /* 0x001fcc00078e0202 */
[----:B------:R-:W2:Y:S02]  /*1980*/  LDG.E R3, desc[UR4][R2.64] ;  /* 0x0000000402037981 */ /* 0x000ea4000c1e1900 */
[----:B--2---:R-:W-:-:S06]  /*1990*/  IMAD.WIDE R4, R3, 0x4, R10 ;  /* 0x0000000403047825 */ /* 0x004fcc00078e020a */
[----:B------:R-:W2:Y:S02]  /*19a0*/  LDG.E R5, desc[UR4][R4.64] ;  /* 0x0000000404057981 */ /* 0x000ea4000c1e1900 */
[----:B--2--5:R-:W-:-:S04]  /*19b0*/  ISETP.NE.AND P0, PT, R5, R7, PT ;  /* 0x000000070500720c */ /* 0x024fc80003f05270 */
[----:B------:R-:W-:-:S13]  /*19c0*/  ISETP.EQ.OR P0, PT, R5, -0x1, !P0 ;  /* 0xffffffff0500780c */ /* 0x000fda0004702670 */
        /* <DEDUP_REMOVED lines=17> */
.L_x_328:
[----:B------:R-:W-:Y:S05]  /*1ae0*/  BSYNC.RECONVERGENT B0 ;  /* 0x0000000000007941 */ /* 0x000fea0003800200 */
.L_x_327:
[----:B------:R-:W0:Y:S01]  /*1af0*/  LDC.64 R2, c[0x0][0x3a0] ;  /* 0x0000e800ff027b82 */ /* 0x000e220000000a00 */
[----:B------:R-:W1:Y:S01]  /*1b00*/  LDCU UR6, c[0x0][0x3b8] ;  /* 0x00007700ff0677ac */ /* 0x000e620008000800 */
[----:B------:R-:W2:Y:S01]  /*1b10*/  LDCU.64 UR8, c[0x0][0x398] ;  /* 0x00007300ff0877ac */ /* 0x000ea20008000a00 */
[----:B0-----:R-:W-:-:S05]  /*1b20*/  IMAD.WIDE R2, R29, 0x4, R2 ;  /* 0x000000041d027825 */ /* 0x001fca00078e0202 */
[----:B------:R-:W1:Y:S01]  /*1b30*/  LDG.E R5, desc[UR4][R2.64] ;  /* 0x0000000402057981 */ /* 0x000e62000c1e1900 */
[----:B------:R-:W-:Y:S01]  /*1b40*/  BSSY.RECONVERGENT B0, `(.L_x_364) ;  /* 0x0000196000007945 */ /* 0x000fe20003800200 */
[----:B-1----:R-:W-:-:S04]  /*1b50*/  ISETP.GE.AND P0, PT, R5, UR6, PT ;  /* 0x0000000605007c0c */ /* 0x002fc8000bf06270 */
[----:B------:R-:W-:-:S13]  /*1b60*/  ISETP.EQ.OR P0, PT, R5, -0x1, P0 ;  /* 0xffffffff0500780c */ /* 0x000fda0000702670 */
[----:B--2---:R-:W-:Y:S05]  /*1b70*/  @P0 BRA `(.L_x_365) ;  /* 0x0000001800480947 */ /* 0x004fea0003800000 */
[----:B------:R-:W0:Y:S02]  /*1b80*/  LDC.64 R2, c[0x0][0x380] ;  /* 0x0000e000ff027b82 */ /* 0x000e240000000a00 */
[----:B0-----:R-:W-:-:S05]  /*1b90*/  IMAD.WIDE R2, R5, 0x4, R2 ;  /* 0x0000000405027825 */ /* 0x001fca00078e0202 */
[----:B------:R-:W2:Y:S04]  /*1ba0*/  LDG.E R21, desc[UR4][R2.64] ;  /* 0x0000000402157981 */ /* 0x000ea8000c1e1900 */
[----:B------:R-:W2:Y:S02]  /*1bb0*/  LDG.E R4, desc[UR4][R2.64+0x4] ;  /* 0x0000040402047981 */ /* 0x000ea4000c1e1900 */
[----:B--2---:R-:W-:-:S13]  /*1bc0*/  ISETP.GE.AND P0, PT, R21, R4, PT ;  /* 0x000000041500720c */ /* 0x004fda0003f06270 */
[----:B------:R-:W-:Y:S05]  /*1bd0*/  @P0 BRA `(.L_x_365) ;  /* 0x0000001800300947 */ /* 0x000fea0003800000 */
[----:B------:R0:W5:Y:S01]  /*1be0*/  LDG.E R0, desc[UR4][R12.64] ;  /* 0x000000040c007981 */ /* 0x000162000c1e1900 */
[C---:B------:R-:W-:Y:S01]  /*1bf0*/  VIADDMNMX R4, R21.reuse, 0x1, R4, !PT ;  /* 0x0000000115047846 */ /* 0x040fe20007800104 */
[----:B------:R-:W-:Y:S04]  /*1c00*/  BSSY.RECONVERGENT B1, `(.L_x_366) ;  /* 0x00000d2000017945 */ /* 0x000fe80003800200 */
[----:B------:R-:W-:Y:S02]  /*1c10*/  IMAD.IADD R2, R21, 0x1, -R4 ;  /* 0x0000000115027824 */ /* 0x000fe400078e0a04 */
[----:B------:R-:W-:-:S03]  /*1c20*/  IMAD.IADD R20, R4, 0x1, -R21 ;  /* 0x0000000104147824 */ /* 0x000fc600078e0a15 */
[----:B------:R-:W-:Y:S02]  /*1c30*/  ISETP.GT.U32.AND P0, PT, R2, -0x8, PT ;  /* 0xfffffff80200780c */ /* 0x000fe40003f04070 */
[----:B------:R-:W-:-:S11]  /*1c40*/  LOP3.LUT R22, R20, 0x7, RZ, 0xc0, !PT ;  /* 0x0000000714167812 */ /* 0x000fd600078ec0ff */
[----:B0-----:R-:W-:Y:S05]  /*1c50*/  @P0 BRA `(.L_x_367) ;  /* 0x0000000c00300947 */ /* 0x001fea0003800000 */
[----:B------:R-:W0:Y:S01]  /*1c60*/  LDC.64 R2, c[0x0][0x388] ;  /* 0x0000e200ff027b82 */ /* 0x000e220000000a00 */
[----:B------:R-:W-:-:S05]  /*1c70*/  LOP3.LUT R23, R20, 0xfffffff8, RZ, 0xc0, !PT ;  /* 0xfffffff814177812 */ /* 0x000fca00078ec0ff */
[----:B------:R-:W-:Y:S01]  /*1c80*/  IMAD.MOV R23, RZ, RZ, -R23 ;  /* 0x000000ffff177224 */ /* 0x000fe200078e0a17 */
[----:B0-----:R-:W-:-:S05]  /*1c90*/  IADD3 R2, P0, PT, R2, 0x10, RZ ;  /* 0x0000001002027810 */ /* 0x001fca0007f1e0ff */
[----:B------:R-:W-:-:S08]  /*1ca0*/  IMAD.X R3, RZ, RZ, R3, P0 ;  /* 0x000000ffff037224 */ /* 0x000fd000000e0603 */
.L_x_384:
[----:B------:R-:W-:-:S05]  /*1cb0*/  IMAD.WIDE R18, R21, 0x4, R2 ;  /* 0x0000000415127825 */ /* 0x000fca00078e0202 */
[----:B------:R-:W2:Y:S04]  /*1cc0*/  LDG.E R27, desc[UR4][R18.64+-0x10] ;  /* 0xfffff004121b7981 */ /* 0x000ea8000c1e1900 */
[----:B------:R-:W3:Y:S04]  /*1cd0*/  LDG.E R25, desc[UR4][R18.64+-0xc] ;  /* 0xfffff40412197981 */ /* 0x000ee8000c1e1900 */
[----:B------:R-:W4:Y:S04]  /*1ce0*/  LDG.E R4, desc[UR4][R18.64+-0x4] ;  /* 0xfffffc0412047981 */ /* 0x000f28000c1e1900 */
[----:B------:R-:W4:Y:S04]  /*1cf0*/  LDG.E R17, desc[UR4][R18.64+-0x8] ;  /* 0xfffff80412117981 */ /* 0x000f28000c1e1900 */
[----:B------:R-:W4:Y:S04]  /*1d00*/  LDG.E R5, desc[UR4][R18.64] ;  /* 0x0000000412057981 */ /* 0x000f28000c1e1900 */
[----:B-----5:R-:W4:Y:S04]  /*1d10*/  LDG.E R7, desc[UR4][R18.64+0x4] ;  /* 0x0000040412077981 */ /* 0x020f28000c1e1900 */
[----:B------:R-:W4:Y:S04]  /*1d20*/  LDG.E R13, desc[UR4][R18.64+0x8] ;  /* 0x00000804120d7981 */ /* 0x000f28000c1e1900 */
[----:B------:R4:W4:Y:S01]  /*1d30*/  LDG.E R15, desc[UR4][R18.64+0xc] ;  /* 0x00000c04120f7981 */ /* 0x000922000c1e1900 */
[----:B------:R-:W-:-:S02]  /*1d40*/  IMAD.U32 R10, RZ, RZ, UR8 ;  /* 0x00000008ff0a7e24 */ /* 0x000fc4000f8e00ff */
[----:B------:R-:W-:Y:S02]  /*1d50*/  IMAD.U32 R11, RZ, RZ, UR9 ;  /* 0x00000009ff0b7e24 */ /* 0x000fe4000f8e00ff */
[----:B--2---:R-:W-:-:S06]  /*1d60*/  IMAD.WIDE R26, R27, 0x4, R10 ;  /* 0x000000041b1a7825 */ /* 0x004fcc00078e020a */
[----:B------:R-:W2:Y:S01]  /*1d70*/  LDG.E R27, desc[UR4][R26.64] ;  /* 0x000000041a1b7981 */ /* 0x000ea2000c1e1900 */
[----:B---3--:R-:W-:-:S04]  /*1d80*/  IMAD.WIDE R24, R25, 0x4, R10 ;  /* 0x0000000419187825 */ /* 0x008fc800078e020a */
[--C-:B----4-:R-:W-:Y:S02]  /*1d90*/  IMAD.WIDE R18, R4, 0x4, R10.reuse ;  /* 0x0000000404127825 */ /* 0x110fe400078e020a */
[----:B------:R-:W3:Y:S02]  /*1da0*/  LDG.E R25, desc[UR4][R24.64] ;  /* 0x0000000418197981 */ /* 0x000ee4000c1e1900 */
[--C-:B------:R-:W-:Y:S02]  /*1db0*/  IMAD.WIDE R16, R17, 0x4, R10.reuse ;  /* 0x0000000411107825 */ /* 0x100fe400078e020a */
[----:B------:R0:W5:Y:S02]  /*1dc0*/  LDG.E R19, desc[UR4][R18.64] ;  /* 0x0000000412137981 */ /* 0x000164000c1e1900 */
[--C-:B------:R-:W-:Y:S02]  /*1dd0*/  IMAD.WIDE R4, R5, 0x4, R10.reuse ;  /* 0x0000000405047825 */ /* 0x100fe400078e020a */
[----:B------:R0:W5:Y:S02]  /*1de0*/  LDG.E R17, desc[UR4][R16.64] ;  /* 0x0000000410117981 */ /* 0x000164000c1e1900 */
[----:B------:R-:W-:-:S02]  /*1df0*/  IMAD.WIDE R6, R7, 0x4, R10 ;  /* 0x0000000407067825 */ /* 0x000fc400078e020a */
[----:B------:R0:W5:Y:S02]  /*1e00*/  LDG.E R5, desc[UR4][R4.64] ;  /* 0x0000000404057981 */ /* 0x000164000c1e1900 */
[--C-:B------:R-:W-:Y:S02]  /*1e10*/  IMAD.WIDE R12, R13, 0x4, R10.reuse ;  /* 0x000000040d0c7825 */ /* 0x100fe400078e020a */
        /* <DEDUP_REMOVED lines=27> */
.L_x_369:
[----:B------:R-:W-:Y:S05]  /*1fd0*/  BSYNC.RECONVERGENT B2 ;  /* 0x0000000000027941 */ /* 0x000fea0003800200 */
.L_x_368:
        /* <DEDUP_REMOVED lines=18> */
.L_x_371:
[----:B------:R-:W-:Y:S05]  /*2100*/  BSYNC.RECONVERGENT B2 ;  /* 0x0000000000027941 */ /* 0x000fea0003800200 */
.L_x_370:
        /* <DEDUP_REMOVED lines=31> */
.L_x_373:
[----:B------:R-:W-:Y:S05]  /*2300*/  BSYNC.RECONVERGENT B2 ;  /* 0x0000000000027941 */ /* 0x000fea0003800200 */
.L_x_372:
        /* <DEDUP_REMOVED lines=18> */
.L_x_375:
[----:B------:R-:W-:Y:S05]  /*2430*/  BSYNC.RECONVERGENT B2 ;  /* 0x0000000000027941 */ /* 0x000fea0003800200 */
.L_x_374:
        /* <DEDUP_REMOVED lines=18> */
.L_x_377:
[----:B------:R-:W-:Y:S05]  /*2560*/  BSYNC.RECONVERGENT B2 ;  /* 0x0000000000027941 */ /* 0x000fea0003800200 */
.L_x_376:
        /* <DEDUP_REMOVED lines=18> */
.L_x_379:
[----:B------:R-:W-:Y:S05]  /*2690*/  BSYNC.RECONVERGENT B2 ;  /* 0x0000000000027941 */ /* 0x000fea0003800200 */
.L_x_378:
        /* <DEDUP_REMOVED lines=18> */
.L_x_381:
[----:B------:R-:W-:Y:S05]  /*27c0*/  BSYNC.RECONVERGENT B2 ;  /* 0x0000000000027941 */ /* 0x000fea0003800200 */
.L_x_380:
        /* <DEDUP_REMOVED lines=18> */
.L_x_383:
[----:B------:R-:W-:Y:S05]  /*28f0*/  BSYNC.RECONVERGENT B2 ;  /* 0x0000000000027941 */ /* 0x000fea0003800200 */
.L_x_382:
[----:B------:R-:W-:Y:S01]  /*2900*/  VIADD R21, R21, 0x8 ;  /* 0x0000000815157836 */ /* 0x000fe20000000000 */
[----:B------:R-:W-:Y:S06]  /*2910*/  @P6 BRA `(.L_x_384) ;  /* 0xfffffff000e46947 */ /* 0x000fec000383ffff */
.L_x_367:
[----:B------:R-:W-:Y:S05]  /*2920*/  BSYNC.RECONVERGENT B1 ;  /* 0x0000000000017941 */ /* 0x000fea0003800200 */
.L_x_366:
        /* <DEDUP_REMOVED lines=9> */
[----:B-----5:R-:W3:Y:S04]  /*29c0*/  LDG.E R7, desc[UR4][R14.64+0x4] ;  /* 0x000004040e077981 */ /* 0x020ee8000c1e1900 */
        /* <DEDUP_REMOVED lines=11> */
[----:B--2---:R-:W-:-:S04]  /*2a80*/  ISETP.NE.AND P3, PT, R5, R0, PT ;  /* 0x000000000500720c */ /* 0x004fc80003f65270 */
        /* <DEDUP_REMOVED lines=24> */
.L_x_388:
[----:B------:R-:W-:Y:S05]  /*2c10*/  BSYNC.RECONVERGENT B2 ;  /* 0x0000000000027941 */ /* 0x000fea0003800200 */
.L_x_387:
        /* <DEDUP_REMOVED lines=18> */
.L_x_390:
[----:B------:R-:W-:Y:S05]  /*2d40*/  BSYNC.RECONVERGENT B2 ;  /* 0x0000000000027941 */ /* 0x000fea0003800200 */
.L_x_389:
        /* <DEDUP_REMOVED lines=18> */
.L_x_392:
[----:B------:R-:W-:Y:S05]  /*2e70*/  BSYNC.RECONVERGENT B2 ;  /* 0x0000000000027941 */ /* 0x000fea0003800200 */
.L_x_391:
        /* <DEDUP_REMOVED lines=18> */
.L_x_394:
[----:B------:R-:W-:Y:S05]  /*2fa0*/  BSYNC.RECONVERGENT B2 ;  /* 0x0000000000027941 */ /* 0x000fea0003800200 */
.L_x_393:
[----:B------:R-:W-:-:S07]  /*2fb0*/  VIADD R21, R21, 0x4 ;  /* 0x0000000415157836 */ /* 0x000fce0000000000 */
.L_x_386:
[----:B------:R-:W-:Y:S05]  /*2fc0*/  BSYNC.RECONVERGENT B1 ;  /* 0x0000000000017941 */ /* 0x000fea0003800200 */
.L_x_385:
[----:B------:R-:W-:-:S13]  /*2fd0*/  ISETP.NE.AND P0, PT, R16, RZ, PT ;  /* 0x000000ff1000720c */ /* 0x000fda0003f05270 */
[----:B------:R-:W-:Y:S05]  /*2fe0*/  @!P0 BRA `(.L_x_365) ;  /* 0x00000004002c8947 */ /* 0x000fea0003800000 */
[----:B------:R-:W-:Y:S01]  /*2ff0*/  ISETP.NE.AND P0, PT, R16, 0x1, PT ;  /* 0x000000011000780c */ /* 0x000fe20003f05270 */
[----:B------:R-:W-:-:S12]  /*3000*/  BSSY.RECONVERGENT B1, `(.L_x_395) ;  /* 0x0000035000017945 */ /* 0x000fd80003800200 */
[----:B------:R-:W-:Y:S05]  /*3010*/  @!P0 BRA `(.L_x_396) ;  /* 0x0000000000cc8947 */ /* 0x000fea0003800000 */
[----:B------:R-:W0:Y:S02]  /*3020*/  LDC.64 R2, c[0x0][0x388] ;  /* 0x0000e200ff027b82 */ /* 0x000e240000000a00 */
[----:B0----5:R-:W-:-:S05]  /*3030*/  IMAD.WIDE R6, R21, 0x4, R2 ;  /* 0x0000000415067825 */ /* 0x021fca00078e0202 */
[----:B------:R-:W2:Y:S04]  /*3040*/  LDG.E R3, desc[UR4][R6.64] ;  /* 0x0000000406037981 */ /* 0x000ea8000c1e1900 */
[----:B------:R-:W3:Y:S01]  /*3050*/  LDG.E R5, desc[UR4][R6.64+0x4] ;  /* 0x0000040406057981 */ /* 0x000ee2000c1e1900 */
[----:B--2---:R-:W-:-:S04]  /*3060*/  IMAD.WIDE R2, R3, 0x4, R10 ;  /* 0x0000000403027825 */ /* 0x004fc800078e020a */
[----:B---3--:R-:W-:Y:S02]  /*3070*/  IMAD.WIDE R4, R5, 0x4, R10 ;  /* 0x0000000405047825 */ /* 0x008fe400078e020a */
[----:B------:R-:W2:Y:S04]  /*3080*/  LDG.E R3, desc[UR4][R2.64] ;  /* 0x0000000402037981 */ /* 0x000ea8000c1e1900 */
[----:B------:R-:W3:Y:S01]  /*3090*/  LDG.E R5, desc[UR4][R4.64] ;  /* 0x0000000404057981 */ /* 0x000ee2000c1e1900 */
[----:B------:R-:W-:Y:S01]  /*30a0*/  BSSY.RECONVERGENT B2, `(.L_x_397) ;  /* 0x0000016000027945 */ /* 0x000fe20003800200 */
[----:B--2---:R-:W-:-:S04]  /*30b0*/  ISETP.NE.AND P0, PT, R3, R0, PT ;  /* 0x000000000300720c */ /* 0x004fc80003f05270 */
        /* <DEDUP_REMOVED lines=20> */
.L_x_398:
[----:B------:R-:W-:Y:S05]  /*3200*/  BSYNC.RECONVERGENT B2 ;  /* 0x0000000000027941 */ /* 0x000fea0003800200 */
.L_x_397:
        /* <DEDUP_REMOVED lines=18> */
.L_x_400:
[----:B------:R-:W-:Y:S05]  /*3330*/  BSYNC.RECONVERGENT B2 ;  /* 0x0000000000027941 */ /* 0x000fea0003800200 */
.L_x_399:
[----:B------:R-:W-:-:S07]  /*3340*/  VIADD R21, R21, 0x2 ;  /* 0x0000000215157836 */ /* 0x000fce0000000000 */
.L_x_396:
[----:B------:R-:W-:Y:S05]  /*3350*/  BSYNC.RECONVERGENT B1 ;  /* 0x0000000000017941 */ /* 0x000fea0003800200 */
.L_x_395:
        /* <DEDUP_REMOVED lines=11> */
[----:B------:R-:W-:Y:S02]  /*3410*/  SHF.R.S32.HI R0, RZ, 0x1f, R11 ;  /* 0x0000001fff007819 */ /* 0x000fe4000001140b */
[----:B------:R-:W-:Y:S02]  /*3420*/  LOP3.LUT R9, RZ, R9, RZ, 0x33, !PT ;  /* 0x00000009ff097212 */ /* 0x000fe400078e33ff */
[----:B------:R-:W-:Y:S02]  /*3430*/  LEA.HI R0, R0, R11, RZ, 0x6 ;  /* 0x0000000b00007211 */ /* 0x000fe400078f30ff */
[----:B------:R-:W-:Y:S02]  /*3440*/  LOP3.LUT R8, RZ, R8, RZ, 0x33, !PT ;  /* 0x00000008ff087212 */ /* 0x000fe400078e33ff */
[----:B------:R-:W-:-:S05]  /*3450*/  LOP3.LUT R0, R0, 0xffffffc0, RZ, 0xc0, !PT ;  /* 0xffffffc000007812 */ /* 0x000fca00078ec0ff */
[----:B------:R-:W-:-:S05]  /*3460*/  IMAD.IADD R0, R11, 0x1, -R0 ;  /* 0x000000010b007824 */ /* 0x000fca00078e0a00 */
[----:B------:R-:W-:-:S04]  /*3470*/  SHF.R.U64 R0, R9, R0, R8 ;  /* 0x0000000009007219 */ /* 0x000fc80000001208 */
[----:B------:R-:W-:-:S05]  /*3480*/  LOP3.LUT R3, R0, 0x1, RZ, 0xc0, !PT ;  /* 0x0000000100037812 */ /* 0x000fca00078ec0ff */
[----:B------:R-:W-:-:S07]  /*3490*/  IMAD.IADD R28, R28, 0x1, R3 ;  /* 0x000000011c1c7824 */ /* 0x000fce00078e0203 */
.L_x_365:
[----:B------:R-:W-:Y:S05]  /*34a0*/  BSYNC.RECONVERGENT B0 ;  /* 0x0000000000007941 */ /* 0x000fea0003800200 */
.L_x_364:
[----:B------:R-:W0:Y:S02]  /*34b0*/  LDC.64 R2, c[0x0][0x3b0] ;  /* 0x0000ec00ff027b82 */ /* 0x000e240000000a00 */
[----:B0-----:R-:W-:-:S05]  /*34c0*/  IMAD.WIDE R2, R29, 0x4, R2 ;  /* 0x000000041d027825 */ /* 0x001fca00078e0202 */
[----:B------:R-:W-:Y:S01]  /*34d0*/  STG.E desc[UR4][R2.64], R28 ;  /* 0x0000001c02007986 */ /* 0x000fe2000c101904 */
[----:B------:R-:W-:Y:S05]  /*34e0*/  EXIT ;  /* 0x000000000000794d */ /* 0x000fea0003800000 */
.L_x_401:
        /* <DEDUP_REMOVED lines=9> */
.L_x_467:


//--------------------- .text._Z30relabel_coarse_vertices_kernelPiS_S_S_iS_ --------------------------
	.section	.text._Z30relabel_coarse_vertices_kernelPiS_S_S_iS_,"ax",@progbits
	.align	128
        .global         _Z30relabel_coarse_vertices_kernelPiS_S_S_iS_
        .type           _Z30relabel_coarse_vertices_kernelPiS_S_S_iS_,@function
        .size           _Z30relabel_coarse_vertices_kernelPiS_S_S_iS_,(.L_x_468 - _Z30relabel_coarse_vertices_kernelPiS_S_S_iS_)
        .other          _Z30relabel_coarse_vertices_kernelPiS_S_S_iS_,@"STO_CUDA_ENTRY STV_DEFAULT"
_Z30relabel_coarse_vertices_kernelPiS_S_S_iS_:
.text._Z30relabel_coarse_vertices_kernelPiS_S_S_iS_:
        /* <DEDUP_REMOVED lines=10> */
[----:B0-----:R-:W-:-:S06]  /*00a0*/  IMAD.WIDE R2, R0, 0x4, R2 ;  /* 0x0000000400027825 */ /* 0x001fcc00078e0202 */
[----:B-1----:R-:W2:Y:S02]  /*00b0*/  LDG.E R3, desc[UR4][R2.64] ;  /* 0x0000000402037981 */ /* 0x002ea4000c1e1900 */
[----:B--2---:R-:W-:-:S13]  /*00c0*/  ISETP.NE.AND P0, PT, R3, R0, PT ;  /* 0x000000000300720c */ /* 0x004fda0003f05270 */
[----:B------:R-:W-:Y:S05]  /*00d0*/  @P0 EXIT ;  /* 0x000000000000094d */ /* 0x000fea0003800000 */
[----:B------:R-:W0:Y:S01]  /*00e0*/  S2R R5, SR_LANEID ;  /* 0x0000000000057919 */ /* 0x000e220000000000 */
[----:B------:R-:W-:Y:S01]  /*00f0*/  VOTEU.ANY UR6, UPT, PT ;  /* 0x0000000000067886 */ /* 0x000fe200038e0100 */
[----:B------:R-:W1:Y:S01]  /*0100*/  LDC.64 R2, c[0x0][0x3a8] ;  /* 0x0000ea00ff027b82 */ /* 0x000e620000000a00 */
[----:B------:R-:W0:Y:S01]  /*0110*/  FLO.U32 R10, UR6 ;  /* 0x00000006000a7d00 */ /* 0x000e2200080e0000 */
[----:B------:R-:W2:Y:S06]  /*0120*/  S2R R4, SR_LTMASK ;  /* 0x0000000000047919 */ /* 0x000eac0000003900 */
[----:B------:R-:W3:Y:S01]  /*0130*/  LDC.64 R6, c[0x0][0x388] ;  /* 0x0000e200ff067b82 */ /* 0x000ee20000000a00 */
[----:B------:R-:W1:Y:S07]  /*0140*/  POPC R15, UR6 ;  /* 0x00000006000f7d09 */ /* 0x000e6e0008000000 */
[----:B------:R-:W4:Y:S01]  /*0150*/  LDC.64 R8, c[0x0][0x398] ;  /* 0x0000e600ff087b82 */ /* 0x000f220000000a00 */
[----:B0-----:R-:W-:-:S13]  /*0160*/  ISETP.EQ.U32.AND P0, PT, R10, R5, PT ;  /* 0x000000050a00720c */ /* 0x001fda0003f02070 */
[----:B-1----:R3:W5:Y:S01]  /*0170*/  @P0 ATOMG.E.ADD.STRONG.GPU PT, R15, desc[UR4][R2.64], R15 ;  /* 0x8000000f020f09a8 */ /* 0x00276200081ef104 */
[----:B--2---:R-:W-:Y:S01]  /*0180*/  LOP3.LUT R12, R4, UR6, RZ, 0xc0, !PT ;  /* 0x00000006040c7c12 */ /* 0x004fe2000f8ec0ff */
[----:B------:R-:W-:Y:S01]  /*0190*/  BSSY.RECONVERGENT B0, `(.L_x_402) ;  /* 0x0000021000007945 */ /* 0x000fe20003800200 */
[----:B------:R-:W0:Y:S03]  /*01a0*/  LDC.64 R4, c[0x0][0x390] ;  /* 0x0000e400ff047b82 */ /* 0x000e260000000a00 */
[----:B------:R-:W-:Y:S01]  /*01b0*/  BSSY.RELIABLE B1, `(.L_x_403) ;  /* 0x0000018000017945 */ /* 0x000fe20003800100 */
[----:B------:R-:W1:Y:S01]  /*01c0*/  LDCU UR6, c[0x0][0x3a0] ;  /* 0x00007400ff0677ac */ /* 0x000e620008000800 */
[----:B------:R-:W2:Y:S01]  /*01d0*/  POPC R12, R12 ;  /* 0x0000000c000c7309 */ /* 0x000ea20000000000 */
[----:B---3--:R-:W-:-:S04]  /*01e0*/  IMAD.WIDE R2, R0, 0x4, R6 ;  /* 0x0000000400027825 */ /* 0x008fc800078e0206 */
[----:B0-----:R-:W-:Y:S01]  /*01f0*/  IMAD.WIDE R4, R0, 0x4, R4 ;  /* 0x0000000400047825 */ /* 0x001fe200078e0204 */
[----:B-----5:R-:W2:Y:S02]  /*0200*/  SHFL.IDX PT, R11, R15, R10, 0x1f ;  /* 0x00001f0a0f0b7589 */ /* 0x020ea400000e0000 */
[----:B--2---:R-:W-:-:S04]  /*0210*/  IADD3 R11, PT, PT, R11, R12, RZ ;  /* 0x0000000c0b0b7210 */ /* 0x004fc80007ffe0ff */
[----:B------:R-:W-:Y:S01]  /*0220*/  SHF.L.U32 R13, R11, 0x1, RZ ;  /* 0x000000010b0d7819 */ /* 0x000fe200000006ff */
[----:B------:R0:W-:Y:S04]  /*0230*/  STG.E desc[UR4][R4.64], R11 ;  /* 0x0000000b04007986 */ /* 0x0001e8000c101904 */
[----:B----4-:R-:W-:Y:S01]  /*0240*/  IMAD.WIDE R6, R13, 0x4, R8 ;  /* 0x000000040d067825 */ /* 0x010fe200078e0208 */
[----:B------:R0:W-:Y:S01]  /*0250*/  STG.E desc[UR4][R2.64], R11 ;  /* 0x0000000b02007986 */ /* 0x0001e2000c101904 */
[----:B------:R-:W2:Y:S02]  /*0260*/  LDC.64 R8, c[0x0][0x380] ;  /* 0x0000e000ff087b82 */ /* 0x000ea40000000a00 */
[----:B------:R-:W-:Y:S01]  /*0270*/  IMAD.MOV.U32 R13, RZ, RZ, R0 ;  /* 0x000000ffff0d7224 */ /* 0x000fe200078e0000 */
[----:B-1----:R0:W-:Y:S06]  /*0280*/  STG.E desc[UR4][R6.64], R0 ;  /* 0x0000000006007986 */ /* 0x0021ec000c101904 */
.L_x_405:
[----:B------:R-:W-:Y:S01]  /*0290*/  IADD3 R15, PT, PT, R13, 0x1, RZ ;  /* 0x000000010d0f7810 */ /* 0x000fe20007ffe0ff */
[----:B0-----:R-:W-:-:S03]  /*02a0*/  IMAD.MOV.U32 R5, RZ, RZ, R13 ;  /* 0x000000ffff057224 */ /* 0x001fc600078e000d */
[----:B------:R-:W-:-:S13]  /*02b0*/  ISETP.GE.AND P0, PT, R15, UR6, PT ;  /* 0x000000060f007c0c */ /* 0x000fda000bf06270 */
[----:B------:R-:W-:Y:S05]  /*02c0*/  @P0 BREAK.RELIABLE B1 ;  /* 0x0000000000010942 */ /* 0x000fea0003800100 */
[----:B------:R-:W-:Y:S05]  /*02d0*/  @P0 BRA `(.L_x_404) ;  /* 0x0000000000300947 */ /* 0x000fea0003800000 */
[----:B--2---:R-:W-:-:S06]  /*02e0*/  IMAD.WIDE R2, R13, 0x4, R8 ;  /* 0x000000040d027825 */ /* 0x004fcc00078e0208 */
[----:B------:R-:W2:Y:S01]  /*02f0*/  LDG.E R3, desc[UR4][R2.64+0x4] ;  /* 0x0000040402037981 */ /* 0x000ea2000c1e1900 */
[----:B------:R-:W-:Y:S02]  /*0300*/  MOV R13, R15 ;  /* 0x0000000f000d7202 */ /* 0x000fe40000000f00 */
[----:B--2---:R-:W-:-:S13]  /*0310*/  ISETP.NE.AND P0, PT, R3, R0, PT ;  /* 0x000000000300720c */ /* 0x004fda0003f05270 */
[----:B------:R-:W-:Y:S05]  /*0320*/  @P0 BRA `(.L_x_405) ;  /* 0xfffffffc00d80947 */ /* 0x000fea000383ffff */
[----:B------:R-:W-:Y:S05]  /*0330*/  BSYNC.RELIABLE B1 ;  /* 0x0000000000017941 */ /* 0x000fea0003800100 */
.L_x_403:
[----:B------:R-:W-:-:S13]  /*0340*/  ISETP.NE.AND P0, PT, R15, -0x1, PT ;  /* 0xffffffff0f00780c */ /* 0x000fda0003f05270 */
[----:B------:R-:W0:Y:S01]  /*0350*/  @P0 LDC.64 R2, c[0x0][0x388] ;  /* 0x0000e200ff020b82 */ /* 0x000e220000000a00 */
[----:B------:R1:W-:Y:S01]  /*0360*/  @P0 STG.E desc[UR4][R6.64+0x4], R15 ;  /* 0x0000040f06000986 */ /* 0x0003e2000c101904 */
[----:B0-----:R-:W-:-:S05]  /*0370*/  @P0 IMAD.WIDE R2, R5, 0x4, R2 ;  /* 0x0000000405020825 */ /* 0x001fca00078e0202 */
[----:B------:R1:W-:Y:S01]  /*0380*/  @P0 STG.E desc[UR4][R2.64+0x4], R11 ;  /* 0x0000040b02000986 */ /* 0x0003e2000c101904 */
[----:B------:R-:W-:Y:S05]  /*0390*/  @P0 EXIT ;  /* 0x000000000000094d */ /* 0x000fea0003800000 */
.L_x_404:
[----:B------:R-:W-:Y:S05]  /*03a0*/  BSYNC.RECONVERGENT B0 ;  /* 0x0000000000007941 */ /* 0x000fea0003800200 */
.L_x_402:
[----:B------:R-:W-:Y:S05]  /*03b0*/  WARPSYNC.ALL ;  /* 0x0000000000007948 */ /* 0x000fea0003800000 */
[----:B-1----:R-:W-:-:S05]  /*03c0*/  IMAD.MOV.U32 R3, RZ, RZ, -0x1 ;  /* 0xffffffffff037424 */ /* 0x002fca00078e00ff */
[----:B------:R-:W-:Y:S01]  /*03d0*/  STG.E desc[UR4][R6.64+0x4], R3 ;  /* 0x0000040306007986 */ /* 0x000fe2000c101904 */
[----:B------:R-:W-:Y:S05]  /*03e0*/  EXIT ;  /* 0x000000000000794d */ /* 0x000fea0003800000 */
.L_x_406:
        /* <DEDUP_REMOVED lines=9> */
.L_x_468:


//--------------------- .text._Z11mapVerticesPiS_i --------------------------
	.section	.text._Z11mapVerticesPiS_i,"ax",@progbits
	.align	128
        .global         _Z11mapVerticesPiS_i
        .type           _Z11mapVerticesPiS_i,@function
        .size           _Z11mapVerticesPiS_i,(.L_x_469 - _Z11mapVerticesPiS_i)
        .other          _Z11mapVerticesPiS_i,@"STO_CUDA_ENTRY STV_DEFAULT"
_Z11mapVerticesPiS_i:
.text._Z11mapVerticesPiS_i:
        /* <DEDUP_REMOVED lines=10> */
[----:B0-----:R-:W-:-:S05]  /*00a0*/  IMAD.WIDE R2, R9, 0x4, R2 ;  /* 0x0000000409027825 */ /* 0x001fca00078e0202 */
[----:B-1----:R-:W2:Y:S02]  /*00b0*/  LDG.E R0, desc[UR4][R2.64] ;  /* 0x0000000402007981 */ /* 0x002ea4000c1e1900 */
[----:B--2---:R-:W-:-:S04]  /*00c0*/  ISETP.GE.AND P0, PT, R9, R0, PT ;  /* 0x000000000900720c */ /* 0x004fc80003f06270 */
[----:B------:R-:W-:-:S13]  /*00d0*/  ISETP.EQ.OR P0, PT, R0, -0x1, P0 ;  /* 0xffffffff0000780c */ /* 0x000fda0000702670 */
[----:B------:R-:W-:Y:S05]  /*00e0*/  @P0 BRA `(.L_x_407) ;  /* 0x00000000001c0947 */ /* 0x000fea0003800000 */
[----:B------:R-:W0:Y:S02]  /*00f0*/  LDC.64 R6, c[0x0][0x388] ;  /* 0x0000e200ff067b82 */ /* 0x000e240000000a00 */
[----:B0-----:R-:W-:-:S05]  /*0100*/  IMAD.WIDE R4, R9, 0x4, R6 ;  /* 0x0000000409047825 */ /* 0x001fca00078e0206 */
[----:B------:R-:W-:Y:S04]  /*0110*/  STG.E desc[UR4][R4.64], R9 ;  /* 0x0000000904007986 */ /* 0x000fe8000c101904 */
[----:B------:R-:W2:Y:S02]  /*0120*/  LDG.E R3, desc[UR4][R2.64] ;  /* 0x0000000402037981 */ /* 0x000ea4000c1e1900 */
[----:B--2---:R-:W-:-:S05]  /*0130*/  IMAD.WIDE R6, R3, 0x4, R6 ;  /* 0x0000000403067825 */ /* 0x004fca00078e0206 */
[----:B------:R-:W-:Y:S01]  /*0140*/  STG.E desc[UR4][R6.64], R9 ;  /* 0x0000000906007986 */ /* 0x000fe2000c101904 */
[----:B------:R-:W-:Y:S05]  /*0150*/  EXIT ;  /* 0x000000000000794d */ /* 0x000fea0003800000 */
.L_x_407:
[----:B------:R-:W-:-:S13]  /*0160*/  ISETP.NE.AND P0, PT, R0, -0x1, PT ;  /* 0xffffffff0000780c */ /* 0x000fda0003f05270 */
[----:B------:R-:W-:Y:S05]  /*0170*/  @P0 EXIT ;  /* 0x000000000000094d */ /* 0x000fea0003800000 */
[----:B------:R-:W0:Y:S02]  /*0180*/  LDC.64 R2, c[0x0][0x388] ;  /* 0x0000e200ff027b82 */ /* 0x000e240000000a00 */
[----:B0-----:R-:W-:-:S05]  /*0190*/  IMAD.WIDE R2, R9, 0x4, R2 ;  /* 0x0000000409027825 */ /* 0x001fca00078e0202 */
[----:B------:R-:W-:Y:S01]  /*01a0*/  STG.E desc[UR4][R2.64], R9 ;  /* 0x0000000902007986 */ /* 0x000fe2000c101904 */
[----:B------:R-:W-:Y:S05]  /*01b0*/  EXIT ;  /* 0x000000000000794d */ /* 0x000fea0003800000 */
.L_x_408:
        /* <DEDUP_REMOVED lines=12> */
.L_x_469:


//--------------------- .text._Z15rematchVerticesPiS_S_S_S_i --------------------------
	.section	.text._Z15rematchVerticesPiS_S_S_S_i,"ax",@progbits
	.align	128
        .global         _Z15rematchVerticesPiS_S_S_S_i
        .type           _Z15rematchVerticesPiS_S_S_S_i,@function
        .size           _Z15rematchVerticesPiS_S_S_S_i,(.L_x_470 - _Z15rematchVerticesPiS_S_S_S_i)
        .other          _Z15rematchVerticesPiS_S_S_S_i,@"STO_CUDA_ENTRY STV_DEFAULT"
_Z15rematchVerticesPiS_S_S_S_i:
.text._Z15rematchVerticesPiS_S_S_S_i:
[----:B------:R-:W-:Y:S01]  /*0000*/  LDC R1, c[0x0][0x37c] ;  /* 0x0000df00ff017b82 */ /* 0x000fe20000000800 */
[----:B------:R-:W0:Y:S07]  /*0010*/  S2R R0, SR_TID.X ;  /* 0x0000000000007919 */ /* 0x000e2e0000002100 */
[----:B------:R-:W0:Y:S01]  /*0020*/  S2UR UR4, SR_CTAID.X ;  /* 0x00000000000479c3 */ /* 0x000e220000002500 */
[----:B------:R-:W1:Y:S07]  /*0030*/  LDCU UR5, c[0x0][0x3a8] ;  /* 0x00007500ff0577ac */ /* 0x000e6e0008000800 */
[----:B------:R-:W0:Y:S02]  /*0040*/  LDC R3, c[0x0][0x360] ;  /* 0x0000d800ff037b82 */ /* 0x000e240000000800 */
[----:B0-----:R-:W-:-:S02]  /*0050*/  IMAD R3, R3, UR4, R0 ;  /* 0x0000000403037c24 */ /* 0x001fc4000f8e0200 */
[----:B-1----:R-:W-:-:S05]  /*0060*/  IMAD.U32 R0, RZ, RZ, UR5 ;  /* 0x00000005ff007e24 */ /* 0x002fca000f8e00ff */
[----:B------:R-:W-:-:S13]  /*0070*/  ISETP.GE.AND P0, PT, R3, R0, PT ;  /* 0x000000000300720c */ /* 0x000fda0003f06270 */
[----:B------:R-:W-:Y:S05]  /*0080*/  @P0 EXIT ;  /* 0x000000000000094d */ /* 0x000fea0003800000 */
[----:B------:R-:W0:Y:S01]  /*0090*/  LDC.64 R4, c[0x0][0x398] ;  /* 0x0000e600ff047b82 */ /* 0x000e220000000a00 */
[----:B------:R-:W1:Y:S01]  /*00a0*/  LDCU.64 UR4, c[0x0][0x358] ;  /* 0x00006b00ff0477ac */ /* 0x000e620008000a00 */
[----:B0-----:R-:W-:-:S05]  /*00b0*/  IMAD.WIDE R10, R3, 0x4, R4 ;  /* 0x00000004030a7825 */ /* 0x001fca00078e0204 */
[----:B-1----:R-:W2:Y:S01]  /*00c0*/  LDG.E R7, desc[UR4][R10.64] ;  /* 0x000000040a077981 */ /* 0x002ea2000c1e1900 */
[----:B------:R-:W-:Y:S01]  /*00d0*/  BSSY.RECONVERGENT B0, `(.L_x_409) ;  /* 0x0000007000007945 */ /* 0x000fe20003800200 */
[----:B--2---:R-:W-:-:S13]  /*00e0*/  ISETP.NE.AND P0, PT, R7, -0x1, PT ;  /* 0xffffffff0700780c */ /* 0x004fda0003f05270 */
[----:B------:R-:W-:Y:S05]  /*00f0*/  @!P0 BRA `(.L_x_410) ;  /* 0x0000000000108947 */ /* 0x000fea0003800000 */
[----:B------:R-:W-:-:S06]  /*0100*/  IMAD.WIDE R4, R7, 0x4, R4 ;  /* 0x0000000407047825 */ /* 0x000fcc00078e0204 */
[----:B------:R-:W2:Y:S02]  /*0110*/  LDG.E R4, desc[UR4][R4.64] ;  /* 0x0000000404047981 */ /* 0x000ea4000c1e1900 */
[----:B--2---:R-:W-:-:S13]  /*0120*/  ISETP.NE.AND P0, PT, R3, R4, PT ;  /* 0x000000040300720c */ /* 0x004fda0003f05270 */
[----:B------:R-:W-:Y:S05]  /*0130*/  @!P0 EXIT ;  /* 0x000000000000894d */ /* 0x000fea0003800000 */
.L_x_410:
[----:B------:R-:W-:Y:S05]  /*0140*/  BSYNC.RECONVERGENT B0 ;  /* 0x0000000000007941 */ /* 0x000fea0003800200 */
.L_x_409:
[----:B------:R-:W0:Y:S01]  /*0150*/  LDC.64 R12, c[0x0][0x3a0] ;  /* 0x0000e800ff0c7b82 */ /* 0x000e220000000a00 */
[----:B------:R-:W-:Y:S01]  /*0160*/  IMAD.MOV.U32 R15, RZ, RZ, -0x1 ;  /* 0xffffffffff0f7424 */ /* 0x000fe200078e00ff */
[----:B------:R-:W1:Y:S04]  /*0170*/  LDCU UR6, c[0x0][0x3a8] ;  /* 0x00007500ff0677ac */ /* 0x000e680008000800 */
[----:B------:R2:W-:Y:S02]  /*0180*/  STG.E desc[UR4][R10.64], R15 ;  /* 0x0000000f0a007986 */ /* 0x0005e4000c101904 */
[----:B------:R-:W3:Y:S01]  /*0190*/  LDC.64 R4, c[0x0][0x380] ;  /* 0x0000e000ff047b82 */ /* 0x000ee20000000a00 */
[----:B0-----:R-:W-:-:S05]  /*01a0*/  IMAD.WIDE R12, R3, 0x4, R12 ;  /* 0x00000004030c7825 */ /* 0x001fca00078e020c */
[----:B------:R2:W-:Y:S01]  /*01b0*/  STG.E desc[UR4][R12.64], R15 ;  /* 0x0000000f0c007986 */ /* 0x0005e2000c101904 */
[----:B---3--:R-:W-:-:S05]  /*01c0*/  IMAD.WIDE R4, R3, 0x4, R4 ;  /* 0x0000000403047825 */ /* 0x008fca00078e0204 */
[----:B------:R-:W3:Y:S04]  /*01d0*/  LDG.E R2, desc[UR4][R4.64] ;  /* 0x0000000404027981 */ /* 0x000ee8000c1e1900 */
[----:B------:R-:W3:Y:S01]  /*01e0*/  LDG.E R9, desc[UR4][R4.64+0x4] ;  /* 0x0000040404097981 */ /* 0x000ee2000c1e1900 */
[----:B------:R-:W-:Y:S01]  /*01f0*/  BSSY.RECONVERGENT B0, `(.L_x_411) ;  /* 0x00000e7000007945 */ /* 0x000fe20003800200 */
[----:B------:R-:W-:Y:S02]  /*0200*/  IMAD.MOV.U32 R23, RZ, RZ, -0x1 ;  /* 0xffffffffff177424 */ /* 0x000fe400078e00ff */
[----:B------:R-:W-:Y:S01]  /*0210*/  IMAD.MOV.U32 R7, RZ, RZ, -0x1 ;  /* 0xffffffffff077424 */ /* 0x000fe200078e00ff */
[----:B---3--:R-:W-:-:S13]  /*0220*/  ISETP.GE.AND P0, PT, R2, R9, PT ;  /* 0x000000090200720c */ /* 0x008fda0003f06270 */
[----:B-12---:R-:W-:Y:S05]  /*0230*/  @P0 BRA `(.L_x_412) ;  /* 0x0000000c00880947 */ /* 0x006fea0003800000 */
[----:B------:R-:W-:Y:S01]  /*0240*/  IMAD.IADD R5, R9, 0x1, -R2 ;  /* 0x0000000109057824 */ /* 0x000fe200078e0a02 */
[----:B------:R-:W-:Y:S01]  /*0250*/  BSSY.RECONVERGENT B1, `(.L_x_413) ;  /* 0x000006e000017945 */ /* 0x000fe20003800200 */
[----:B------:R-:W-:Y:S02]  /*0260*/  IMAD.IADD R9, R2, 0x1, -R9 ;  /* 0x0000000102097824 */ /* 0x000fe400078e0a09 */
[----:B------:R-:W-:Y:S01]  /*0270*/  IMAD.MOV.U32 R7, RZ, RZ, -0x1 ;  /* 0xffffffffff077424 */ /* 0x000fe200078e00ff */
[----:B------:R-:W-:Y:S01]  /*0280*/  LOP3.LUT R6, R5, 0x7, RZ, 0xc0, !PT ;  /* 0x0000000705067812 */ /* 0x000fe200078ec0ff */
[----:B------:R-:W-:Y:S01]  /*0290*/  IMAD.MOV.U32 R23, RZ, RZ, -0x1 ;  /* 0xffffffffff177424 */ /* 0x000fe200078e00ff */
[----:B------:R-:W-:Y:S02]  /*02a0*/  ISETP.GT.U32.AND P0, PT, R9, -0x8, PT ;  /* 0xfffffff80900780c */ /* 0x000fe40003f04070 */
[----:B------:R-:W-:-:S11]  /*02b0*/  ISETP.NE.AND P5, PT, R6, RZ, PT ;  /* 0x000000ff0600720c */ /* 0x000fd60003fa5270 */
[----:B------:R-:W-:Y:S05]  /*02c0*/  @P0 BRA `(.L_x_414) ;  /* 0x0000000400980947 */ /* 0x000fea0003800000 */
[----:B------:R-:W0:Y:S01]  /*02d0*/  LDC.64 R14, c[0x0][0x390] ;  /* 0x0000e400ff0e7b82 */ /* 0x000e220000000a00 */
[----:B------:R-:W-:Y:S01]  /*02e0*/  LOP3.LUT R4, R5, 0xfffffff8, RZ, 0xc0, !PT ;  /* 0xfffffff805047812 */ /* 0x000fe200078ec0ff */
[----:B------:R-:W-:-:S04]  /*02f0*/  IMAD.MOV.U32 R7, RZ, RZ, -0x1 ;  /* 0xffffffffff077424 */ /* 0x000fc800078e00ff */
[----:B------:R-:W-:Y:S01]  /*0300*/  IMAD.MOV R4, RZ, RZ, -R4 ;  /* 0x000000ffff047224 */ /* 0x000fe200078e0a04 */
[----:B0-----:R-:W-:-:S05]  /*0310*/  IADD3 R14, P0, PT, R14, 0x10, RZ ;  /* 0x000000100e0e7810 */ /* 0x001fca0007f1e0ff */
[----:B------:R-:W-:-:S08]  /*0320*/  IMAD.X R15, RZ, RZ, R15, P0 ;  /* 0x000000ffff0f7224 */ /* 0x000fd000000e060f */
.L_x_415:
[----:B------:R-:W0:Y:S01]  /*0330*/  LDC.64 R18, c[0x0][0x388] ;  /* 0x0000e200ff127b82 */ /* 0x000e220000000a00 */
[----:B------:R-:W-:-:S05]  /*0340*/  IMAD.WIDE R16, R2, 0x4, R14 ;  /* 0x0000000402107825 */ /* 0x000fca00078e020e */
[----:B------:R-:W2:Y:S01]  /*0350*/  LDG.E R20, desc[UR4][R16.64+-0x10] ;  /* 0xfffff00410147981 */ /* 0x000ea2000c1e1900 */
[----:B------:R-:W-:-:S03]  /*0360*/  IMAD.U32 R0, RZ, RZ, UR6 ;  /* 0x00000006ff007e24 */ /* 0x000fc6000f8e00ff */
[----:B------:R-:W3:Y:S04]  /*0370*/  LDG.E R28, desc[UR4][R16.64+-0xc] ;  /* 0xfffff404101c7981 */ /* 0x000ee8000c1e1900 */
[----:B------:R-:W4:Y:S01]  /*0380*/  LDG.E R25, desc[UR4][R16.64+-0x8] ;  /* 0xfffff80410197981 */ /* 0x000f22000c1e1900 */
[----:B0-----:R-:W-:-:S05]  /*0390*/  IMAD.WIDE R18, R2, 0x4, R18 ;  /* 0x0000000402127825 */ /* 0x001fca00078e0212 */
[----:B------:R-:W5:Y:S04]  /*03a0*/  LDG.E R22, desc[UR4][R18.64] ;  /* 0x0000000412167981 */ /* 0x000f68000c1e1900 */
[----:B------:R-:W4:Y:S01]  /*03b0*/  LDG.E R24, desc[UR4][R18.64+0x4] ;  /* 0x0000040412187981 */ /* 0x000f22000c1e1900 */
[----:B--2---:R-:W-:-:S04]  /*03c0*/  ISETP.GT.AND P0, PT, R20, R7, PT ;  /* 0x000000071400720c */ /* 0x004fc80003f04270 */
[----:B-----5:R-:W-:-:S13]  /*03d0*/  ISETP.GE.OR P0, PT, R22, R0, !P0 ;  /* 0x000000001600720c */ /* 0x020fda0004706670 */
[----:B------:R-:W0:Y:S02]  /*03e0*/  @!P0 LDC.64 R8, c[0x0][0x398] ;  /* 0x0000e600ff088b82 */ /* 0x000e240000000a00 */
[----:B0-----:R-:W-:-:S06]  /*03f0*/  @!P0 IMAD.WIDE R26, R22, 0x4, R8 ;  /* 0x00000004161a8825 */ /* 0x001fcc00078e0208 */
[----:B------:R-:W2:Y:S02]  /*0400*/  @!P0 LDG.E R26, desc[UR4][R26.64] ;  /* 0x000000041a1a8981 */ /* 0x000ea4000c1e1900 */
[----:B--2---:R-:W-:-:S04]  /*0410*/  ISETP.EQ.AND P4, PT, R26, -0x1, !P0 ;  /* 0xffffffff1a00780c */ /* 0x004fc80004782270 */
[----:B------:R-:W-:-:S04]  /*0420*/  ISETP.NE.AND P4, PT, R22, R3, P4 ;  /* 0x000000031600720c */ /* 0x000fc80002785270 */
[----:B------:R-:W-:Y:S02]  /*0430*/  SEL R29, R20, R7, P4 ;  /* 0x00000007141d7207 */ /* 0x000fe40002000000 */
[----:B------:R-:W2:Y:S02]  /*0440*/  LDG.E R7, desc[UR4][R18.64+0x8] ;  /* 0x0000080412077981 */ /* 0x000ea4000c1e1900 */
[----:B---3--:R-:W-:-:S04]  /*0450*/  ISETP.GT.AND P0, PT, R28, R29, PT ;  /* 0x0000001d1c00720c */ /* 0x008fc80003f04270 */
[----:B----4-:R-:W-:-:S13]  /*0460*/  ISETP.GE.OR P0, PT, R24, R0, !P0 ;  /* 0x000000001800720c */ /* 0x010fda0004706670 */
[----:B------:R-:W0:Y:S02]  /*0470*/  @!P0 LDC.64 R8, c[0x0][0x398] ;  /* 0x0000e600ff088b82 */ /* 0x000e240000000a00 */
[----:B0-----:R-:W-:-:S06]  /*0480*/  @!P0 IMAD.WIDE R20, R24, 0x4, R8 ;  /* 0x0000000418148825 */ /* 0x001fcc00078e0208 */
[----:B------:R-:W3:Y:S02]  /*0490*/  @!P0 LDG.E R20, desc[UR4][R20.64] ;  /* 0x0000000414148981 */ /* 0x000ee4000c1e1900 */
[----:B---3--:R-:W-:-:S04]  /*04a0*/  ISETP.EQ.AND P3, PT, R20, -0x1, !P0 ;  /* 0xffffffff1400780c */ /* 0x008fc80004762270 */
[----:B------:R-:W-:-:S04]  /*04b0*/  ISETP.NE.AND P3, PT, R24, R3, P3 ;  /* 0x000000031800720c */ /* 0x000fc80001f65270 */
[----:B------:R-:W-:-:S04]  /*04c0*/  SEL R28, R28, R29, P3 ;  /* 0x0000001d1c1c7207 */ /* 0x000fc80001800000 */
[----:B------:R-:W-:-:S04]  /*04d0*/  ISETP.GT.AND P0, PT, R25, R28, PT ;  /* 0x0000001c1900720c */ /* 0x000fc80003f04270 */
[----:B--2---:R-:W-:-:S13]  /*04e0*/  ISETP.GE.OR P0, PT, R7, R0, !P0 ;  /* 0x000000000700720c */ /* 0x004fda0004706670 */
[----:B------:R-:W0:Y:S02]  /*04f0*/  @!P0 LDC.64 R8, c[0x0][0x398] ;  /* 0x0000e600ff088b82 */ /* 0x000e240000000a00 */
[----:B0-----:R-:W-:Y:S02]  /*0500*/  @!P0 IMAD.WIDE R26, R7, 0x4, R8 ;  /* 0x00000004071a8825 */ /* 0x001fe400078e0208 */
[----:B------:R-:W2:Y:S04]  /*0510*/  LDG.E R9, desc[UR4][R18.64+0xc] ;  /* 0x00000c0412097981 */ /* 0x000ea8000c1e1900 */
[----:B------:R-:W3:Y:S04]  /*0520*/  @!P0 LDG.E R27, desc[UR4][R26.64] ;  /* 0x000000041a1b8981 */ /* 0x000ee8000c1e1900 */
[----:B------:R-:W4:Y:S04]  /*0530*/  LDG.E R8, desc[UR4][R18.64+0x10] ;  /* 0x0000100412087981 */ /* 0x000f28000c1e1900 */
[----:B------:R-:W5:Y:S01]  /*0540*/  LDG.E R26, desc[UR4][R16.64+-0x4] ;  /* 0xfffffc04101a7981 */ /* 0x000f62000c1e1900 */
[----:B---3--:R-:W-:-:S04]  /*0550*/  ISETP.EQ.AND P0, PT, R27, -0x1, !P0 ;  /* 0xffffffff1b00780c */ /* 0x008fc80004702270 */
[----:B------:R-:W-:-:S04]  /*0560*/  ISETP.NE.AND P0, PT, R7, R3, P0 ;  /* 0x000000030700720c */ /* 0x000fc80000705270 */
[----:B------:R-:W-:Y:S02]  /*0570*/  SEL R27, R25, R28, P0 ;  /* 0x0000001c191b7207 */ /* 0x000fe40000000000 */
[----:B------:R-:W3:Y:S02]  /*0580*/  LDG.E R25, desc[UR4][R16.64] ;  /* 0x0000000410197981 */ /* 0x000ee4000c1e1900 */
[----:B-----5:R-:W-:-:S04]  /*0590*/  ISETP.GT.AND P1, PT, R26, R27, PT ;  /* 0x0000001b1a00720c */ /* 0x020fc80003f24270 */
[----:B--2---:R-:W-:-:S13]  /*05a0*/  ISETP.GE.OR P1, PT, R9, R0, !P1 ;  /* 0x000000000900720c */ /* 0x004fda0004f26670 */
[----:B------:R-:W0:Y:S02]  /*05b0*/  @!P1 LDC.64 R20, c[0x0][0x398] ;  /* 0x0000e600ff149b82 */ /* 0x000e240000000a00 */
[----:B0-----:R-:W-:-:S06]  /*05c0*/  @!P1 IMAD.WIDE R28, R9, 0x4, R20 ;  /* 0x00000004091c9825 */ /* 0x001fcc00078e0214 */
[----:B------:R-:W2:Y:S04]  /*05d0*/  @!P1 LDG.E R28, desc[UR4][R28.64] ;  /* 0x000000041c1c9981 */ /* 0x000ea8000c1e1900 */
[----:B------:R-:W5:Y:S01]  /*05e0*/  LDG.E R29, desc[UR4][R18.64+0x14] ;  /* 0x00001404121d7981 */ /* 0x000f62000c1e1900 */
[----:B--2---:R-:W-:-:S03]  /*05f0*/  ISETP.EQ.AND P2, PT, R28, -0x1, !P1 ;  /* 0xffffffff1c00780c */ /* 0x004fc60004f42270 */
[----:B------:R-:W2:Y:S01]  /*0600*/  LDG.E R28, desc[UR4][R18.64+0x18] ;  /* 0x00001804121c7981 */ /* 0x000ea2000c1e1900 */
[----:B------:R-:W-:-:S04]  /*0610*/  ISETP.NE.AND P2, PT, R9, R3, P2 ;  /* 0x000000030900720c */ /* 0x000fc80001745270 */
[----:B------:R-:W-:Y:S02]  /*0620*/  SEL R26, R26, R27, P2 ;  /* 0x0000001b1a1a7207 */ /* 0x000fe40001000000 */
[----:B------:R-:W5:Y:S02]  /*0630*/  LDG.E R27, desc[UR4][R16.64+0x4] ;  /* 0x00000404101b7981 */ /* 0x000f64000c1e1900 */
        /* <DEDUP_REMOVED lines=8> */
[----:B-----5:R-:W-:-:S04]  /*06c0*/  ISETP.GT.AND P6, PT, R27, R26, PT ;  /* 0x0000001a1b00720c */ /* 0x020fc80003fc4270 */
[----:B------:R-:W-:Y:S02]  /*06d0*/  ISETP.GE.OR P6, PT, R29, R0, !P6 ;  /* 0x000000001d00720c */ /* 0x000fe400077c6670 */
[----:B------:R-:W-:-:S11]  /*06e0*/  SEL R25, R22, R23, P4 ;  /* 0x0000001716197207 */ /* 0x000fd60002000000 */
[----:B------:R-:W0:Y:S02]  /*06f0*/  @!P6 LDC.64 R22, c[0x0][0x398] ;  /* 0x0000e600ff16eb82 */ /* 0x000e240000000a00 */
[----:B0-----:R-:W-:-:S06]  /*0700*/  @!P6 IMAD.WIDE R22, R29, 0x4, R22 ;  /* 0x000000041d16e825 */ /* 0x001fcc00078e0216 */
[----:B------:R-:W3:Y:S04]  /*0710*/  @!P6 LDG.E R23, desc[UR4][R22.64] ;  /* 0x000000041617e981 */ /* 0x000ee8000c1e1900 */
[----:B------:R-:W4:Y:S01]  /*0720*/  LDG.E R22, desc[UR4][R16.64+0x8] ;  /* 0x0000080410167981 */ /* 0x000f22000c1e1900 */
[----:B---3--:R-:W-:-:S03]  /*0730*/  ISETP.EQ.AND P4, PT, R23, -0x1, !P6 ;  /* 0xffffffff1700780c */ /* 0x008fc60007782270 */
[----:B------:R-:W3:Y:S01]  /*0740*/  LDG.E R23, desc[UR4][R18.64+0x1c] ;  /* 0x00001c0412177981 */ /* 0x000ee2000c1e1900 */
[----:B------:R-:W-:-:S04]  /*0750*/  ISETP.NE.AND P4, PT, R29, R3, P4 ;  /* 0x000000031d00720c */ /* 0x000fc80002785270 */
[----:B------:R-:W-:Y:S02]  /*0760*/  SEL R27, R27, R26, P4 ;  /* 0x0000001a1b1b7207 */ /* 0x000fe40002000000 */
[----:B------:R-:W5:Y:S02]  /*0770*/  LDG.E R26, desc[UR4][R16.64+0xc] ;  /* 0x00000c04101a7981 */ /* 0x000f64000c1e1900 */
[----:B----4-:R-:W-:-:S04]  /*0780*/  ISETP.GT.AND P6, PT, R22, R27, PT ;  /* 0x0000001b1600720c */ /* 0x010fc80003fc4270 */
[----:B--2---:R-:W-:-:S13]  /*0790*/  ISETP.GE.OR P6, PT, R28, R0, !P6 ;  /* 0x000000001c00720c */ /* 0x004fda00077c6670 */
[----:B------:R-:W0:Y:S02]  /*07a0*/  @!P6 LDC.64 R20, c[0x0][0x398] ;  /* 0x0000e600ff14eb82 */ /* 0x000e240000000a00 */
[----:B0-----:R-:W-:-:S06]  /*07b0*/  @!P6 IMAD.WIDE R20, R28, 0x4, R20 ;  /* 0x000000041c14e825 */ /* 0x001fcc00078e0214 */
[----:B------:R-:W2:Y:S01]  /*07c0*/  @!P6 LDG.E R20, desc[UR4][R20.64] ;  /* 0x000000041414e981 */ /* 0x000ea2000c1e1900 */
[----:B------:R-:W-:Y:S02]  /*07d0*/  SEL R24, R24, R25, P3 ;  /* 0x0000001918187207 */ /* 0x000fe40001800000 */
[----:B--2---:R-:W-:-:S04]  /*07e0*/  ISETP.EQ.AND P6, PT, R20, -0x1, !P6 ;  /* 0xffffffff1400780c */ /* 0x004fc800077c2270 */
[----:B------:R-:W-:-:S04]  /*07f0*/  ISETP.NE.AND P6, PT, R28, R3, P6 ;  /* 0x000000031c00720c */ /* 0x000fc800037c5270 */
[----:B------:R-:W-:-:S04]  /*0800*/  SEL R27, R22, R27, P6 ;  /* 0x0000001b161b7207 */ /* 0x000fc80003000000 */
[----:B-----5:R-:W-:-:S04]  /*0810*/  ISETP.GT.AND P3, PT, R26, R27, PT ;  /* 0x0000001b1a00720c */ /* 0x020fc80003f64270 */
[----:B---3--:R-:W-:-:S13]  /*0820*/  ISETP.GE.OR P3, PT, R23, R0, !P3 ;  /* 0x000000001700720c */ /* 0x008fda0005f66670 */
[----:B------:R-:W0:Y:S02]  /*0830*/  @!P3 LDC.64 R16, c[0x0][0x398] ;  /* 0x0000e600ff10bb82 */ /* 0x000e240000000a00 */
[----:B0-----:R-:W-:-:S06]  /*0840*/  @!P3 IMAD.WIDE R16, R23, 0x4, R16 ;  /* 0x000000041710b825 */ /* 0x001fcc00078e0210 */
[----:B------:R-:W2:Y:S01]  /*0850*/  @!P3 LDG.E R16, desc[UR4][R16.64] ;  /* 0x000000041010b981 */ /* 0x000ea2000c1e1900 */
[----:B------:R-:W-:Y:S01]  /*0860*/  SEL R24, R7, R24, P0 ;  /* 0x0000001807187207 */ /* 0x000fe20000000000 */
[----:B------:R-:W-:-:S03]  /*0870*/  VIADD R4, R4, 0x8 ;  /* 0x0000000804047836 */ /* 0x000fc60000000000 */
[----:B------:R-:W-:Y:S02]  /*0880*/  SEL R9, R9, R24, P2 ;  /* 0x0000001809097207 */ /* 0x000fe40001000000 */
[----:B------:R-:W-:Y:S02]  /*0890*/  ISETP.NE.AND P0, PT, R4, RZ, PT ;  /* 0x000000ff0400720c */ /* 0x000fe40003f05270 */
[----:B------:R-:W-:-:S04]  /*08a0*/  SEL R8, R8, R9, P1 ;  /* 0x0000000908087207 */ /* 0x000fc80000800000 */
[----:B------:R-:W-:-:S04]  /*08b0*/  SEL R29, R29, R8, P4 ;  /* 0x000000081d1d7207 */ /* 0x000fc80002000000 */
[----:B------:R-:W-:Y:S01]  /*08c0*/  SEL R28, R28, R29, P6 ;  /* 0x0000001d1c1c7207 */ /* 0x000fe20003000000 */
[----:B------:R-:W-:Y:S01]  /*08d0*/  VIADD R2, R2, 0x8 ;  /* 0x0000000802027836 */ /* 0x000fe20000000000 */
[----:B--2---:R-:W-:-:S04]  /*08e0*/  ISETP.EQ.AND P3, PT, R16, -0x1, !P3 ;  /* 0xffffffff1000780c */ /* 0x004fc80005f62270 */
[----:B------:R-:W-:-:S04]  /*08f0*/  ISETP.NE.AND P3, PT, R23, R3, P3 ;  /* 0x000000031700720c */ /* 0x000fc80001f65270 */
[----:B------:R-:W-:Y:S02]  /*0900*/  SEL R23, R23, R28, P3 ;  /* 0x0000001c17177207 */ /* 0x000fe40001800000 */
[----:B------:R-:W-:Y:S01]  /*0910*/  SEL R7, R26, R27, P3 ;  /* 0x0000001b1a077207 */ /* 0x000fe20001800000 */
[----:B------:R-:W-:Y:S06]  /*0920*/  @P0 BRA `(.L_x_415) ;  /* 0xfffffff800800947 */ /* 0x000fec000383ffff */
.L_x_414:
[----:B------:R-:W-:Y:S05]  /*0930*/  BSYNC.RECONVERGENT B1 ;  /* 0x0000000000017941 */ /* 0x000fea0003800200 */
.L_x_413:
[----:B------:R-:W-:Y:S05]  /*0940*/  @!P5 BRA `(.L_x_412) ;  /* 0x0000000400c4d947 */ /* 0x000fea0003800000 */
[----:B------:R-:W-:Y:S01]  /*0950*/  ISETP.GE.U32.AND P0, PT, R6, 0x4, PT ;  /* 0x000000040600780c */ /* 0x000fe20003f06070 */
[----:B------:R-:W-:Y:S01]  /*0960*/  BSSY.RECONVERGENT B1, `(.L_x_416) ;  /* 0x0000035000017945 */ /* 0x000fe20003800200 */
[----:B------:R-:W-:-:S04]  /*0970*/  LOP3.LUT R20, R5, 0x3, RZ, 0xc0, !PT ;  /* 0x0000000305147812 */ /* 0x000fc800078ec0ff */
[----:B------:R-:W-:-:S07]  /*0980*/  ISETP.NE.AND P3, PT, R20, RZ, PT ;  /* 0x000000ff1400720c */ /* 0x000fce0003f65270 */
[----:B------:R-:W-:Y:S06]  /*0990*/  @!P0 BRA `(.L_x_417) ;  /* 0x0000000000c48947 */ /* 0x000fec0003800000 */
[----:B------:R-:W0:Y:S08]  /*09a0*/  LDC.64 R14, c[0x0][0x390] ;  /* 0x0000e400ff0e7b82 */ /* 0x000e300000000a00 */
[----:B------:R-:W1:Y:S01]  /*09b0*/  LDC.64 R8, c[0x0][0x388] ;  /* 0x0000e200ff087b82 */ /* 0x000e620000000a00 */
[----:B0-----:R-:W-:-:S05]  /*09c0*/  IMAD.WIDE R14, R2, 0x4, R14 ;  /* 0x00000004020e7825 */ /* 0x001fca00078e020e */
[----:B------:R-:W2:Y:S01]  /*09d0*/  LDG.E R16, desc[UR4][R14.64] ;  /* 0x000000040e107981 */ /* 0x000ea2000c1e1900 */
[----:B-1----:R-:W-:-:S03]  /*09e0*/  IMAD.WIDE R8, R2, 0x4, R8 ;  /* 0x0000000402087825 */ /* 0x002fc600078e0208 */
[----:B------:R-:W3:Y:S04]  /*09f0*/  LDG.E R22, desc[UR4][R14.64+0x4] ;  /* 0x000004040e167981 */ /* 0x000ee8000c1e1900 */
[----:B------:R-:W4:Y:S04]  /*0a00*/  LDG.E R6, desc[UR4][R8.64] ;  /* 0x0000000408067981 */ /* 0x000f28000c1e1900 */
[----:B------:R-:W5:Y:S04]  /*0a10*/  LDG.E R4, desc[UR4][R8.64+0x4] ;  /* 0x0000040408047981 */ /* 0x000f68000c1e1900 */
[----:B------:R-:W5:Y:S04]  /*0a20*/  LDG.E R24, desc[UR4][R14.64+0x8] ;  /* 0x000008040e187981 */ /* 0x000f68000c1e1900 */
[----:B------:R-:W5:Y:S01]  /*0a30*/  LDG.E R25, desc[UR4][R8.64+0xc] ;  /* 0x00000c0408197981 */ /* 0x000f62000c1e1900 */
[----:B--2---:R-:W-:-:S04]  /*0a40*/  ISETP.GT.AND P0, PT, R16, R7, PT ;  /* 0x000000071000720c */ /* 0x004fc80003f04270 */
[----:B----4-:R-:W-:-:S13]  /*0a50*/  ISETP.GE.OR P0, PT, R6, R0, !P0 ;  /* 0x000000000600720c */ /* 0x010fda0004706670 */
        /* <DEDUP_REMOVED lines=8> */
[----:B-----5:R-:W-:-:S13]  /*0ae0*/  ISETP.GE.OR P1, PT, R4, R0, !P1 ;  /* 0x000000000400720c */ /* 0x020fda0004f26670 */
[----:B------:R-:W0:Y:S02]  /*0af0*/  @!P1 LDC.64 R16, c[0x0][0x398] ;  /* 0x0000e600ff109b82 */ /* 0x000e240000000a00 */
[----:B0-----:R-:W-:-:S06]  /*0b00*/  @!P1 IMAD.WIDE R16, R4, 0x4, R16 ;  /* 0x0000000404109825 */ /* 0x001fcc00078e0210 */
[----:B------:R-:W3:Y:S02]  /*0b10*/  @!P1 LDG.E R16, desc[UR4][R16.64] ;  /* 0x0000000410109981 */ /* 0x000ee4000c1e1900 */
[----:B---3--:R-:W-:-:S04]  /*0b20*/  ISETP.EQ.AND P1, PT, R16, -0x1, !P1 ;  /* 0xffffffff1000780c */ /* 0x008fc80004f22270 */
[----:B------:R-:W-:-:S04]  /*0b30*/  ISETP.NE.AND P1, PT, R4, R3, P1 ;  /* 0x000000030400720c */ /* 0x000fc80000f25270 */
[----:B------:R-:W-:Y:S02]  /*0b40*/  SEL R21, R22, R21, P1 ;  /* 0x0000001516157207 */ /* 0x000fe40000800000 */
[----:B------:R-:W3:Y:S02]  /*0b50*/  LDG.E R22, desc[UR4][R14.64+0xc] ;  /* 0x00000c040e167981 */ /* 0x000ee4000c1e1900 */
[----:B------:R-:W-:-:S04]  /*0b60*/  ISETP.GT.AND P2, PT, R24, R21, PT ;  /* 0x000000151800720c */ /* 0x000fc80003f44270 */
[----:B--2---:R-:W-:-:S13]  /*0b70*/  ISETP.GE.OR P2, PT, R7, R0, !P2 ;  /* 0x000000000700720c */ /* 0x004fda0005746670 */
[----:B------:R-:W0:Y:S02]  /*0b80*/  @!P2 LDC.64 R18, c[0x0][0x398] ;  /* 0x0000e600ff12ab82 */ /* 0x000e240000000a00 */
[----:B0-----:R-:W-:-:S06]  /*0b90*/  @!P2 IMAD.WIDE R18, R7, 0x4, R18 ;  /* 0x000000040712a825 */ /* 0x001fcc00078e0212 */
[----:B------:R-:W2:Y:S02]  /*0ba0*/  @!P2 LDG.E R18, desc[UR4][R18.64] ;  /* 0x000000041212a981 */ /* 0x000ea4000c1e1900 */
[----:B--2---:R-:W-:-:S04]  /*0bb0*/  ISETP.EQ.AND P2, PT, R18, -0x1, !P2 ;  /* 0xffffffff1200780c */ /* 0x004fc80005742270 */
[----:B------:R-:W-:-:S04]  /*0bc0*/  ISETP.NE.AND P2, PT, R7, R3, P2 ;  /* 0x000000030700720c */ /* 0x000fc80001745270 */
[----:B------:R-:W-:-:S04]  /*0bd0*/  SEL R21, R24, R21, P2 ;  /* 0x0000001518157207 */ /* 0x000fc80001000000 */
[----:B---3--:R-:W-:-:S04]  /*0be0*/  ISETP.GT.AND P4, PT, R22, R21, PT ;  /* 0x000000151600720c */ /* 0x008fc80003f84270 */
[----:B------:R-:W-:-:S13]  /*0bf0*/  ISETP.GE.OR P4, PT, R25, R0, !P4 ;  /* 0x000000001900720c */ /* 0x000fda0006786670 */
[----:B------:R-:W0:Y:S02]  /*0c00*/  @!P4 LDC.64 R16, c[0x0][0x398] ;  /* 0x0000e600ff10cb82 */ /* 0x000e240000000a00 */
[----:B0-----:R-:W-:-:S06]  /*0c10*/  @!P4 IMAD.WIDE R16, R25, 0x4, R16 ;  /* 0x000000041910c825 */ /* 0x001fcc00078e0210 */
[----:B------:R-:W2:Y:S01]  /*0c20*/  @!P4 LDG.E R16, desc[UR4][R16.64] ;  /* 0x000000041010c981 */ /* 0x000ea2000c1e1900 */
[----:B------:R-:W-:-:S04]  /*0c30*/  SEL R23, R6, R23, P0 ;  /* 0x0000001706177207 */ /* 0x000fc80000000000 */
[----:B------:R-:W-:-:S04]  /*0c40*/  SEL R4, R4, R23, P1 ;  /* 0x0000001704047207 */ /* 0x000fc80000800000 */
[----:B------:R-:W-:Y:S01]  /*0c50*/  SEL R4, R7, R4, P2 ;  /* 0x0000000407047207 */ /* 0x000fe20001000000 */
[----:B------:R-:W-:Y:S01]  /*0c60*/  VIADD R2, R2, 0x4 ;  /* 0x0000000402027836 */ /* 0x000fe20000000000 */
[----:B--2---:R-:W-:-:S04]  /*0c70*/  ISETP.EQ.AND P4, PT, R16, -0x1, !P4 ;  /* 0xffffffff1000780c */ /* 0x004fc80006782270 */
[----:B------:R-:W-:-:S04]  /*0c80*/  ISETP.NE.AND P4, PT, R25, R3, P4 ;  /* 0x000000031900720c */ /* 0x000fc80002785270 */
[----:B------:R-:W-:Y:S02]  /*0c90*/  SEL R23, R25, R4, P4 ;  /* 0x0000000419177207 */ /* 0x000fe40002000000 */
[----:B------:R-:W-:-:S07]  /*0ca0*/  SEL R7, R22, R21, P4 ;  /* 0x0000001516077207 */ /* 0x000fce0002000000 */
.L_x_417:
[----:B------:R-:W-:Y:S05]  /*0cb0*/  BSYNC.RECONVERGENT B1 ;  /* 0x0000000000017941 */ /* 0x000fea0003800200 */
.L_x_416:
[----:B------:R-:W-:Y:S05]  /*0cc0*/  @!P3 BRA `(.L_x_412) ;  /* 0x0000000000e4b947 */ /* 0x000fea0003800000 */
[----:B------:R-:W-:Y:S01]  /*0cd0*/  ISETP.NE.AND P0, PT, R20, 0x1, PT ;  /* 0x000000011400780c */ /* 0x000fe20003f05270 */
[----:B------:R-:W-:-:S12]  /*0ce0*/  BSSY.RECONVERGENT B1, `(.L_x_418) ;  /* 0x0000021000017945 */ /* 0x000fd80003800200 */
[----:B------:R-:W-:Y:S05]  /*0cf0*/  @!P0 BRA `(.L_x_419) ;  /* 0x00000000007c8947 */ /* 0x000fea0003800000 */
[----:B------:R-:W0:Y:S08]  /*0d00*/  LDC.64 R8, c[0x0][0x390] ;  /* 0x0000e400ff087b82 */ /* 0x000e300000000a00 */
[----:B------:R-:W1:Y:S01]  /*0d10*/  LDC.64 R14, c[0x0][0x388] ;  /* 0x0000e200ff0e7b82 */ /* 0x000e620000000a00 */
[----:B0-----:R-:W-:-:S05]  /*0d20*/  IMAD.WIDE R8, R2, 0x4, R8 ;  /* 0x0000000402087825 */ /* 0x001fca00078e0208 */
[----:B------:R-:W2:Y:S01]  /*0d30*/  LDG.E R6, desc[UR4][R8.64] ;  /* 0x0000000408067981 */ /* 0x000ea2000c1e1900 */
[----:B-1----:R-:W-:-:S03]  /*0d40*/  IMAD.WIDE R14, R2, 0x4, R14 ;  /* 0x00000004020e7825 */ /* 0x002fc600078e020e */
[----:B------:R-:W3:Y:S04]  /*0d50*/  LDG.E R21, desc[UR4][R8.64+0x4] ;  /* 0x0000040408157981 */ /* 0x000ee8000c1e1900 */
[----:B------:R-:W4:Y:S04]  /*0d60*/  LDG.E R4, desc[UR4][R14.64] ;  /* 0x000000040e047981 */ /* 0x000f28000c1e1900 */
[----:B------:R-:W5:Y:S01]  /*0d70*/  LDG.E R19, desc[UR4][R14.64+0x4] ;  /* 0x000004040e137981 */ /* 0x000f62000c1e1900 */
[----:B--2---:R-:W-:-:S04]  /*0d80*/  ISETP.GT.AND P0, PT, R6, R7, PT ;  /* 0x000000070600720c */ /* 0x004fc80003f04270 */
[----:B----4-:R-:W-:-:S13]  /*0d90*/  ISETP.GE.OR P0, PT, R4, R0, !P0 ;  /* 0x000000000400720c */ /* 0x010fda0004706670 */
[----:B------:R-:W0:Y:S02]  /*0da0*/  @!P0 LDC.64 R16, c[0x0][0x398] ;  /* 0x0000e600ff108b82 */ /* 0x000e240000000a00 */
[----:B0-----:R-:W-:-:S06]  /*0db0*/  @!P0 IMAD.WIDE R16, R4, 0x4, R16 ;  /* 0x0000000404108825 */ /* 0x001fcc00078e0210 */
[----:B------:R-:W2:Y:S01]  /*0dc0*/  @!P0 LDG.E R16, desc[UR4][R16.64] ;  /* 0x0000000410108981 */ /* 0x000ea2000c1e1900 */
[----:B------:R-:W-:Y:S01]  /*0dd0*/  BSSY.RECONVERGENT B2, `(.L_x_420) ;  /* 0x000000c000027945 */ /* 0x000fe20003800200 */
[----:B------:R-:W-:Y:S02]  /*0de0*/  PLOP3.LUT P2, PT, PT, PT, PT, 0x8, 0x80 ;  /* 0x000000000080781c */ /* 0x000fe40003f4e170 */
[----:B--2---:R-:W-:-:S04]  /*0df0*/  ISETP.EQ.AND P0, PT, R16, -0x1, !P0 ;  /* 0xffffffff1000780c */ /* 0x004fc80004702270 */
[----:B------:R-:W-:-:S04]  /*0e00*/  ISETP.NE.AND P0, PT, R4, R3, P0 ;  /* 0x000000030400720c */ /* 0x000fc80000705270 */
[----:B------:R-:W-:-:S04]  /*0e10*/  SEL R18, R6, R7, P0 ;  /* 0x0000000706127207 */ /* 0x000fc80000000000 */
[----:B---3--:R-:W-:-:S04]  /*0e20*/  ISETP.GT.AND P1, PT, R21, R18, PT ;  /* 0x000000121500720c */ /* 0x008fc80003f24270 */
[----:B-----5:R-:W-:-:S13]  /*0e30*/  ISETP.GE.OR P1, PT, R19, R0, !P1 ;  /* 0x000000001300720c */ /* 0x020fda0004f26670 */
[----:B------:R-:W-:Y:S05]  /*0e40*/  @P1 BRA `(.L_x_421) ;  /* 0x0000000000101947 */ /* 0x000fea0003800000 */
[----:B------:R-:W0:Y:S02]  /*0e50*/  LDC.64 R6, c[0x0][0x398] ;  /* 0x0000e600ff067b82 */ /* 0x000e240000000a00 */
[----:B0-----:R-:W-:-:S06]  /*0e60*/  IMAD.WIDE R6, R19, 0x4, R6 ;  /* 0x0000000413067825 */ /* 0x001fcc00078e0206 */
[----:B------:R-:W2:Y:S02]  /*0e70*/  LDG.E R6, desc[UR4][R6.64] ;  /* 0x0000000406067981 */ /* 0x000ea4000c1e1900 */
[----:B--2---:R-:W-:-:S13]  /*0e80*/  ISETP.EQ.AND P2, PT, R6, -0x1, PT ;  /* 0xffffffff0600780c */ /* 0x004fda0003f42270 */
.L_x_421:
[----:B------:R-:W-:Y:S05]  /*0e90*/  BSYNC.RECONVERGENT B2 ;  /* 0x0000000000027941 */ /* 0x000fea0003800200 */
.L_x_420:
[----:B------:R-:W-:Y:S01]  /*0ea0*/  ISETP.NE.AND P2, PT, R19, R3, P2 ;  /* 0x000000031300720c */ /* 0x000fe20001745270 */
[----:B------:R-:W-:Y:S01]  /*0eb0*/  VIADD R2, R2, 0x2 ;  /* 0x0000000202027836 */ /* 0x000fe20000000000 */
[----:B------:R-:W-:Y:S02]  /*0ec0*/  SEL R23, R4, R23, P0 ;  /* 0x0000001704177207 */ /* 0x000fe40000000000 */
[----:B------:R-:W-:Y:S02]  /*0ed0*/  SEL R7, R21, R18, P2 ;  /* 0x0000001215077207 */ /* 0x000fe40001000000 */
[----:B------:R-:W-:-:S07]  /*0ee0*/  SEL R23, R19, R23, P2 ;  /* 0x0000001713177207 */ /* 0x000fce0001000000 */
.L_x_419:
[----:B------:R-:W-:Y:S05]  /*0ef0*/  BSYNC.RECONVERGENT B1 ;  /* 0x0000000000017941 */ /* 0x000fea0003800200 */
.L_x_418:
[----:B------:R-:W-:-:S04]  /*0f00*/  LOP3.LUT R5, R5, 0x1, RZ, 0xc0, !PT ;  /* 0x0000000105057812 */ /* 0x000fc800078ec0ff */
[----:B------:R-:W-:-:S13]  /*0f10*/  ISETP.NE.U32.AND P0, PT, R5, 0x1, PT ;  /* 0x000000010500780c */ /* 0x000fda0003f05070 */
[----:B------:R-:W-:Y:S05]  /*0f20*/  @P0 BRA `(.L_x_412) ;  /* 0x00000000004c0947 */ /* 0x000fea0003800000 */
[----:B------:R-:W0:Y:S08]  /*0f30*/  LDC.64 R8, c[0x0][0x390] ;  /* 0x0000e400ff087b82 */ /* 0x000e300000000a00 */
[----:B------:R-:W1:Y:S01]  /*0f40*/  LDC.64 R4, c[0x0][0x388] ;  /* 0x0000e200ff047b82 */ /* 0x000e620000000a00 */
[----:B0-----:R-:W-:-:S06]  /*0f50*/  IMAD.WIDE R8, R2, 0x4, R8 ;  /* 0x0000000402087825 */ /* 0x001fcc00078e0208 */
[----:B------:R-:W2:Y:S01]  /*0f60*/  LDG.E R8, desc[UR4][R8.64] ;  /* 0x0000000408087981 */ /* 0x000ea2000c1e1900 */
[----:B-1----:R-:W-:-:S05]  /*0f70*/  IMAD.WIDE R4, R2, 0x4, R4 ;  /* 0x0000000402047825 */ /* 0x002fca00078e0204 */
[----:B------:R-:W3:Y:S01]  /*0f80*/  LDG.E R2, desc[UR4][R4.64] ;  /* 0x0000000404027981 */ /* 0x000ee2000c1e1900 */
[----:B------:R-:W-:Y:S01]  /*0f90*/  BSSY.RECONVERGENT B1, `(.L_x_422) ;  /* 0x0000009000017945 */ /* 0x000fe20003800200 */
[----:B------:R-:W-:Y:S02]  /*0fa0*/  PLOP3.LUT P1, PT, PT, PT, PT, 0x8, 0x80 ;  /* 0x000000000080781c */ /* 0x000fe40003f2e170 */
[----:B--2---:R-:W-:-:S04]  /*0fb0*/  ISETP.GT.AND P0, PT, R8, R7, PT ;  /* 0x000000070800720c */ /* 0x004fc80003f04270 */
[----:B---3--:R-:W-:-:S13]  /*0fc0*/  ISETP.GE.OR P0, PT, R2, R0, !P0 ;  /* 0x000000000200720c */ /* 0x008fda0004706670 */
[----:B------:R-:W-:Y:S05]  /*0fd0*/  @P0 BRA `(.L_x_423) ;  /* 0x0000000000100947 */ /* 0x000fea0003800000 */
[----:B------:R-:W0:Y:S02]  /*0fe0*/  LDC.64 R4, c[0x0][0x398] ;  /* 0x0000e600ff047b82 */ /* 0x000e240000000a00 */
[----:B0-----:R-:W-:-:S06]  /*0ff0*/  IMAD.WIDE R4, R2, 0x4, R4 ;  /* 0x0000000402047825 */ /* 0x001fcc00078e0204 */
[----:B------:R-:W2:Y:S02]  /*1000*/  LDG.E R4, desc[UR4][R4.64] ;  /* 0x0000000404047981 */ /* 0x000ea4000c1e1900 */
[----:B--2---:R-:W-:-:S13]  /*1010*/  ISETP.EQ.AND P1, PT, R4, -0x1, PT ;  /* 0xffffffff0400780c */ /* 0x004fda0003f22270 */
.L_x_423:
[----:B------:R-:W-:Y:S05]  /*1020*/  BSYNC.RECONVERGENT B1 ;  /* 0x0000000000017941 */ /* 0x000fea0003800200 */
.L_x_422:
[----:B------:R-:W-:-:S04]  /*1030*/  ISETP.NE.AND P1, PT, R2, R3, P1 ;  /* 0x000000030200720c */ /* 0x000fc80000f25270 */
[----:B------:R-:W-:Y:S02]  /*1040*/  SEL R23, R2, R23, P1 ;  /* 0x0000001702177207 */ /* 0x000fe40000800000 */
[----:B------:R-:W-:-:S07]  /*1050*/  SEL R7, R8, R7, P1 ;  /* 0x0000000708077207 */ /* 0x000fce0000800000 */
.L_x_412:
[----:B------:R-:W-:Y:S05]  /*1060*/  BSYNC.RECONVERGENT B0 ;  /* 0x0000000000007941 */ /* 0x000fea0003800200 */
.L_x_411:
[----:B------:R-:W-:-:S13]  /*1070*/  ISETP.NE.AND P0, PT, R23, -0x1, PT ;  /* 0xffffffff1700780c */ /* 0x000fda0003f05270 */
[----:B------:R-:W-:Y:S05]  /*1080*/  @!P0 EXIT ;  /* 0x000000000000894d */ /* 0x000fea0003800000 */
[----:B------:R-:W0:Y:S01]  /*1090*/  LDC.64 R4, c[0x0][0x398] ;  /* 0x0000e600ff047b82 */ /* 0x000e220000000a00 */
[----:B------:R-:W-:Y:S02]  /*10a0*/  IMAD.MOV.U32 R2, RZ, RZ, -0x1 ;  /* 0xffffffffff027424 */ /* 0x000fe400078e00ff */
[----:B0-----:R-:W-:-:S05]  /*10b0*/  IMAD.WIDE R4, R23, 0x4, R4 ;  /* 0x0000000417047825 */ /* 0x001fca00078e0204 */
[----:B------:R-:W2:Y:S02]  /*10c0*/  ATOMG.E.CAS.STRONG.GPU PT, R2, [R4], R2, R3 ;  /* 0x00000002040273a9 */ /* 0x000ea400001ee103 */
[----:B--2---:R-:W-:-:S13]  /*10d0*/  ISETP.NE.AND P0, PT, R2, -0x1, PT ;  /* 0xffffffff0200780c */ /* 0x004fda0003f05270 */
[----:B------:R-:W-:Y:S05]  /*10e0*/  @P0 EXIT ;  /* 0x000000000000094d */ /* 0x000fea0003800000 */
[----:B------:R-:W0:Y:S01]  /*10f0*/  LDC.64 R2, c[0x0][0x3a0] ;  /* 0x0000e800ff027b82 */ /* 0x000e220000000a00 */
[----:B------:R-:W-:Y:S04]  /*1100*/  STG.E desc[UR4][R10.64], R23 ;  /* 0x000000170a007986 */ /* 0x000fe8000c101904 */
[----:B------:R-:W-:Y:S01]  /*1110*/  STG.E desc[UR4][R12.64], R7 ;  /* 0x000000070c007986 */ /* 0x000fe2000c101904 */
[----:B0-----:R-:W-:-:S05]  /*1120*/  IMAD.WIDE R2, R23, 0x4, R2 ;  /* 0x0000000417027825 */ /* 0x001fca00078e0202 */
[----:B------:R-:W-:Y:S01]  /*1130*/  STG.E desc[UR4][R2.64], R7 ;  /* 0x0000000702007986 */ /* 0x000fe2000c101904 */
[----:B------:R-:W-:Y:S05]  /*1140*/  EXIT ;  /* 0x000000000000794d */ /* 0x000fea0003800000 */
.L_x_424:
        /* <DEDUP_REMOVED lines=11> */
.L_x_470:


//--------------------- .text._Z13matchVerticesPiS_S_S_S_i --------------------------
	.section	.text._Z13matchVerticesPiS_S_S_S_i,"ax",@progbits
	.align	128
        .global         _Z13matchVerticesPiS_S_S_S_i
        .type           _Z13matchVerticesPiS_S_S_S_i,@function
        .size           _Z13matchVerticesPiS_S_S_S_i,(.L_x_471 - _Z13matchVerticesPiS_S_S_S_i)
        .other          _Z13matchVerticesPiS_S_S_S_i,@"STO_CUDA_ENTRY STV_DEFAULT"
_Z13matchVerticesPiS_S_S_S_i:
.text._Z13matchVerticesPiS_S_S_S_i:
        /* <DEDUP_REMOVED lines=12> */
[----:B-1----:R-:W2:Y:S02]  /*00c0*/  LDG.E R2, desc[UR4][R10.64] ;  /* 0x000000040a027981 */ /* 0x002ea4000c1e1900 */
[----:B--2---:R-:W-:-:S13]  /*00d0*/  ISETP.NE.AND P0, PT, R2, -0x1, PT ;  /* 0xffffffff0200780c */ /* 0x004fda0003f05270 */
[----:B------:R-:W-:Y:S05]  /*00e0*/  @P0 EXIT ;  /* 0x000000000000094d */ /* 0x000fea0003800000 */
[----:B------:R-:W0:Y:S01]  /*00f0*/  LDC.64 R4, c[0x0][0x380] ;  /* 0x0000e000ff047b82 */ /* 0x000e220000000a00 */
[----:B------:R-:W1:Y:S01]  /*0100*/  LDCU UR6, c[0x0][0x3a8] ;  /* 0x00007500ff0677ac */ /* 0x000e620008000800 */
[----:B0-----:R-:W-:-:S05]  /*0110*/  IMAD.WIDE R4, R3, 0x4, R4 ;  /* 0x0000000403047825 */ /* 0x001fca00078e0204 */
[----:B------:R-:W2:Y:S04]  /*0120*/  LDG.E R2, desc[UR4][R4.64] ;  /* 0x0000000404027981 */ /* 0x000ea8000c1e1900 */
[----:B------:R-:W2:Y:S01]  /*0130*/  LDG.E R9, desc[UR4][R4.64+0x4] ;  /* 0x0000040404097981 */ /* 0x000ea2000c1e1900 */
[----:B------:R-:W-:Y:S01]  /*0140*/  BSSY.RECONVERGENT B0, `(.L_x_425) ;  /* 0x00000e9000007945 */ /* 0x000fe20003800200 */
[----:B------:R-:W-:Y:S02]  /*0150*/  IMAD.MOV.U32 R23, RZ, RZ, -0x1 ;  /* 0xffffffffff177424 */ /* 0x000fe400078e00ff */
[----:B------:R-:W-:Y:S01]  /*0160*/  IMAD.MOV.U32 R7, RZ, RZ, -0x1 ;  /* 0xffffffffff077424 */ /* 0x000fe200078e00ff */
[----:B--2---:R-:W-:-:S13]  /*0170*/  ISETP.GE.AND P0, PT, R2, R9, PT ;  /* 0x000000090200720c */ /* 0x004fda0003f06270 */
[----:B-1----:R-:W-:Y:S05]  /*0180*/  @P0 BRA `(.L_x_426) ;  /* 0x0000000c00900947 */ /* 0x002fea0003800000 */
        /* <DEDUP_REMOVED lines=12> */
[----:B------:R-:W-:Y:S02]  /*0250*/  IMAD.MOV R4, RZ, RZ, -R4 ;  /* 0x000000ffff047224 */ /* 0x000fe400078e0a04 */
[----:B------:R-:W1:Y:S01]  /*0260*/  LDC.64 R14, c[0x0][0x390] ;  /* 0x0000e400ff0e7b82 */ /* 0x000e620000000a00 */
[----:B0-----:R-:W-:-:S05]  /*0270*/  IADD3 R12, P0, PT, R12, 0x10, RZ ;  /* 0x000000100c0c7810 */ /* 0x001fca0007f1e0ff */
[----:B------:R-:W-:Y:S01]  /*0280*/  IMAD.X R13, RZ, RZ, R13, P0 ;  /* 0x000000ffff0d7224 */ /* 0x000fe200000e060d */
[----:B-1----:R-:W-:-:S05]  /*0290*/  IADD3 R14, P1, PT, R14, 0x10, RZ ;  /* 0x000000100e0e7810 */ /* 0x002fca0007f3e0ff */
[----:B------:R-:W-:-:S08]  /*02a0*/  IMAD.X R15, RZ, RZ, R15, P1 ;  /* 0x000000ffff0f7224 */ /* 0x000fd000008e060f */
.L_x_429:
[----:B------:R-:W-:-:S04]  /*02b0*/  IMAD.WIDE R16, R2, 0x4, R14 ;  /* 0x0000000402107825 */ /* 0x000fc800078e020e */
[----:B------:R-:W-:Y:S01]  /*02c0*/  IMAD.WIDE R18, R2, 0x4, R12 ;  /* 0x0000000402127825 */ /* 0x000fe200078e020c */
[----:B------:R-:W2:Y:S04]  /*02d0*/  LDG.E R20, desc[UR4][R16.64+-0x10] ;  /* 0xfffff00410147981 */ /* 0x000ea8000c1e1900 */
[----:B------:R-:W3:Y:S01]  /*02e0*/  LDG.E R22, desc[UR4][R18.64+-0x10] ;  /* 0xfffff00412167981 */ /* 0x000ee2000c1e1900 */
[----:B------:R-:W-:-:S03]  /*02f0*/  IMAD.U32 R0, RZ, RZ, UR6 ;  /* 0x00000006ff007e24 */ /* 0x000fc6000f8e00ff */
[----:B------:R-:W4:Y:S04]  /*0300*/  LDG.E R28, desc[UR4][R16.64+-0xc] ;  /* 0xfffff404101c7981 */ /* 0x000f28000c1e1900 */
[----:B------:R-:W5:Y:S04]  /*0310*/  LDG.E R24, desc[UR4][R18.64+-0xc] ;  /* 0xfffff40412187981 */ /* 0x000f68000c1e1900 */
[----:B------:R-:W5:Y:S01]  /*0320*/  LDG.E R25, desc[UR4][R16.64+-0x8] ;  /* 0xfffff80410197981 */ /* 0x000f62000c1e1900 */
[----:B--2---:R-:W-:-:S04]  /*0330*/  ISETP.GT.AND P0, PT, R20, R7, PT ;  /* 0x000000071400720c */ /* 0x004fc80003f04270 */
[----:B---3--:R-:W-:-:S13]  /*0340*/  ISETP.GE.OR P0, PT, R22, R0, !P0 ;  /* 0x000000001600720c */ /* 0x008fda0004706670 */
[----:B------:R-:W0:Y:S02]  /*0350*/  @!P0 LDC.64 R8, c[0x0][0x398] ;  /* 0x0000e600ff088b82 */ /* 0x000e240000000a00 */
[----:B0-----:R-:W-:-:S06]  /*0360*/  @!P0 IMAD.WIDE R26, R22, 0x4, R8 ;  /* 0x00000004161a8825 */ /* 0x001fcc00078e0208 */
[----:B------:R-:W2:Y:S02]  /*0370*/  @!P0 LDG.E R26, desc[UR4][R26.64] ;  /* 0x000000041a1a8981 */ /* 0x000ea4000c1e1900 */
[----:B--2---:R-:W-:-:S04]  /*0380*/  ISETP.EQ.AND P4, PT, R26, -0x1, !P0 ;  /* 0xffffffff1a00780c */ /* 0x004fc80004782270 */
[----:B------:R-:W-:-:S04]  /*0390*/  ISETP.NE.AND P4, PT, R22, R3, P4 ;  /* 0x000000031600720c */ /* 0x000fc80002785270 */
[----:B------:R-:W-:Y:S02]  /*03a0*/  SEL R29, R20, R7, P4 ;  /* 0x00000007141d7207 */ /* 0x000fe40002000000 */
[----:B------:R-:W2:Y:S02]  /*03b0*/  LDG.E R7, desc[UR4][R18.64+-0x8] ;  /* 0xfffff80412077981 */ /* 0x000ea4000c1e1900 */
[----:B----4-:R-:W-:-:S04]  /*03c0*/  ISETP.GT.AND P0, PT, R28, R29, PT ;  /* 0x0000001d1c00720c */ /* 0x010fc80003f04270 */
[----:B-----5:R-:W-:-:S13]  /*03d0*/  ISETP.GE.OR P0, PT, R24, R0, !P0 ;  /* 0x000000001800720c */ /* 0x020fda0004706670 */
        /* <DEDUP_REMOVED lines=76> */
.L_x_428:
[----:B------:R-:W-:Y:S05]  /*08a0*/  BSYNC.RECONVERGENT B1 ;  /* 0x0000000000017941 */ /* 0x000fea0003800200 */
.L_x_427:
        /* <DEDUP_REMOVED lines=55> */
.L_x_431:
[----:B------:R-:W-:Y:S05]  /*0c20*/  BSYNC.RECONVERGENT B1 ;  /* 0x0000000000017941 */ /* 0x000fea0003800200 */
.L_x_430:
        /* <DEDUP_REMOVED lines=29> */
.L_x_435:
[----:B------:R-:W-:Y:S05]  /*0e00*/  BSYNC.RECONVERGENT B2 ;  /* 0x0000000000027941 */ /* 0x000fea0003800200 */
.L_x_434:
[----:B------:R-:W-:Y:S01]  /*0e10*/  ISETP.NE.AND P2, PT, R17, R3, P2 ;  /* 0x000000031100720c */ /* 0x000fe20001745270 */
[----:B------:R-:W-:Y:S01]  /*0e20*/  VIADD R2, R2, 0x2 ;  /* 0x0000000202027836 */ /* 0x000fe20000000000 */
[----:B------:R-:W-:Y:S02]  /*0e30*/  SEL R23, R4, R23, P0 ;  /* 0x0000001704177207 */ /* 0x000fe40000000000 */
[----:B------:R-:W-:Y:S02]  /*0e40*/  SEL R7, R19, R16, P2 ;  /* 0x0000001013077207 */ /* 0x000fe40001000000 */
[----:B------:R-:W-:-:S07]  /*0e50*/  SEL R23, R17, R23, P2 ;  /* 0x0000001711177207 */ /* 0x000fce0001000000 */
.L_x_433:
[----:B------:R-:W-:Y:S05]  /*0e60*/  BSYNC.RECONVERGENT B1 ;  /* 0x0000000000017941 */ /* 0x000fea0003800200 */
.L_x_432:
        /* <DEDUP_REMOVED lines=18> */
.L_x_437:
[----:B------:R-:W-:Y:S05]  /*0f90*/  BSYNC.RECONVERGENT B1 ;  /* 0x0000000000017941 */ /* 0x000fea0003800200 */
.L_x_436:
[----:B------:R-:W-:-:S04]  /*0fa0*/  ISETP.NE.AND P1, PT, R2, R3, P1 ;  /* 0x000000030200720c */ /* 0x000fc80000f25270 */
[----:B------:R-:W-:Y:S02]  /*0fb0*/  SEL R23, R2, R23, P1 ;  /* 0x0000001702177207 */ /* 0x000fe40000800000 */
[----:B------:R-:W-:-:S07]  /*0fc0*/  SEL R7, R8, R7, P1 ;  /* 0x0000000708077207 */ /* 0x000fce0000800000 */
.L_x_426:
[----:B------:R-:W-:Y:S05]  /*0fd0*/  BSYNC.RECONVERGENT B0 ;  /* 0x0000000000007941 */ /* 0x000fea0003800200 */
.L_x_425:
        /* <DEDUP_REMOVED lines=9> */
[----:B------:R-:W-:Y:S01]  /*1070*/  STG.E desc[UR4][R10.64], R23 ;  /* 0x000000170a007986 */ /* 0x000fe2000c101904 */
[----:B0-----:R-:W-:-:S04]  /*1080*/  IMAD.WIDE R2, R3, 0x4, R4 ;  /* 0x0000000403027825 */ /* 0x001fc800078e0204 */
[----:B------:R-:W-:Y:S01]  /*1090*/  IMAD.WIDE R4, R23, 0x4, R4 ;  /* 0x0000000417047825 */ /* 0x000fe200078e0204 */
[----:B------:R-:W-:Y:S04]  /*10a0*/  STG.E desc[UR4][R2.64], R7 ;  /* 0x0000000702007986 */ /* 0x000fe8000c101904 */
[----:B------:R-:W-:Y:S01]  /*10b0*/  STG.E desc[UR4][R4.64], R7 ;  /* 0x0000000704007986 */ /* 0x000fe2000c101904 */
[----:B------:R-:W-:Y:S05]  /*10c0*/  EXIT ;  /* 0x000000000000794d */ /* 0x000fea0003800000 */
.L_x_438:
        /* <DEDUP_REMOVED lines=11> */
.L_x_471:


//--------------------- .nv.shared._ZN3cub18CUB_300001_SM_10006detail6reduce28DeviceReduceSingleTileKernelINS2_10policy_hubIlyN4cuda3std3__44plusIlEEE10Policy1000EPlSC_iS9_llNS7_10__identityEEEvT0_T1_T2_T3_T4_T6_ --------------------------
	.section	.nv.shared._ZN3cub18CUB_300001_SM_10006detail6reduce28DeviceReduceSingleTileKernelINS2_10policy_hubIlyN4cuda3std3__44plusIlEEE10Policy1000EPlSC_iS9_llNS7_10__identityEEEvT0_T1_T2_T3_T4_T6_,"aw",@nobits
	.sectionflags	@""
	.align	8
.nv.shared._ZN3cub18CUB_300001_SM_10006detail6reduce28DeviceReduceSingleTileKernelINS2_10policy_hubIlyN4cuda3std3__44plusIlEEE10Policy1000EPlSC_iS9_llNS7_10__identityEEEvT0_T1_T2_T3_T4_T6_:
	.zero		1176


//--------------------- .nv.shared.reserved.0     --------------------------
	.section	.nv.shared.reserved.0,"aw",@nobits
	.weak		__nv_reservedSMEM_offset_0_alias
	.size		__nv_reservedSMEM_offset_0_alias, 0, 64
	.other		__nv_reservedSMEM_offset_0_alias,@"STO_CUDA_RESERVED_SHARED STV_DEFAULT"
__nv_reservedSMEM_offset_0_alias:
	.zero		0
	.zero		64


//--------------------- .nv.global                --------------------------
	.section	.nv.global,"aw",@nobits
.nv.global:
	.type		_ZN34_INTERNAL_b656390c_4_k_cu_697883d56thrust24THRUST_300001_SM_1000_NS3seqE,@object
	.size		_ZN34_INTERNAL_b656390c_4_k_cu_697883d56thrust24THRUST_300001_SM_1000_NS3seqE,(_ZN34_INTERNAL_b656390c_4_k_cu_697883d54cuda3std3__48in_placeE - _ZN34_INTERNAL_b656390c_4_k_cu_697883d56thrust24THRUST_300001_SM_1000_NS3seqE)
_ZN34_INTERNAL_b656390c_4_k_cu_697883d56thrust24THRUST_300001_SM_1000_NS3seqE:
	.zero		1
	.type		_ZN34_INTERNAL_b656390c_4_k_cu_697883d54cuda3std3__48in_placeE,@object
	.size		_ZN34_INTERNAL_b656390c_4_k_cu_697883d54cuda3std3__48in_placeE,(_ZN34_INTERNAL_b656390c_4_k_cu_697883d54cuda3std6ranges3__45__cpo4sizeE - _ZN34_INTERNAL_b656390c_4_k_cu_697883d54cuda3std3__48in_placeE)
_ZN34_INTERNAL_b656390c_4_k_cu_697883d54cuda3std3__48in_placeE:
	.zero		1
	.type		_ZN34_INTERNAL_b656390c_4_k_cu_697883d54cuda3std6ranges3__45__cpo4sizeE,@object
	.size		_ZN34_INTERNAL_b656390c_4_k_cu_697883d54cuda3std6ranges3__45__cpo4sizeE,(_ZN34_INTERNAL_b656390c_4_k_cu_697883d56thrust24THRUST_300001_SM_1000_NS12placeholders2_3E - _ZN34_INTERNAL_b656390c_4_k_cu_697883d54cuda3std6ranges3__45__cpo4sizeE)
_ZN34_INTERNAL_b656390c_4_k_cu_697883d54cuda3std6ranges3__45__cpo4sizeE:
	.zero		1
	.type		_ZN34_INTERNAL_b656390c_4_k_cu_697883d56thrust24THRUST_300001_SM_1000_NS12placeholders2_3E,@object
	.size		_ZN34_INTERNAL_b656390c_4_k_cu_697883d56thrust24THRUST_300001_SM_1000_NS12placeholders2_3E,(_ZN34_INTERNAL_b656390c_4_k_cu_697883d54cuda3std3__45__cpo6cbeginE - _ZN34_INTERNAL_b656390c_4_k_cu_697883d56thrust24THRUST_300001_SM_1000_NS12placeholders2_3E)
_ZN34_INTERNAL_b656390c_4_k_cu_697883d56thrust24THRUST_300001_SM_1000_NS12placeholders2_3E:
	.zero		1
	.type		_ZN34_INTERNAL_b656390c_4_k_cu_697883d54cuda3std3__45__cpo6cbeginE,@object
	.size		_ZN34_INTERNAL_b656390c_4_k_cu_697883d54cuda3std3__45__cpo6cbeginE,(_ZN34_INTERNAL_b656390c_4_k_cu_697883d54cuda3std6ranges3__45__cpo6cbeginE - _ZN34_INTERNAL_b656390c_4_k_cu_697883d54cuda3std3__45__cpo6cbeginE)
_ZN34_INTERNAL_b656390c_4_k_cu_697883d54cuda3std3__45__cpo6cbeginE:
	.zero		1
	.type		_ZN34_INTERNAL_b656390c_4_k_cu_697883d54cuda3std6ranges3__45__cpo6cbeginE,@object
	.size		_ZN34_INTERNAL_b656390c_4_k_cu_697883d54cuda3std6ranges3__45__cpo6cbeginE,(_ZN34_INTERNAL_b656390c_4_k_cu_697883d56thrust24THRUST_300001_SM_1000_NS12placeholders2_7E - _ZN34_INTERNAL_b656390c_4_k_cu_697883d54cuda3std6ranges3__45__cpo6cbeginE)
_ZN34_INTERNAL_b656390c_4_k_cu_697883d54cuda3std6ranges3__45__cpo6cbeginE:
	.zero		1
	.type		_ZN34_INTERNAL_b656390c_4_k_cu_697883d56thrust24THRUST_300001_SM_1000_NS12placeholders2_7E,@object
	.size		_ZN34_INTERNAL_b656390c_4_k_cu_697883d56thrust24THRUST_300001_SM_1000_NS12placeholders2_7E,(_ZN34_INTERNAL_b656390c_4_k_cu_697883d54cuda3std3__45__cpo7crbeginE - _ZN34_INTERNAL_b656390c_4_k_cu_697883d56thrust24THRUST_300001_SM_1000_NS12placeholders2_7E)
_ZN34_INTERNAL_b656390c_4_k_cu_697883d56thrust24THRUST_300001_SM_1000_NS12placeholders2_7E:
	.zero		1
	.type		_ZN34_INTERNAL_b656390c_4_k_cu_697883d54cuda3std3__45__cpo7crbeginE,@object
	.size		_ZN34_INTERNAL_b656390c_4_k_cu_697883d54cuda3std3__45__cpo7crbeginE,(_ZN34_INTERNAL_b656390c_4_k_cu_697883d54cuda3std6ranges3__45__cpo4nextE - _ZN34_INTERNAL_b656390c_4_k_cu_697883d54cuda3std3__45__cpo7crbeginE)
_ZN34_INTERNAL_b656390c_4_k_cu_697883d54cuda3std3__45__cpo7crbeginE:
	.zero		1
	.type		_ZN34_INTERNAL_b656390c_4_k_cu_697883d54cuda3std6ranges3__45__cpo4nextE,@object
	.size		_ZN34_INTERNAL_b656390c_4_k_cu_697883d54cuda3std6ranges3__45__cpo4nextE,(_ZN34_INTERNAL_b656390c_4_k_cu_697883d54cuda3std6ranges3__45__cpo4swapE - _ZN34_INTERNAL_b656390c_4_k_cu_697883d54cuda3std6ranges3__45__cpo4nextE)
_ZN34_INTERNAL_b656390c_4_k_cu_697883d54cuda3std6ranges3__45__cpo4nextE:
	.zero		1
	.type		_ZN34_INTERNAL_b656390c_4_k_cu_697883d54cuda3std6ranges3__45__cpo4swapE,@object
	.size		_ZN34_INTERNAL_b656390c_4_k_cu_697883d54cuda3std6ranges3__45__cpo4swapE,(_ZN34_INTERNAL_b656390c_4_k_cu_697883d56thrust24THRUST_300001_SM_1000_NS8cuda_cub10par_nosyncE - _ZN34_INTERNAL_b656390c_4_k_cu_697883d54cuda3std6ranges3__45__cpo4swapE)
_ZN34_INTERNAL_b656390c_4_k_cu_697883d54cuda3std6ranges3__45__cpo4swapE:
	.zero		1
	.type		_ZN34_INTERNAL_b656390c_4_k_cu_697883d56thrust24THRUST_300001_SM_1000_NS8cuda_cub10par_nosyncE,@object
	.size		_ZN34_INTERNAL_b656390c_4_k_cu_697883d56thrust24THRUST_300001_SM_1000_NS8cuda_cub10par_nosyncE,(_ZN34_INTERNAL_b656390c_4_k_cu_697883d56thrust24THRUST_300001_SM_1000_NS12placeholders2_9E - _ZN34_INTERNAL_b656390c_4_k_cu_697883d56thrust24THRUST_300001_SM_1000_NS8cuda_cub10par_nosyncE)
_ZN34_INTERNAL_b656390c_4_k_cu_697883d56thrust24THRUST_300001_SM_1000_NS8cuda_cub10par_nosyncE:
	.zero		1
	.type		_ZN34_INTERNAL_b656390c_4_k_cu_697883d56thrust24THRUST_300001_SM_1000_NS12placeholders2_9E,@object
	.size		_ZN34_INTERNAL_b656390c_4_k_cu_697883d56thrust24THRUST_300001_SM_1000_NS12placeholders2_9E,(_ZN34_INTERNAL_b656390c_4_k_cu_697883d54cuda3std3__436_GLOBAL__N__b656390c_4_k_cu_697883d56ignoreE - _ZN34_INTERNAL_b656390c_4_k_cu_697883d56thrust24THRUST_300001_SM_1000_NS12placeholders2_9E)
_ZN34_INTERNAL_b656390c_4_k_cu_697883d56thrust24THRUST_300001_SM_1000_NS12placeholders2_9E:
	.zero		1
	.type		_ZN34_INTERNAL_b656390c_4_k_cu_697883d54cuda3std3__436_GLOBAL__N__b656390c_4_k_cu_697883d56ignoreE,@object
	.size		_ZN34_INTERNAL_b656390c_4_k_cu_697883d54cuda3std3__436_GLOBAL__N__b656390c_4_k_cu_697883d56ignoreE,(_ZN34_INTERNAL_b656390c_4_k_cu_697883d54cuda3std6ranges3__45__cpo4dataE - _ZN34_INTERNAL_b656390c_4_k_cu_697883d54cuda3std3__436_GLOBAL__N__b656390c_4_k_cu_697883d56ignoreE)
_ZN34_INTERNAL_b656390c_4_k_cu_697883d54cuda3std3__436_GLOBAL__N__b656390c_4_k_cu_697883d56ignoreE:
	.zero		1
	.type		_ZN34_INTERNAL_b656390c_4_k_cu_697883d54cuda3std6ranges3__45__cpo4dataE,@object
	.size		_ZN34_INTERNAL_b656390c_4_k_cu_697883d54cuda3std6ranges3__45__cpo4dataE,(_ZN34_INTERNAL_b656390c_4_k_cu_697883d56thrust24THRUST_300001_SM_1000_NS12placeholders2_1E - _ZN34_INTERNAL_b656390c_4_k_cu_697883d54cuda3std6ranges3__45__cpo4dataE)
_ZN34_INTERNAL_b656390c_4_k_cu_697883d54cuda3std6ranges3__45__cpo4dataE:
	.zero		1
	.type		_ZN34_INTERNAL_b656390c_4_k_cu_697883d56thrust24THRUST_300001_SM_1000_NS12placeholders2_1E,@object
	.size		_ZN34_INTERNAL_b656390c_4_k_cu_697883d56thrust24THRUST_300001_SM_1000_NS12placeholders2_1E,(_ZN34_INTERNAL_b656390c_4_k_cu_697883d54cuda3std3__45__cpo5beginE - _ZN34_INTERNAL_b656390c_4_k_cu_697883d56thrust24THRUST_300001_SM_1000_NS12placeholders2_1E)
_ZN34_INTERNAL_b656390c_4_k_cu_697883d56thrust24THRUST_300001_SM_1000_NS12placeholders2_1E:
	.zero		1
	.type		_ZN34_INTERNAL_b656390c_4_k_cu_697883d54cuda3std3__45__cpo5beginE,@object
	.size		_ZN34_INTERNAL_b656390c_4_k_cu_697883d54cuda3std3__45__cpo5beginE,(_ZN34_INTERNAL_b656390c_4_k_cu_697883d54cuda3std6ranges3__45__cpo5beginE - _ZN34_INTERNAL_b656390c_4_k_cu_697883d54cuda3std3__45__cpo5beginE)
_ZN34_INTERNAL_b656390c_4_k_cu_697883d54cuda3std3__45__cpo5beginE:
	.zero		1
	.type		_ZN34_INTERNAL_b656390c_4_k_cu_697883d54cuda3std6ranges3__45__cpo5beginE,@object
	.size		_ZN34_INTERNAL_b656390c_4_k_cu_697883d54cuda3std6ranges3__45__cpo5beginE,(_ZN34_INTERNAL_b656390c_4_k_cu_697883d56thrust24THRUST_300001_SM_1000_NS12placeholders2_5E - _ZN34_INTERNAL_b656390c_4_k_cu_697883d54cuda3std6ranges3__45__cpo5beginE)
_ZN34_INTERNAL_b656390c_4_k_cu_697883d54cuda3std6ranges3__45__cpo5beginE:
	.zero		1
	.type		_ZN34_INTERNAL_b656390c_4_k_cu_697883d56thrust24THRUST_300001_SM_1000_NS12placeholders2_5E,@object
	.size		_ZN34_INTERNAL_b656390c_4_k_cu_697883d56thrust24THRUST_300001_SM_1000_NS12placeholders2_5E,(_ZN34_INTERNAL_b656390c_4_k_cu_697883d54cuda3std3__45__cpo6rbeginE - _ZN34_INTERNAL_b656390c_4_k_cu_697883d56thrust24THRUST_300001_SM_1000_NS12placeholders2_5E)
_ZN34_INTERNAL_b656390c_4_k_cu_697883d56thrust24THRUST_300001_SM_1000_NS12placeholders2_5E:
	.zero		1
	.type		_ZN34_INTERNAL_b656390c_4_k_cu_697883d54cuda3std3__45__cpo6rbeginE,@object
	.size		_ZN34_INTERNAL_b656390c_4_k_cu_697883d54cuda3std3__45__cpo6rbeginE,(_ZN34_INTERNAL_b656390c_4_k_cu_697883d54cuda3std6ranges3__45__cpo7advanceE - _ZN34_INTERNAL_b656390c_4_k_cu_697883d54cuda3std3__45__cpo6rbeginE)
_ZN34_INTERNAL_b656390c_4_k_cu_697883d54cuda3std3__45__cpo6rbeginE:
	.zero		1
	.type		_ZN34_INTERNAL_b656390c_4_k_cu_697883d54cuda3std6ranges3__45__cpo7advanceE,@object
	.size		_ZN34_INTERNAL_b656390c_4_k_cu_697883d54cuda3std6ranges3__45__cpo7advanceE,(_ZN34_INTERNAL_b656390c_4_k_cu_697883d54cuda3std3__47nulloptE - _ZN34_INTERNAL_b656390c_4_k_cu_697883d54cuda3std6ranges3__45__cpo7advanceE)
_ZN34_INTERNAL_b656390c_4_k_cu_697883d54cuda3std6ranges3__45__cpo7advanceE:
	.zero		1
	.type		_ZN34_INTERNAL_b656390c_4_k_cu_697883d54cuda3std3__47nulloptE,@object
	.size		_ZN34_INTERNAL_b656390c_4_k_cu_697883d54cuda3std3__47nulloptE,(_ZN34_INTERNAL_b656390c_4_k_cu_697883d54cuda3std6ranges3__45__cpo8distanceE - _ZN34_INTERNAL_b656390c_4_k_cu_697883d54cuda3std3__47nulloptE)
_ZN34_INTERNAL_b656390c_4_k_cu_697883d54cuda3std3__47nulloptE:
	.zero		1
	.type		_ZN34_INTERNAL_b656390c_4_k_cu_697883d54cuda3std6ranges3__45__cpo8distanceE,@object
	.size		_ZN34_INTERNAL_b656390c_4_k_cu_697883d54cuda3std6ranges3__45__cpo8distanceE,(_ZN34_INTERNAL_b656390c_4_k_cu_697883d56thrust24THRUST_300001_SM_1000_NS12placeholders3_10E - _ZN34_INTERNAL_b656390c_4_k_cu_697883d54cuda3std6ranges3__45__cpo8distanceE)
_ZN34_INTERNAL_b656390c_4_k_cu_697883d54cuda3std6ranges3__45__cpo8distanceE:
	.zero		1
	.type		_ZN34_INTERNAL_b656390c_4_k_cu_697883d56thrust24THRUST_300001_SM_1000_NS12placeholders3_10E,@object
	.size		_ZN34_INTERNAL_b656390c_4_k_cu_697883d56thrust24THRUST_300001_SM_1000_NS12placeholders3_10E,(_ZN34_INTERNAL_b656390c_4_k_cu_697883d54cuda3std3__419piecewise_constructE - _ZN34_INTERNAL_b656390c_4_k_cu_697883d56thrust24THRUST_300001_SM_1000_NS12placeholders3_10E)
_ZN34_INTERNAL_b656390c_4_k_cu_697883d56thrust24THRUST_300001_SM_1000_NS12placeholders3_10E:
	.zero		1
	.type		_ZN34_INTERNAL_b656390c_4_k_cu_697883d54cuda3std3__419piecewise_constructE,@object
	.size		_ZN34_INTERNAL_b656390c_4_k_cu_697883d54cuda3std3__419piecewise_constructE,(_ZN34_INTERNAL_b656390c_4_k_cu_697883d54cuda3std6ranges3__45__cpo5cdataE - _ZN34_INTERNAL_b656390c_4_k_cu_697883d54cuda3std3__419piecewise_constructE)
_ZN34_INTERNAL_b656390c_4_k_cu_697883d54cuda3std3__419piecewise_constructE:
	.zero		1
	.type		_ZN34_INTERNAL_b656390c_4_k_cu_697883d54cuda3std6ranges3__45__cpo5cdataE,@object
	.size		_ZN34_INTERNAL_b656390c_4_k_cu_697883d54cuda3std6ranges3__45__cpo5cdataE,(_ZN34_INTERNAL_b656390c_4_k_cu_697883d56thrust24THRUST_300001_SM_1000_NS12placeholders2_2E - _ZN34_INTERNAL_b656390c_4_k_cu_697883d54cuda3std6ranges3__45__cpo5cdataE)
_ZN34_INTERNAL_b656390c_4_k_cu_697883d54cuda3std6ranges3__45__cpo5cdataE:
	.zero		1
	.type		_ZN34_INTERNAL_b656390c_4_k_cu_697883d56thrust24THRUST_300001_SM_1000_NS12placeholders2_2E,@object
	.size		_ZN34_INTERNAL_b656390c_4_k_cu_697883d56thrust24THRUST_300001_SM_1000_NS12placeholders2_2E,(_ZN34_INTERNAL_b656390c_4_k_cu_697883d54cuda3std3__45__cpo3endE - _ZN34_INTERNAL_b656390c_4_k_cu_697883d56thrust24THRUST_300001_SM_1000_NS12placeholders2_2E)
_ZN34_INTERNAL_b656390c_4_k_cu_697883d56thrust24THRUST_300001_SM_1000_NS12placeholders2_2E:
	.zero		1
	.type		_ZN34_INTERNAL_b656390c_4_k_cu_697883d54cuda3std3__45__cpo3endE,@object
	.size		_ZN34_INTERNAL_b656390c_4_k_cu_697883d54cuda3std3__45__cpo3endE,(_ZN34_INTERNAL_b656390c_4_k_cu_697883d54cuda3std6ranges3__45__cpo3endE - _ZN34_INTERNAL_b656390c_4_k_cu_697883d54cuda3std3__45__cpo3endE)
_ZN34_INTERNAL_b656390c_4_k_cu_697883d54cuda3std3__45__cpo3endE:
	.zero		1
	.type		_ZN34_INTERNAL_b656390c_4_k_cu_697883d54cuda3std6ranges3__45__cpo3endE,@object
	.size		_ZN34_INTERNAL_b656390c_4_k_cu_697883d54cuda3std6ranges3__45__cpo3endE,(_ZN34_INTERNAL_b656390c_4_k_cu_697883d56thrust24THRUST_300001_SM_1000_NS12placeholders2_6E - _ZN34_INTERNAL_b656390c_4_k_cu_697883d54cuda3std6ranges3__45__cpo3endE)
_ZN34_INTERNAL_b656390c_4_k_cu_697883d54cuda3std6ranges3__45__cpo3endE:
	.zero		1
	.type		_ZN34_INTERNAL_b656390c_4_k_cu_697883d56thrust24THRUST_300001_SM_1000_NS12placeholders2_6E,@object
	.size		_ZN34_INTERNAL_b656390c_4_k_cu_697883d56thrust24THRUST_300001_SM_1000_NS12placeholders2_6E,(_ZN34_INTERNAL_b656390c_4_k_cu_697883d54cuda3std3__45__cpo4rendE - _ZN34_INTERNAL_b656390c_4_k_cu_697883d56thrust24THRUST_300001_SM_1000_NS12placeholders2_6E)
_ZN34_INTERNAL_b656390c_4_k_cu_697883d56thrust24THRUST_300001_SM_1000_NS12placeholders2_6E:
	.zero		1
	.type		_ZN34_INTERNAL_b656390c_4_k_cu_697883d54cuda3std3__45__cpo4rendE,@object
	.size		_ZN34_INTERNAL_b656390c_4_k_cu_697883d54cuda3std3__45__cpo4rendE,(_ZN34_INTERNAL_b656390c_4_k_cu_697883d54cuda3std6ranges3__45__cpo9iter_swapE - _ZN34_INTERNAL_b656390c_4_k_cu_697883d54cuda3std3__45__cpo4rendE)
_ZN34_INTERNAL_b656390c_4_k_cu_697883d54cuda3std3__45__cpo4rendE:
	.zero		1
	.type		_ZN34_INTERNAL_b656390c_4_k_cu_697883d54cuda3std6ranges3__45__cpo9iter_swapE,@object
	.size		_ZN34_INTERNAL_b656390c_4_k_cu_697883d54cuda3std6ranges3__45__cpo9iter_swapE,(_ZN34_INTERNAL_b656390c_4_k_cu_697883d54cuda3std3__48unexpectE - _ZN34_INTERNAL_b656390c_4_k_cu_697883d54cuda3std6ranges3__45__cpo9iter_swapE)
_ZN34_INTERNAL_b656390c_4_k_cu_697883d54cuda3std6ranges3__45__cpo9iter_swapE:
	.zero		1
	.type		_ZN34_INTERNAL_b656390c_4_k_cu_697883d54cuda3std3__48unexpectE,@object
	.size		_ZN34_INTERNAL_b656390c_4_k_cu_697883d54cuda3std3__48unexpectE,(_ZN34_INTERNAL_b656390c_4_k_cu_697883d56thrust24THRUST_300001_SM_1000_NS8cuda_cub3parE - _ZN34_INTERNAL_b656390c_4_k_cu_697883d54cuda3std3__48unexpectE)
_ZN34_INTERNAL_b656390c_4_k_cu_697883d54cuda3std3__48unexpectE:
	.zero		1
	.type		_ZN34_INTERNAL_b656390c_4_k_cu_697883d56thrust24THRUST_300001_SM_1000_NS8cuda_cub3parE,@object
	.size		_ZN34_INTERNAL_b656390c_4_k_cu_697883d56thrust24THRUST_300001_SM_1000_NS8cuda_cub3parE,(_ZN34_INTERNAL_b656390c_4_k_cu_697883d56thrust24THRUST_300001_SM_1000_NS12placeholders2_4E - _ZN34_INTERNAL_b656390c_4_k_cu_697883d56thrust24THRUST_300001_SM_1000_NS8cuda_cub3parE)
_ZN34_INTERNAL_b656390c_4_k_cu_697883d56thrust24THRUST_300001_SM_1000_NS8cuda_cub3parE:
	.zero		1
	.type		_ZN34_INTERNAL_b656390c_4_k_cu_697883d56thrust24THRUST_300001_SM_1000_NS12placeholders2_4E,@object
	.size		_ZN34_INTERNAL_b656390c_4_k_cu_697883d56thrust24THRUST_300001_SM_1000_NS12placeholders2_4E,(_ZN34_INTERNAL_b656390c_4_k_cu_697883d54cuda3std3__45__cpo4cendE - _ZN34_INTERNAL_b656390c_4_k_cu_697883d56thrust24THRUST_300001_SM_1000_NS12placeholders2_4E)
_ZN34_INTERNAL_b656390c_4_k_cu_697883d56thrust24THRUST_300001_SM_1000_NS12placeholders2_4E:
	.zero		1
	.type		_ZN34_INTERNAL_b656390c_4_k_cu_697883d54cuda3std3__45__cpo4cendE,@object
	.size		_ZN34_INTERNAL_b656390c_4_k_cu_697883d54cuda3std3__45__cpo4cendE,(_ZN34_INTERNAL_b656390c_4_k_cu_697883d54cuda3std6ranges3__45__cpo4cendE - _ZN34_INTERNAL_b656390c_4_k_cu_697883d54cuda3std3__45__cpo4cendE)
_ZN34_INTERNAL_b656390c_4_k_cu_697883d54cuda3std3__45__cpo4cendE:
	.zero		1
	.type		_ZN34_INTERNAL_b656390c_4_k_cu_697883d54cuda3std6ranges3__45__cpo4cendE,@object
	.size		_ZN34_INTERNAL_b656390c_4_k_cu_697883d54cuda3std6ranges3__45__cpo4cendE,(_ZN34_INTERNAL_b656390c_4_k_cu_697883d54cuda3std3__420unreachable_sentinelE - _ZN34_INTERNAL_b656390c_4_k_cu_697883d54cuda3std6ranges3__45__cpo4cendE)
_ZN34_INTERNAL_b656390c_4_k_cu_697883d54cuda3std6ranges3__45__cpo4cendE:
	.zero		1
	.type		_ZN34_INTERNAL_b656390c_4_k_cu_697883d54cuda3std3__420unreachable_sentinelE,@object
	.size		_ZN34_INTERNAL_b656390c_4_k_cu_697883d54cuda3std3__420unreachable_sentinelE,(_ZN34_INTERNAL_b656390c_4_k_cu_697883d54cuda3std6ranges3__45__cpo5ssizeE - _ZN34_INTERNAL_b656390c_4_k_cu_697883d54cuda3std3__420unreachable_sentinelE)
_ZN34_INTERNAL_b656390c_4_k_cu_697883d54cuda3std3__420unreachable_sentinelE:
	.zero		1
	.type		_ZN34_INTERNAL_b656390c_4_k_cu_697883d54cuda3std6ranges3__45__cpo5ssizeE,@object
	.size		_ZN34_INTERNAL_b656390c_4_k_cu_697883d54cuda3std6ranges3__45__cpo5ssizeE,(_ZN34_INTERNAL_b656390c_4_k_cu_697883d56thrust24THRUST_300001_SM_1000_NS12placeholders2_8E - _ZN34_INTERNAL_b656390c_4_k_cu_697883d54cuda3std6ranges3__45__cpo5ssizeE)
_ZN34_INTERNAL_b656390c_4_k_cu_697883d54cuda3std6ranges3__45__cpo5ssizeE:
	.zero		1
	.type		_ZN34_INTERNAL_b656390c_4_k_cu_697883d56thrust24THRUST_300001_SM_1000_NS12placeholders2_8E,@object
	.size		_ZN34_INTERNAL_b656390c_4_k_cu_697883d56thrust24THRUST_300001_SM_1000_NS12placeholders2_8E,(_ZN34_INTERNAL_b656390c_4_k_cu_697883d54cuda3std3__45__cpo5crendE - _ZN34_INTERNAL_b656390c_4_k_cu_697883d56thrust24THRUST_300001_SM_1000_NS12placeholders2_8E)
_ZN34_INTERNAL_b656390c_4_k_cu_697883d56thrust24THRUST_300001_SM_1000_NS12placeholders2_8E:
	.zero		1
	.type		_ZN34_INTERNAL_b656390c_4_k_cu_697883d54cuda3std3__45__cpo5crendE,@object
	.size		_ZN34_INTERNAL_b656390c_4_k_cu_697883d54cuda3std3__45__cpo5crendE,(_ZN34_INTERNAL_b656390c_4_k_cu_697883d54cuda3std6ranges3__45__cpo4prevE - _ZN34_INTERNAL_b656390c_4_k_cu_697883d54cuda3std3__45__cpo5crendE)
_ZN34_INTERNAL_b656390c_4_k_cu_697883d54cuda3std3__45__cpo5crendE:
	.zero		1
	.type		_ZN34_INTERNAL_b656390c_4_k_cu_697883d54cuda3std6ranges3__45__cpo4prevE,@object
	.size		_ZN34_INTERNAL_b656390c_4_k_cu_697883d54cuda3std6ranges3__45__cpo4prevE,(_ZN34_INTERNAL_b656390c_4_k_cu_697883d54cuda3std6ranges3__45__cpo9iter_moveE - _ZN34_INTERNAL_b656390c_4_k_cu_697883d54cuda3std6ranges3__45__cpo4prevE)
_ZN34_INTERNAL_b656390c_4_k_cu_697883d54cuda3std6ranges3__45__cpo4prevE:
	.zero		1
	.type		_ZN34_INTERNAL_b656390c_4_k_cu_697883d54cuda3std6ranges3__45__cpo9iter_moveE,@object
	.size		_ZN34_INTERNAL_b656390c_4_k_cu_697883d54cuda3std6ranges3__45__cpo9iter_moveE,(_ZN34_INTERNAL_b656390c_4_k_cu_697883d56thrust24THRUST_300001_SM_1000_NS6system6detail10sequential3seqE - _ZN34_INTERNAL_b656390c_4_k_cu_697883d54cuda3std6ranges3__45__cpo9iter_moveE)
_ZN34_INTERNAL_b656390c_4_k_cu_697883d54cuda3std6ranges3__45__cpo9iter_moveE:
	.zero		1
	.type		_ZN34_INTERNAL_b656390c_4_k_cu_697883d56thrust24THRUST_300001_SM_1000_NS6system6detail10sequential3seqE,@object
	.size		_ZN34_INTERNAL_b656390c_4_k_cu_697883d56thrust24THRUST_300001_SM_1000_NS6system6detail10sequential3seqE,(.L_31 - _ZN34_INTERNAL_b656390c_4_k_cu_697883d56thrust24THRUST_300001_SM_1000_NS6system6detail10sequential3seqE)
_ZN34_INTERNAL_b656390c_4_k_cu_697883d56thrust24THRUST_300001_SM_1000_NS6system6detail10sequential3seqE:
	.zero		1
.L_31:


//--------------------- .nv.shared._ZN3cub18CUB_300001_SM_10006detail6reduce18DeviceReduceKernelINS2_10policy_hubIlyN4cuda3std3__44plusIlEEE10Policy1000EN6thrust24THRUST_300001_SM_1000_NS18transform_iteratorINSD_6detail14equal_to_valueIbEENSF_15normal_iteratorINSD_10device_ptrIbEEEEllEEyS9_lNS7_10__identityEEEvT0_PT3_T1_NS0_13GridEvenShareISR_EET2_T4_ --------------------------
	.section	.nv.shared._ZN3cub18CUB_300001_SM_10006detail6reduce18DeviceReduceKernelINS2_10policy_hubIlyN4cuda3std3__44plusIlEEE10Policy1000EN6thrust24THRUST_300001_SM_1000_NS18transform_iteratorINSD_6detail14equal_to_valueIbEENSF_15normal_iteratorINSD_10device_ptrIbEEEEllEEyS9_lNS7_10__identityEEEvT0_PT3_T1_NS0_13GridEvenShareISR_EET2_T4_,"aw",@nobits
	.sectionflags	@""
	.align	8
.nv.shared._ZN3cub18CUB_300001_SM_10006detail6reduce18DeviceReduceKernelINS2_10policy_hubIlyN4cuda3std3__44plusIlEEE10Policy1000EN6thrust24THRUST_300001_SM_1000_NS18transform_iteratorINSD_6detail14equal_to_valueIbEENSF_15normal_iteratorINSD_10device_ptrIbEEEEllEEyS9_lNS7_10__identityEEEvT0_PT3_T1_NS0_13GridEvenShareISR_EET2_T4_:
	.zero		1176


//--------------------- .nv.shared._ZN3cub18CUB_300001_SM_10006detail6reduce28DeviceReduceSingleTileKernelINS2_10policy_hubIlyN4cuda3std3__44plusIlEEE10Policy1000EN6thrust24THRUST_300001_SM_1000_NS18transform_iteratorINSD_6detail14equal_to_valueIbEENSF_15normal_iteratorINSD_10device_ptrIbEEEEllEEPlyS9_llNS7_10__identityEEEvT0_T1_T2_T3_T4_T6_ --------------------------
	.section	.nv.shared._ZN3cub18CUB_300001_SM_10006detail6reduce28DeviceReduceSingleTileKernelINS2_10policy_hubIlyN4cuda3std3__44plusIlEEE10Policy1000EN6thrust24THRUST_300001_SM_1000_NS18transform_iteratorINSD_6detail14equal_to_valueIbEENSF_15normal_iteratorINSD_10device_ptrIbEEEEllEEPlyS9_llNS7_10__identityEEEvT0_T1_T2_T3_T4_T6_,"aw",@nobits
	.sectionflags	@""
	.align	8
.nv.shared._ZN3cub18CUB_300001_SM_10006detail6reduce28DeviceReduceSingleTileKernelINS2_10policy_hubIlyN4cuda3std3__44plusIlEEE10Policy1000EN6thrust24THRUST_300001_SM_1000_NS18transform_iteratorINSD_6detail14equal_to_valueIbEENSF_15normal_iteratorINSD_10device_ptrIbEEEEllEEPlyS9_llNS7_10__identityEEEvT0_T1_T2_T3_T4_T6_:
	.zero		1176


//--------------------- .nv.shared._ZN3cub18CUB_300001_SM_10006detail6reduce28DeviceReduceSingleTileKernelINS2_10policy_hubIljN4cuda3std3__44plusIlEEE10Policy1000EPlSC_iS9_llNS7_10__identityEEEvT0_T1_T2_T3_T4_T6_ --------------------------
	.section	.nv.shared._ZN3cub18CUB_300001_SM_10006detail6reduce28DeviceReduceSingleTileKernelINS2_10policy_hubIljN4cuda3std3__44plusIlEEE10Policy1000EPlSC_iS9_llNS7_10__identityEEEvT0_T1_T2_T3_T4_T6_,"aw",@nobits
	.sectionflags	@""
	.align	8
.nv.shared._ZN3cub18CUB_300001_SM_10006detail6reduce28DeviceReduceSingleTileKernelINS2_10policy_hubIljN4cuda3std3__44plusIlEEE10Policy1000EPlSC_iS9_llNS7_10__identityEEEvT0_T1_T2_T3_T4_T6_:
	.zero		1176


//--------------------- .nv.shared._ZN3cub18CUB_300001_SM_10006detail6reduce18DeviceReduceKernelINS2_10policy_hubIljN4cuda3std3__44plusIlEEE10Policy1000EN6thrust24THRUST_300001_SM_1000_NS18transform_iteratorINSD_6detail14equal_to_valueIbEENSF_15normal_iteratorINSD_10device_ptrIbEEEEllEEjS9_lNS7_10__identityEEEvT0_PT3_T1_NS0_13GridEvenShareISR_EET2_T4_ --------------------------
	.section	.nv.shared._ZN3cub18CUB_300001_SM_10006detail6reduce18DeviceReduceKernelINS2_10policy_hubIljN4cuda3std3__44plusIlEEE10Policy1000EN6thrust24THRUST_300001_SM_1000_NS18transform_iteratorINSD_6detail14equal_to_valueIbEENSF_15normal_iteratorINSD_10device_ptrIbEEEEllEEjS9_lNS7_10__identityEEEvT0_PT3_T1_NS0_13GridEvenShareISR_EET2_T4_,"aw",@nobits
	.sectionflags	@""
	.align	8
.nv.shared._ZN3cub18CUB_300001_SM_10006detail6reduce18DeviceReduceKernelINS2_10policy_hubIljN4cuda3std3__44plusIlEEE10Policy1000EN6thrust24THRUST_300001_SM_1000_NS18transform_iteratorINSD_6detail14equal_to_valueIbEENSF_15normal_iteratorINSD_10device_ptrIbEEEEllEEjS9_lNS7_10__identityEEEvT0_PT3_T1_NS0_13GridEvenShareISR_EET2_T4_:
	.zero		1176


//--------------------- .nv.shared._ZN3cub18CUB_300001_SM_10006detail6reduce28DeviceReduceSingleTileKernelINS2_10policy_hubIljN4cuda3std3__44plusIlEEE10Policy1000EN6thrust24THRUST_300001_SM_1000_NS18transform_iteratorINSD_6detail14equal_to_valueIbEENSF_15normal_iteratorINSD_10device_ptrIbEEEEllEEPljS9_llNS7_10__identityEEEvT0_T1_T2_T3_T4_T6_ --------------------------
	.section	.nv.shared._ZN3cub18CUB_300001_SM_10006detail6reduce28DeviceReduceSingleTileKernelINS2_10policy_hubIljN4cuda3std3__44plusIlEEE10Policy1000EN6thrust24THRUST_300001_SM_1000_NS18transform_iteratorINSD_6detail14equal_to_valueIbEENSF_15normal_iteratorINSD_10device_ptrIbEEEEllEEPljS9_llNS7_10__identityEEEvT0_T1_T2_T3_T4_T6_,"aw",@nobits
	.sectionflags	@""
	.align	8
.nv.shared._ZN3cub18CUB_300001_SM_10006detail6reduce28DeviceReduceSingleTileKernelINS2_10policy_hubIljN4cuda3std3__44plusIlEEE10Policy1000EN6thrust24THRUST_300001_SM_1000_NS18transform_iteratorINSD_6detail14equal_to_valueIbEENSF_15normal_iteratorINSD_10device_ptrIbEEEEllEEPljS9_llNS7_10__identityEEEvT0_T1_T2_T3_T4_T6_:
	.zero		1176


//--------------------- .nv.shared._Z15compute_edgecutPiS_S_S_S_iii --------------------------
	.section	.nv.shared._Z15compute_edgecutPiS_S_S_S_iii,"aw",@nobits
	.sectionflags	@""
	.align	4
.nv.shared._Z15compute_edgecutPiS_S_S_S_iii:
	.zero		1028


//--------------------- .nv.constant0._ZN3cub18CUB_300001_SM_10006detail6reduce28DeviceReduceSingleTileKernelINS2_10policy_hubIlyN4cuda3std3__44plusIlEEE10Policy1000EPlSC_iS9_llNS7_10__identityEEEvT0_T1_T2_T3_T4_T6_ --------------------------
	.section	.nv.constant0._ZN3cub18CUB_300001_SM_10006detail6reduce28DeviceReduceSingleTileKernelINS2_10policy_hubIlyN4cuda3std3__44plusIlEEE10Policy1000EPlSC_iS9_llNS7_10__identityEEEvT0_T1_T2_T3_T4_T6_,"a",@progbits
	.sectionflags	@""
	.align	4
.nv.constant0._ZN3cub18CUB_300001_SM_10006detail6reduce28DeviceReduceSingleTileKernelINS2_10policy_hubIlyN4cuda3std3__44plusIlEEE10Policy1000EPlSC_iS9_llNS7_10__identityEEEvT0_T1_T2_T3_T4_T6_:
	.zero		929


//--------------------- .nv.constant0._ZN3cub18CUB_300001_SM_10006detail6reduce18DeviceReduceKernelINS2_10policy_hubIlyN4cuda3std3__44plusIlEEE10Policy1000EN6thrust24THRUST_300001_SM_1000_NS18transform_iteratorINSD_6detail14equal_to_valueIbEENSF_15normal_iteratorINSD_10device_ptrIbEEEEllEEyS9_lNS7_10__identityEEEvT0_PT3_T1_NS0_13GridEvenShareISR_EET2_T4_ --------------------------
	.section	.nv.constant0._ZN3cub18CUB_300001_SM_10006detail6reduce18DeviceReduceKernelINS2_10policy_hubIlyN4cuda3std3__44plusIlEEE10Policy1000EN6thrust24THRUST_300001_SM_1000_NS18transform_iteratorINSD_6detail14equal_to_valueIbEENSF_15normal_iteratorINSD_10device_ptrIbEEEEllEEyS9_lNS7_10__identityEEEvT0_PT3_T1_NS0_13GridEvenShareISR_EET2_T4_,"a",@progbits
	.sectionflags	@""
	.align	4
.nv.constant0._ZN3cub18CUB_300001_SM_10006detail6reduce18DeviceReduceKernelINS2_10policy_hubIlyN4cuda3std3__44plusIlEEE10Policy1000EN6thrust24THRUST_300001_SM_1000_NS18transform_iteratorINSD_6detail14equal_to_valueIbEENSF_15normal_iteratorINSD_10device_ptrIbEEEEllEEyS9_lNS7_10__identityEEEvT0_PT3_T1_NS0_13GridEvenShareISR_EET2_T4_:
	.zero		1002


//--------------------- .nv.constant0._ZN3cub18CUB_300001_SM_10006detail6reduce28DeviceReduceSingleTileKernelINS2_10policy_hubIlyN4cuda3std3__44plusIlEEE10Policy1000EN6thrust24THRUST_300001_SM_1000_NS18transform_iteratorINSD_6detail14equal_to_valueIbEENSF_15normal_iteratorINSD_10device_ptrIbEEEEllEEPlyS9_llNS7_10__identityEEEvT0_T1_T2_T3_T4_T6_ --------------------------
	.section	.nv.constant0._ZN3cub18CUB_300001_SM_10006detail6reduce28DeviceReduceSingleTileKernelINS2_10policy_hubIlyN4cuda3std3__44plusIlEEE10Policy1000EN6thrust24THRUST_300001_SM_1000_NS18transform_iteratorINSD_6detail14equal_to_valueIbEENSF_15normal_iteratorINSD_10device_ptrIbEEEEllEEPlyS9_llNS7_10__identityEEEvT0_T1_T2_T3_T4_T6_,"a",@progbits
	.sectionflags	@""
	.align	4
.nv.constant0._ZN3cub18CUB_300001_SM_10006detail6reduce28DeviceReduceSingleTileKernelINS2_10policy_hubIlyN4cuda3std3__44plusIlEEE10Policy1000EN6thrust24THRUST_300001_SM_1000_NS18transform_iteratorINSD_6detail14equal_to_valueIbEENSF_15normal_iteratorINSD_10device_ptrIbEEEEllEEPlyS9_llNS7_10__identityEEEvT0_T1_T2_T3_T4_T6_:
	.zero		945


//--------------------- .nv.constant0._ZN3cub18CUB_300001_SM_10006detail6reduce28DeviceReduceSingleTileKernelINS2_10policy_hubIljN4cuda3std3__44plusIlEEE10Policy1000EPlSC_iS9_llNS7_10__identityEEEvT0_T1_T2_T3_T4_T6_ --------------------------
	.section	.nv.constant0._ZN3cub18CUB_300001_SM_10006detail6reduce28DeviceReduceSingleTileKernelINS2_10policy_hubIljN4cuda3std3__44plusIlEEE10Policy1000EPlSC_iS9_llNS7_10__identityEEEvT0_T1_T2_T3_T4_T6_,"a",@progbits
	.sectionflags	@""
	.align	4
.nv.constant0._ZN3cub18CUB_300001_SM_10006detail6reduce28DeviceReduceSingleTileKernelINS2_10policy_hubIljN4cuda3std3__44plusIlEEE10Policy1000EPlSC_iS9_llNS7_10__identityEEEvT0_T1_T2_T3_T4_T6_:
	.zero		929


//--------------------- .nv.constant0._ZN3cub18CUB_300001_SM_10006detail6reduce18DeviceReduceKernelINS2_10policy_hubIljN4cuda3std3__44plusIlEEE10Policy1000EN6thrust24THRUST_300001_SM_1000_NS18transform_iteratorINSD_6detail14equal_to_valueIbEENSF_15normal_iteratorINSD_10device_ptrIbEEEEllEEjS9_lNS7_10__identityEEEvT0_PT3_T1_NS0_13GridEvenShareISR_EET2_T4_ --------------------------
	.section	.nv.constant0._ZN3cub18CUB_300001_SM_10006detail6reduce18DeviceReduceKernelINS2_10policy_hubIljN4cuda3std3__44plusIlEEE10Policy1000EN6thrust24THRUST_300001_SM_1000_NS18transform_iteratorINSD_6detail14equal_to_valueIbEENSF_15normal_iteratorINSD_10device_ptrIbEEEEllEEjS9_lNS7_10__identityEEEvT0_PT3_T1_NS0_13GridEvenShareISR_EET2_T4_,"a",@progbits
	.sectionflags	@""
	.align	4
.nv.constant0._ZN3cub18CUB_300001_SM_10006detail6reduce18DeviceReduceKernelINS2_10policy_hubIljN4cuda3std3__44plusIlEEE10Policy1000EN6thrust24THRUST_300001_SM_1000_NS18transform_iteratorINSD_6detail14equal_to_valueIbEENSF_15normal_iteratorINSD_10device_ptrIbEEEEllEEjS9_lNS7_10__identityEEEvT0_PT3_T1_NS0_13GridEvenShareISR_EET2_T4_:
	.zero		966


//--------------------- .nv.constant0._ZN3cub18CUB_300001_SM_10006detail6reduce28DeviceReduceSingleTileKernelINS2_10policy_hubIljN4cuda3std3__44plusIlEEE10Policy1000EN6thrust24THRUST_300001_SM_1000_NS18transform_iteratorINSD_6detail14equal_to_valueIbEENSF_15normal_iteratorINSD_10device_ptrIbEEEEllEEPljS9_llNS7_10__identityEEEvT0_T1_T2_T3_T4_T6_ --------------------------
	.section	.nv.constant0._ZN3cub18CUB_300001_SM_10006detail6reduce28DeviceReduceSingleTileKernelINS2_10policy_hubIljN4cuda3std3__44plusIlEEE10Policy1000EN6thrust24THRUST_300001_SM_1000_NS18transform_iteratorINSD_6detail14equal_to_valueIbEENSF_15normal_iteratorINSD_10device_ptrIbEEEEllEEPljS9_llNS7_10__identityEEEvT0_T1_T2_T3_T4_T6_,"a",@progbits
	.sectionflags	@""
	.align	4
.nv.constant0._ZN3cub18CUB_300001_SM_10006detail6reduce28DeviceReduceSingleTileKernelINS2_10policy_hubIljN4cuda3std3__44plusIlEEE10Policy1000EN6thrust24THRUST_300001_SM_1000_NS18transform_iteratorINSD_6detail14equal_to_valueIbEENSF_15normal_iteratorINSD_10device_ptrIbEEEEllEEPljS9_llNS7_10__identityEEEvT0_T1_T2_T3_T4_T6_:
	.zero		937


//--------------------- .nv.constant0._ZN3cub18CUB_300001_SM_10006detail8for_each13static_kernelINS2_12policy_hub_t12policy_500_tElN6thrust24THRUST_300001_SM_1000_NS8cuda_cub6__fill7functorINS7_6detail15normal_iteratorINS7_10device_ptrIiEEEEiEEEEvT0_T1_ --------------------------
	.section	.nv.constant0._ZN3cub18CUB_300001_SM_10006detail8for_each13static_kernelINS2_12policy_hub_t12policy_500_tElN6thrust24THRUST_300001_SM_1000_NS8cuda_cub6__fill7functorINS7_6detail15normal_iteratorINS7_10device_ptrIiEEEEiEEEEvT0_T1_,"a",@progbits
	.sectionflags	@""
	.align	4
.nv.constant0._ZN3cub18CUB_300001_SM_10006detail8for_each13static_kernelINS2_12policy_hub_t12policy_500_tElN6thrust24THRUST_300001_SM_1000_NS8cuda_cub6__fill7functorINS7_6detail15normal_iteratorINS7_10device_ptrIiEEEEiEEEEvT0_T1_:
	.zero		920


//--------------------- .nv.constant0._ZN3cub18CUB_300001_SM_10006detail8for_each13static_kernelINS2_12policy_hub_t12policy_500_tEmN6thrust24THRUST_300001_SM_1000_NS8cuda_cub20__uninitialized_fill7functorINS7_10device_ptrIbEEbEEEEvT0_T1_ --------------------------
	.section	.nv.constant0._ZN3cub18CUB_300001_SM_10006detail8for_each13static_kernelINS2_12policy_hub_t12policy_500_tEmN6thrust24THRUST_300001_SM_1000_NS8cuda_cub20__uninitialized_fill7functorINS7_10device_ptrIbEEbEEEEvT0_T1_,"a",@progbits
	.sectionflags	@""
	.align	4
.nv.constant0._ZN3cub18CUB_300001_SM_10006detail8for_each13static_kernelINS2_12policy_hub_t12policy_500_tEmN6thrust24THRUST_300001_SM_1000_NS8cuda_cub20__uninitialized_fill7functorINS7_10device_ptrIbEEbEEEEvT0_T1_:
	.zero		920


//--------------------- .nv.constant0._ZN3cub18CUB_300001_SM_10006detail8for_each13static_kernelINS2_12policy_hub_t12policy_500_tEmN6thrust24THRUST_300001_SM_1000_NS8cuda_cub20__uninitialized_fill7functorINS7_10device_ptrIfEEfEEEEvT0_T1_ --------------------------
	.section	.nv.constant0._ZN3cub18CUB_300001_SM_10006detail8for_each13static_kernelINS2_12policy_hub_t12policy_500_tEmN6thrust24THRUST_300001_SM_1000_NS8cuda_cub20__uninitialized_fill7functorINS7_10device_ptrIfEEfEEEEvT0_T1_,"a",@progbits
	.sectionflags	@""
	.align	4
.nv.constant0._ZN3cub18CUB_300001_SM_10006detail8for_each13static_kernelINS2_12policy_hub_t12policy_500_tEmN6thrust24THRUST_300001_SM_1000_NS8cuda_cub20__uninitialized_fill7functorINS7_10device_ptrIfEEfEEEEvT0_T1_:
	.zero		920


//--------------------- .nv.constant0._ZN3cub18CUB_300001_SM_10006detail8for_each13static_kernelINS2_12policy_hub_t12policy_500_tElN6thrust24THRUST_300001_SM_1000_NS8cuda_cub6__fill7functorINS7_6detail15normal_iteratorINS7_10device_ptrI4MoveEEEESE_EEEEvT0_T1_ --------------------------
	.section	.nv.constant0._ZN3cub18CUB_300001_SM_10006detail8for_each13static_kernelINS2_12policy_hub_t12policy_500_tElN6thrust24THRUST_300001_SM_1000_NS8cuda_cub6__fill7functorINS7_6detail15normal_iteratorINS7_10device_ptrI4MoveEEEESE_EEEEvT0_T1_,"a",@progbits
	.sectionflags	@""
	.align	4
.nv.constant0._ZN3cub18CUB_300001_SM_10006detail8for_each13static_kernelINS2_12policy_hub_t12policy_500_tElN6thrust24THRUST_300001_SM_1000_NS8cuda_cub6__fill7functorINS7_6detail15normal_iteratorINS7_10device_ptrI4MoveEEEESE_EEEEvT0_T1_:
	.zero		928


//--------------------- .nv.constant0._ZN3cub18CUB_300001_SM_10006detail8for_each13static_kernelINS2_12policy_hub_t12policy_500_tEmN6thrust24THRUST_300001_SM_1000_NS8cuda_cub20__uninitialized_fill7functorINS7_10device_ptrI4MoveEESC_EEEEvT0_T1_ --------------------------
	.section	.nv.constant0._ZN3cub18CUB_300001_SM_10006detail8for_each13static_kernelINS2_12policy_hub_t12policy_500_tEmN6thrust24THRUST_300001_SM_1000_NS8cuda_cub20__uninitialized_fill7functorINS7_10device_ptrI4MoveEESC_EEEEvT0_T1_,"a",@progbits
	.sectionflags	@""
	.align	4
.nv.constant0._ZN3cub18CUB_300001_SM_10006detail8for_each13static_kernelINS2_12policy_hub_t12policy_500_tEmN6thrust24THRUST_300001_SM_1000_NS8cuda_cub20__uninitialized_fill7functorINS7_10device_ptrI4MoveEESC_EEEEvT0_T1_:
	.zero		928


//--------------------- .nv.constant0._ZN3cub18CUB_300001_SM_10006detail8for_each13static_kernelINS2_12policy_hub_t12policy_500_tEmN6thrust24THRUST_300001_SM_1000_NS8cuda_cub20__uninitialized_fill7functorINS7_10device_ptrIiEEiEEEEvT0_T1_ --------------------------
	.section	.nv.constant0._ZN3cub18CUB_300001_SM_10006detail8for_each13static_kernelINS2_12policy_hub_t12policy_500_tEmN6thrust24THRUST_300001_SM_1000_NS8cuda_cub20__uninitialized_fill7functorINS7_10device_ptrIiEEiEEEEvT0_T1_,"a",@progbits
	.sectionflags	@""
	.align	4
.nv.constant0._ZN3cub18CUB_300001_SM_10006detail8for_each13static_kernelINS2_12policy_hub_t12policy_500_tEmN6thrust24THRUST_300001_SM_1000_NS8cuda_cub20__uninitialized_fill7functorINS7_10device_ptrIiEEiEEEEvT0_T1_:
	.zero		920


//--------------------- .nv.constant0._ZN3cub18CUB_300001_SM_10006detail11EmptyKernelIvEEvv --------------------------
	.section	.nv.constant0._ZN3cub18CUB_300001_SM_10006detail11EmptyKernelIvEEvv,"a",@progbits
	.sectionflags	@""
	.align	4
.nv.constant0._ZN3cub18CUB_300001_SM_10006detail11EmptyKernelIvEEvv:
	.zero		896


//--------------------- .nv.constant0._Z19kwayMapCoarseToFinePiS_S_iii --------------------------
	.section	.nv.constant0._Z19kwayMapCoarseToFinePiS_S_iii,"a",@progbits
	.sectionflags	@""
	.align	4
.nv.constant0._Z19kwayMapCoarseToFinePiS_S_iii:
	.zero		932


//--------------------- .nv.constant0._Z15bitonicSortStepP4Moveiii --------------------------
	.section	.nv.constant0._Z15bitonicSortStepP4Moveiii,"a",@progbits
	.sectionflags	@""
	.align	4
.nv.constant0._Z15bitonicSortStepP4Moveiii:
	.zero		916


//--------------------- .nv.constant0._Z15compute_edgecutPiS_S_S_S_iii --------------------------
	.section	.nv.constant0._Z15compute_edgecutPiS_S_S_S_iii,"a",@progbits
	.sectionflags	@""
	.align	4
.nv.constant0._Z15compute_edgecutPiS_S_S_S_iii:
	.zero		948


//--------------------- .nv.constant0._Z11commitMovesiP4MovePKbPiS3_i --------------------------
	.section	.nv.constant0._Z11commitMovesiP4MovePKbPiS3_i,"a",@progbits
	.sectionflags	@""
	.align	4
.nv.constant0._Z11commitMovesiP4MovePKbPiS3_i:
	.zero		940


//--------------------- .nv.constant0._Z11selectMovesiP4MovePKiPbPii --------------------------
	.section	.nv.constant0._Z11selectMovesiP4MovePKiPbPii,"a",@progbits
	.sectionflags	@""
	.align	4
.nv.constant0._Z11selectMovesiP4MovePKiPbPii:
	.zero		940


//--------------------- .nv.constant0._Z24computeAvailableCapacityiPKiS0_S0_Piifbi --------------------------
	.section	.nv.constant0._Z24computeAvailableCapacityiPKiS0_S0_Piifbi,"a",@progbits
	.sectionflags	@""
	.align	4
.nv.constant0._Z24computeAvailableCapacityiPKiS0_S0_Piifbi:
	.zero		952


//--------------------- .nv.constant0._Z20bufferCandidateMovesiPKiS0_PKfPKbP4MovePiS7_S7_ii --------------------------
	.section	.nv.constant0._Z20bufferCandidateMovesiPKiS0_PKfPKbP4MovePiS7_S7_ii,"a",@progbits
	.sectionflags	@""
	.align	4
.nv.constant0._Z20bufferCandidateMovesiPKiS0_PKfPKbP4MovePiS7_S7_ii:
	.zero		976


//--------------------- .nv.constant0._Z12tokenPassingiPKiS0_PKfPKbPbi --------------------------
	.section	.nv.constant0._Z12tokenPassingiPKiS0_PKfPKbPbi,"a",@progbits
	.sectionflags	@""
	.align	4
.nv.constant0._Z12tokenPassingiPKiS0_PKfPKbPbi:
	.zero		948


//--------------------- .nv.constant0._Z14markCandidatesiPKfPbb --------------------------
	.section	.nv.constant0._Z14markCandidatesiPKfPbb,"a",@progbits
	.sectionflags	@""
	.align	4
.nv.constant0._Z14markCandidatesiPKfPbb:
	.zero		921


//--------------------- .nv.constant0._Z27computeGainsAndDestinationsiiPKiS0_S0_S0_PfPiiS0_ibS1_ --------------------------
	.section	.nv.constant0._Z27computeGainsAndDestinationsiiPKiS0_S0_S0_PfPiiS0_ibS1_,"a",@progbits
	.sectionflags	@""
	.align	4
.nv.constant0._Z27computeGainsAndDestinationsiiPKiS0_S0_S0_PfPiiS0_ibS1_:
	.zero		984


//--------------------- .nv.constant0._Z10resetMatchPii --------------------------
	.section	.nv.constant0._Z10resetMatchPii,"a",@progbits
	.sectionflags	@""
	.align	4
.nv.constant0._Z10resetMatchPii:
	.zero		908


//--------------------- .nv.constant0._Z12updateRowPtrPiS_i --------------------------
	.section	.nv.constant0._Z12updateRowPtrPiS_i,"a",@progbits
	.sectionflags	@""
	.align	4
.nv.constant0._Z12updateRowPtrPiS_i:
	.zero		916


//--------------------- .nv.constant0._Z14fillEdgeArraysPiS_S_S_S_S_S_S_S_i --------------------------
	.section	.nv.constant0._Z14fillEdgeArraysPiS_S_S_S_S_S_S_S_i,"a",@progbits
	.sectionflags	@""
	.align	4
.nv.constant0._Z14fillEdgeArraysPiS_S_S_S_S_S_S_S_i:
	.zero		972


//--------------------- .nv.constant0._Z10prefix_sumPiS_i --------------------------
	.section	.nv.constant0._Z10prefix_sumPiS_i,"a",@progbits
	.sectionflags	@""
	.align	4
.nv.constant0._Z10prefix_sumPiS_i:
	.zero		916


//--------------------- .nv.constant0._Z16countUniqueEdgesPiS_S_S_S_S_S_i --------------------------
	.section	.nv.constant0._Z16countUniqueEdgesPiS_S_S_S_S_S_i,"a",@progbits
	.sectionflags	@""
	.align	4
.nv.constant0._Z16countUniqueEdgesPiS_S_S_S_S_S_i:
	.zero		956


//--------------------- .nv.constant0._Z30relabel_coarse_vertices_kernelPiS_S_S_iS_ --------------------------
	.section	.nv.constant0._Z30relabel_coarse_vertices_kernelPiS_S_S_iS_,"a",@progbits
	.sectionflags	@""
	.align	4
.nv.constant0._Z30relabel_coarse_vertices_kernelPiS_S_S_iS_:
	.zero		944


//--------------------- .nv.constant0._Z11mapVerticesPiS_i --------------------------
	.section	.nv.constant0._Z11mapVerticesPiS_i,"a",@progbits
	.sectionflags	@""
	.align	4
.nv.constant0._Z11mapVerticesPiS_i:
	.zero		916


//--------------------- .nv.constant0._Z15rematchVerticesPiS_S_S_S_i --------------------------
	.section	.nv.constant0._Z15rematchVerticesPiS_S_S_S_i,"a",@progbits
	.sectionflags	@""
	.align	4
.nv.constant0._Z15rematchVerticesPiS_S_S_S_i:
	.zero		940


//--------------------- .nv.constant0._Z13matchVerticesPiS_S_S_S_i --------------------------
	.section	.nv.constant0._Z13matchVerticesPiS_S_S_S_i,"a",@progbits
	.sectionflags	@""
	.align	4
.nv.constant0._Z13matchVerticesPiS_S_S_S_i:
	.zero		940


//--------------------- SYMBOLS --------------------------

	.type		.nv.reservedSmem.offset0,@object
	.size		.nv.reservedSmem.offset0,0x4
	.type		.nv.reservedSmem.cap,@object
	.size		.nv.reservedSmem.cap,0x4
